	.target	sm_100a

	.elftype	@"ET_EXEC"


//--------------------- .note.nv.tkinfo           --------------------------
	.section	.note.nv.tkinfo,"",@"SHT_NOTE"
	.sectionflags	@"SHF_NOTE_NV_TKINFO"
	.tkinfo
        /*0018*/ 	.word	0x00000002
        /*0030*/ 	.string	""
        /*0030*/ 	.string	"ptxas"
        /*0030*/ 	.string	"Cuda compilation tools, release 13.0, V13.0.88"
        /*0030*/ 	.string	"Build cuda_13.0.r13.0/compiler.36424714_0"
        /*0030*/ 	.string	"-arch sm_100a -m 64 "



//--------------------- .note.nv.cuinfo           --------------------------
	.section	.note.nv.cuinfo,"",@"SHT_NOTE"
	.sectionflags	@"SHF_NOTE_NV_CUINFO"
        /*0018*/ 	.short	0x0002
        /*001a*/ 	.short	0x0064
        /*001c*/ 	.short	0x0082
	.zero		2


//--------------------- .nv.info                  --------------------------
	.section	.nv.info,"",@"SHT_CUDA_INFO"
	.align	4


	//----- nvinfo : EIATTR_REGCOUNT
	.align		4
        /*0000*/ 	.byte	0x04, 0x2f
        /*0002*/ 	.short	(.L_12 - .L_11)
	.align		4
.L_11:
        /*0004*/ 	.word	index@(_ZN7cutlass6KernelINS_4gemm6kernel14RankKUniversalINS1_11threadblock13MmaMultistageINS1_9GemmShapeILi64ELi64ELi16EEENS_9transform11threadblock28PredicatedTileAccessIteratorINS_11MatrixShapeILi64ELi16EEEdNS_6layout11ColumnMajorELi1ENS8_31PitchLinearWarpStripedThreadMapINS_16PitchLinearShapeILi64ELi16EEELi128ENSG_ILi16ELi2EEELi1EEENS_5ArrayIdLi1ELb1EEELb0ENSD_9NoPermuteEEENS9_25RegularTileAccessIteratorISC_dNSD_43ColumnMajorTensorOpMultiplicandCongruous64bELi1ESJ_Li8EEELNS_4arch14CacheOperation4KindE0ENSA_INSB_ILi16ELi64EEEdNSD_8RowMajorELi0ESJ_SL_Lb0ESM_EENSO_ISU_dNSD_40RowMajorTensorOpMultiplicandCongruous64bELi0ESJ_Li8EEELST_0EdSV_NS4_9MmaPolicyINS1_4warp11MmaTensorOpINS6_ILi32ELi32ELi16EEEdSP_dSX_dSV_NS10_17MmaTensorOpPolicyINSR_3MmaINS6_ILi8ELi8ELi4EEELi32EdSV_dSE_dSV_NSR_13OpMultiplyAddEEENSB_ILi1ELi1EEEEELi1ELb0EbEENSB_ILi0ELi0EEES1B_Li1EEELi3ELNS1_23SharedMemoryClearOptionE0EbEENS_8epilogue11threadblock8EpilogueIS7_S1A_Li1ENS1G_27PredicatedTileIteratorBlas3INS1G_26OutputTileOptimalThreadMapINS1G_15OutputTileShapeILi64ELi8ELi2ELi1ELi1EEENS1K_ILi1ELi4ELi1ELi1ELi4EEELi128ELi1ELi64EEEdLNS_8BlasModeE1EEENS1F_4warp24FragmentIteratorTensorOpIS12_S15_dNSK_IdLi2ELb1EEESV_EENS1Q_20TileIteratorTensorOpIS12_S15_dSV_EENS1G_18SharedLoadIteratorINS1N_18CompactedThreadMapEdLi8EEENS1F_6thread17LinearCombinationIdLi1EddLNS1Z_9ScaleType4KindE0ELNS_15FloatRoundStyleE2EdEENSB_ILi0ELi4EEELi1ELi1EEENS4_30GemmIdentityThreadblockSwizzleILi1EEELNS_8FillModeE2EEEEEvNT_6ParamsE)
        /*0008*/ 	.word	0x0000007c


	//----- nvinfo : EIATTR_FRAME_SIZE
	.align		4
.L_12:
        /*000c*/ 	.byte	0x04, 0x11
        /*000e*/ 	.short	(.L_14 - .L_13)
	.align		4
.L_13:
        /*0010*/ 	.word	index@($__internal_1_$__cuda_sm20_rem_u64)
        /*0014*/ 	.word	0x00000000


	//----- nvinfo : EIATTR_FRAME_SIZE
	.align		4
.L_14:
        /*0018*/ 	.byte	0x04, 0x11
        /*001a*/ 	.short	(.L_16 - .L_15)
	.align		4
.L_15:
        /*001c*/ 	.word	index@($__internal_0_$__cuda_sm20_div_u64)
        /*0020*/ 	.word	0x00000000


	//----- nvinfo : EIATTR_FRAME_SIZE
	.align		4
.L_16:
        /*0024*/ 	.byte	0x04, 0x11
        /*0026*/ 	.short	(.L_18 - .L_17)
	.align		4
.L_17:
        /*0028*/ 	.word	index@(_ZN7cutlass6KernelINS_4gemm6kernel14RankKUniversalINS1_11threadblock13MmaMultistageINS1_9GemmShapeILi64ELi64ELi16EEENS_9transform11threadblock28PredicatedTileAccessIteratorINS_11MatrixShapeILi64ELi16EEEdNS_6layout11ColumnMajorELi1ENS8_31PitchLinearWarpStripedThreadMapINS_16PitchLinearShapeILi64ELi16EEELi128ENSG_ILi16ELi2EEELi1EEENS_5ArrayIdLi1ELb1EEELb0ENSD_9NoPermuteEEENS9_25RegularTileAccessIteratorISC_dNSD_43ColumnMajorTensorOpMultiplicandCongruous64bELi1ESJ_Li8EEELNS_4arch14CacheOperation4KindE0ENSA_INSB_ILi16ELi64EEEdNSD_8RowMajorELi0ESJ_SL_Lb0ESM_EENSO_ISU_dNSD_40RowMajorTensorOpMultiplicandCongruous64bELi0ESJ_Li8EEELST_0EdSV_NS4_9MmaPolicyINS1_4warp11MmaTensorOpINS6_ILi32ELi32ELi16EEEdSP_dSX_dSV_NS10_17MmaTensorOpPolicyINSR_3MmaINS6_ILi8ELi8ELi4EEELi32EdSV_dSE_dSV_NSR_13OpMultiplyAddEEENSB_ILi1ELi1EEEEELi1ELb0EbEENSB_ILi0ELi0EEES1B_Li1EEELi3ELNS1_23SharedMemoryClearOptionE0EbEENS_8epilogue11threadblock8EpilogueIS7_S1A_Li1ENS1G_27PredicatedTileIteratorBlas3INS1G_26OutputTileOptimalThreadMapINS1G_15OutputTileShapeILi64ELi8ELi2ELi1ELi1EEENS1K_ILi1ELi4ELi1ELi1ELi4EEELi128ELi1ELi64EEEdLNS_8BlasModeE1EEENS1F_4warp24FragmentIteratorTensorOpIS12_S15_dNSK_IdLi2ELb1EEESV_EENS1Q_20TileIteratorTensorOpIS12_S15_dSV_EENS1G_18SharedLoadIteratorINS1N_18CompactedThreadMapEdLi8EEENS1F_6thread17LinearCombinationIdLi1EddLNS1Z_9ScaleType4KindE0ELNS_15FloatRoundStyleE2EdEENSB_ILi0ELi4EEELi1ELi1EEENS4_30GemmIdentityThreadblockSwizzleILi1EEELNS_8FillModeE2EEEEEvNT_6ParamsE)
        /*002c*/ 	.word	0x00000000


	//----- nvinfo : EIATTR_MIN_STACK_SIZE
	.align		4
.L_18:
        /*0030*/ 	.byte	0x04, 0x12
        /*0032*/ 	.short	(.L_20 - .L_19)
	.align		4
.L_19:
        /*0034*/ 	.word	index@(_ZN7cutlass6KernelINS_4gemm6kernel14RankKUniversalINS1_11threadblock13MmaMultistageINS1_9GemmShapeILi64ELi64ELi16EEENS_9transform11threadblock28PredicatedTileAccessIteratorINS_11MatrixShapeILi64ELi16EEEdNS_6layout11ColumnMajorELi1ENS8_31PitchLinearWarpStripedThreadMapINS_16PitchLinearShapeILi64ELi16EEELi128ENSG_ILi16ELi2EEELi1EEENS_5ArrayIdLi1ELb1EEELb0ENSD_9NoPermuteEEENS9_25RegularTileAccessIteratorISC_dNSD_43ColumnMajorTensorOpMultiplicandCongruous64bELi1ESJ_Li8EEELNS_4arch14CacheOperation4KindE0ENSA_INSB_ILi16ELi64EEEdNSD_8RowMajorELi0ESJ_SL_Lb0ESM_EENSO_ISU_dNSD_40RowMajorTensorOpMultiplicandCongruous64bELi0ESJ_Li8EEELST_0EdSV_NS4_9MmaPolicyINS1_4warp11MmaTensorOpINS6_ILi32ELi32ELi16EEEdSP_dSX_dSV_NS10_17MmaTensorOpPolicyINSR_3MmaINS6_ILi8ELi8ELi4EEELi32EdSV_dSE_dSV_NSR_13OpMultiplyAddEEENSB_ILi1ELi1EEEEELi1ELb0EbEENSB_ILi0ELi0EEES1B_Li1EEELi3ELNS1_23SharedMemoryClearOptionE0EbEENS_8epilogue11threadblock8EpilogueIS7_S1A_Li1ENS1G_27PredicatedTileIteratorBlas3INS1G_26OutputTileOptimalThreadMapINS1G_15OutputTileShapeILi64ELi8ELi2ELi1ELi1EEENS1K_ILi1ELi4ELi1ELi1ELi4EEELi128ELi1ELi64EEEdLNS_8BlasModeE1EEENS1F_4warp24FragmentIteratorTensorOpIS12_S15_dNSK_IdLi2ELb1EEESV_EENS1Q_20TileIteratorTensorOpIS12_S15_dSV_EENS1G_18SharedLoadIteratorINS1N_18CompactedThreadMapEdLi8EEENS1F_6thread17LinearCombinationIdLi1EddLNS1Z_9ScaleType4KindE0ELNS_15FloatRoundStyleE2EdEENSB_ILi0ELi4EEELi1ELi1EEENS4_30GemmIdentityThreadblockSwizzleILi1EEELNS_8FillModeE2EEEEEvNT_6ParamsE)
        /*0038*/ 	.word	0x00000000
.L_20:


//--------------------- .nv.compat                --------------------------
	.section	.nv.compat,"",@"SHT_CUDA_COMPAT_INFO"
	.align	4
        /*0000*/ 	.byte	0x02, 0x09, 0x01, 0x00, 0x02, 0x02, 0x01, 0x00, 0x02, 0x05, 0x05, 0x00, 0x03, 0x07, 0x01, 0x01
        /*0010*/ 	.byte	0x02, 0x03, 0x00, 0x00, 0x02, 0x06, 0x01, 0x00, 0x04, 0x0b, 0x08, 0x00, 0x01, 0x00, 0x00, 0x00
        /*0020*/ 	.byte	0x00, 0x00, 0x00, 0x00


//--------------------- .nv.info._ZN7cutlass6KernelINS_4gemm6kernel14RankKUniversalINS1_11threadblock13MmaMultistageINS1_9GemmShapeILi64ELi64ELi16EEENS_9transform11threadblock28PredicatedTileAccessIteratorINS_11MatrixShapeILi64ELi16EEEdNS_6layout11ColumnMajorELi1ENS8_31PitchLinearWarpStripedThreadMapINS_16PitchLinearShapeILi64ELi16EEELi128ENSG_ILi16ELi2EEELi1EEENS_5ArrayIdLi1ELb1EEELb0ENSD_9NoPermuteEEENS9_25RegularTileAccessIteratorISC_dNSD_43ColumnMajorTensorOpMultiplicandCongruous64bELi1ESJ_Li8EEELNS_4arch14CacheOperation4KindE0ENSA_INSB_ILi16ELi64EEEdNSD_8RowMajorELi0ESJ_SL_Lb0ESM_EENSO_ISU_dNSD_40RowMajorTensorOpMultiplicandCongruous64bELi0ESJ_Li8EEELST_0EdSV_NS4_9MmaPolicyINS1_4warp11MmaTensorOpINS6_ILi32ELi32ELi16EEEdSP_dSX_dSV_NS10_17MmaTensorOpPolicyINSR_3MmaINS6_ILi8ELi8ELi4EEELi32EdSV_dSE_dSV_NSR_13OpMultiplyAddEEENSB_ILi1ELi1EEEEELi1ELb0EbEENSB_ILi0ELi0EEES1B_Li1EEELi3ELNS1_23SharedMemoryClearOptionE0EbEENS_8epilogue11threadblock8EpilogueIS7_S1A_Li1ENS1G_27PredicatedTileIteratorBlas3INS1G_26OutputTileOptimalThreadMapINS1G_15OutputTileShapeILi64ELi8ELi2ELi1ELi1EEENS1K_ILi1ELi4ELi1ELi1ELi4EEELi128ELi1ELi64EEEdLNS_8BlasModeE1EEENS1F_4warp24FragmentIteratorTensorOpIS12_S15_dNSK_IdLi2ELb1EEESV_EENS1Q_20TileIteratorTensorOpIS12_S15_dSV_EENS1G_18SharedLoadIteratorINS1N_18CompactedThreadMapEdLi8EEENS1F_6thread17LinearCombinationIdLi1EddLNS1Z_9ScaleType4KindE0ELNS_15FloatRoundStyleE2EdEENSB_ILi0ELi4EEELi1ELi1EEENS4_30GemmIdentityThreadblockSwizzleILi1EEELNS_8FillModeE2EEEEEvNT_6ParamsE --------------------------
	.section	.nv.info._ZN7cutlass6KernelINS_4gemm6kernel14RankKUniversalINS1_11threadblock13MmaMultistageINS1_9GemmShapeILi64ELi64ELi16EEENS_9transform11threadblock28PredicatedTileAccessIteratorINS_11MatrixShapeILi64ELi16EEEdNS_6layout11ColumnMajorELi1ENS8_31PitchLinearWarpStripedThreadMapINS_16PitchLinearShapeILi64ELi16EEELi128ENSG_ILi16ELi2EEELi1EEENS_5ArrayIdLi1ELb1EEELb0ENSD_9NoPermuteEEENS9_25RegularTileAccessIteratorISC_dNSD_43ColumnMajorTensorOpMultiplicandCongruous64bELi1ESJ_Li8EEELNS_4arch14CacheOperation4KindE0ENSA_INSB_ILi16ELi64EEEdNSD_8RowMajorELi0ESJ_SL_Lb0ESM_EENSO_ISU_dNSD_40RowMajorTensorOpMultiplicandCongruous64bELi0ESJ_Li8EEELST_0EdSV_NS4_9MmaPolicyINS1_4warp11MmaTensorOpINS6_ILi32ELi32ELi16EEEdSP_dSX_dSV_NS10_17MmaTensorOpPolicyINSR_3MmaINS6_ILi8ELi8ELi4EEELi32EdSV_dSE_dSV_NSR_13OpMultiplyAddEEENSB_ILi1ELi1EEEEELi1ELb0EbEENSB_ILi0ELi0EEES1B_Li1EEELi3ELNS1_23SharedMemoryClearOptionE0EbEENS_8epilogue11threadblock8EpilogueIS7_S1A_Li1ENS1G_27PredicatedTileIteratorBlas3INS1G_26OutputTileOptimalThreadMapINS1G_15OutputTileShapeILi64ELi8ELi2ELi1ELi1EEENS1K_ILi1ELi4ELi1ELi1ELi4EEELi128ELi1ELi64EEEdLNS_8BlasModeE1EEENS1F_4warp24FragmentIteratorTensorOpIS12_S15_dNSK_IdLi2ELb1EEESV_EENS1Q_20TileIteratorTensorOpIS12_S15_dSV_EENS1G_18SharedLoadIteratorINS1N_18CompactedThreadMapEdLi8EEENS1F_6thread17LinearCombinationIdLi1EddLNS1Z_9ScaleType4KindE0ELNS_15FloatRoundStyleE2EdEENSB_ILi0ELi4EEELi1ELi1EEENS4_30GemmIdentityThreadblockSwizzleILi1EEELNS_8FillModeE2EEEEEvNT_6ParamsE,"",@"SHT_CUDA_INFO"
	.sectionflags	@""
	.align	4


	//----- nvinfo : EIATTR_CUDA_API_VERSION
	.align		4
        /*0000*/ 	.byte	0x04, 0x37
        /*0002*/ 	.short	(.L_22 - .L_21)
.L_21:
        /*0004*/ 	.word	0x00000082


	//----- nvinfo : EIATTR_KPARAM_INFO
	.align		4
.L_22:
        /*0008*/ 	.byte	0x04, 0x17
        /*000a*/ 	.short	(.L_24 - .L_23)
.L_23:
        /*000c*/ 	.word	0x00000000
        /*0010*/ 	.short	0x0000
        /*0012*/ 	.short	0x0000
        /*0014*/ 	.byte	0x00, 0xf0, 0xc1, 0x05


	//----- nvinfo : EIATTR_SPARSE_MMA_MASK
	.align		4
.L_24:
        /*0018*/ 	.byte	0x03, 0x50
        /*001a*/ 	.short	0x0000


	//----- nvinfo : EIATTR_MAXREG_COUNT
	.align		4
        /*001c*/ 	.byte	0x03, 0x1b
        /*001e*/ 	.short	0x00ff


	//----- nvinfo : EIATTR_NUM_BARRIERS
	.align		4
        /*0020*/ 	.byte	0x02, 0x4c
        /*0022*/ 	.byte	0x01
	.zero		1


	//----- nvinfo : EIATTR_MERCURY_ISA_VERSION
	.align		4
        /*0024*/ 	.byte	0x03, 0x5f
        /*0026*/ 	.short	0x0101


	//----- nvinfo : EIATTR_COOP_GROUP_MASK_REGIDS
	.align		4
        /*0028*/ 	.byte	0x04, 0x29
        /*002a*/ 	.short	(.L_26 - .L_25)


	//   ....[0]....
.L_25:
        /*002c*/ 	.word	0xffffffff


	//----- nvinfo : EIATTR_COOP_GROUP_INSTR_OFFSETS
	.align		4
.L_26:
        /*0030*/ 	.byte	0x04, 0x28
        /*0032*/ 	.short	(.L_28 - .L_27)


	//   ....[0]....
.L_27:
        /*0034*/ 	.word	0x000006b0


	//----- nvinfo : EIATTR_VRC_CTA_INIT_COUNT
	.align		4
.L_28:
        /*0038*/ 	.byte	0x02, 0x4a
	.zero		1
	.zero		1


	//----- nvinfo : EIATTR_EXIT_INSTR_OFFSETS
	.align		4
        /*003c*/ 	.byte	0x04, 0x1c
        /*003e*/ 	.short	(.L_30 - .L_29)


	//   ....[0]....
.L_29:
        /*0040*/ 	.word	0x00000140


	//   ....[1]....
        /*0044*/ 	.word	0x00000180


	//   ....[2]....
        /*0048*/ 	.word	0x00019bb0


	//   ....[3]....
        /*004c*/ 	.word	0x00019c30


	//   ....[4]....
        /*0050*/ 	.word	0x00019cc0


	//----- nvinfo : EIATTR_CRS_STACK_SIZE
	.align		4
.L_30:
        /*0054*/ 	.byte	0x04, 0x1e
        /*0056*/ 	.short	(.L_32 - .L_31)
.L_31:
        /*0058*/ 	.word	0x00000000


	//----- nvinfo : EIATTR_CBANK_PARAM_SIZE
	.align		4
.L_32:
        /*005c*/ 	.byte	0x03, 0x19
        /*005e*/ 	.short	0x0170


	//----- nvinfo : EIATTR_PARAM_CBANK
	.align		4
        /*0060*/ 	.byte	0x04, 0x0a
        /*0062*/ 	.short	(.L_34 - .L_33)
	.align		4
.L_33:
        /*0064*/ 	.word	index@(.nv.constant0._ZN7cutlass6KernelINS_4gemm6kernel14RankKUniversalINS1_11threadblock13MmaMultistageINS1_9GemmShapeILi64ELi64ELi16EEENS_9transform11threadblock28PredicatedTileAccessIteratorINS_11MatrixShapeILi64ELi16EEEdNS_6layout11ColumnMajorELi1ENS8_31PitchLinearWarpStripedThreadMapINS_16PitchLinearShapeILi64ELi16EEELi128ENSG_ILi16ELi2EEELi1EEENS_5ArrayIdLi1ELb1EEELb0ENSD_9NoPermuteEEENS9_25RegularTileAccessIteratorISC_dNSD_43ColumnMajorTensorOpMultiplicandCongruous64bELi1ESJ_Li8EEELNS_4arch14CacheOperation4KindE0ENSA_INSB_ILi16ELi64EEEdNSD_8RowMajorELi0ESJ_SL_Lb0ESM_EENSO_ISU_dNSD_40RowMajorTensorOpMultiplicandCongruous64bELi0ESJ_Li8EEELST_0EdSV_NS4_9MmaPolicyINS1_4warp11MmaTensorOpINS6_ILi32ELi32ELi16EEEdSP_dSX_dSV_NS10_17MmaTensorOpPolicyINSR_3MmaINS6_ILi8ELi8ELi4EEELi32EdSV_dSE_dSV_NSR_13OpMultiplyAddEEENSB_ILi1ELi1EEEEELi1ELb0EbEENSB_ILi0ELi0EEES1B_Li1EEELi3ELNS1_23SharedMemoryClearOptionE0EbEENS_8epilogue11threadblock8EpilogueIS7_S1A_Li1ENS1G_27PredicatedTileIteratorBlas3INS1G_26OutputTileOptimalThreadMapINS1G_15OutputTileShapeILi64ELi8ELi2ELi1ELi1EEENS1K_ILi1ELi4ELi1ELi1ELi4EEELi128ELi1ELi64EEEdLNS_8BlasModeE1EEENS1F_4warp24FragmentIteratorTensorOpIS12_S15_dNSK_IdLi2ELb1EEESV_EENS1Q_20TileIteratorTensorOpIS12_S15_dSV_EENS1G_18SharedLoadIteratorINS1N_18CompactedThreadMapEdLi8EEENS1F_6thread17LinearCombinationIdLi1EddLNS1Z_9ScaleType4KindE0ELNS_15FloatRoundStyleE2EdEENSB_ILi0ELi4EEELi1ELi1EEENS4_30GemmIdentityThreadblockSwizzleILi1EEELNS_8FillModeE2EEEEEvNT_6ParamsE)
        /*0068*/ 	.short	0x0380
        /*006a*/ 	.short	0x0170


	//----- nvinfo : EIATTR_SW_WAR
	.align		4
.L_34:
        /*006c*/ 	.byte	0x04, 0x36
        /*006e*/ 	.short	(.L_36 - .L_35)
.L_35:
        /*0070*/ 	.word	0x00000008
.L_36:


//--------------------- .nv.callgraph             --------------------------
	.section	.nv.callgraph,"",@"SHT_CUDA_CALLGRAPH"
	.align	4
	.sectionentsize	8
	.align		4
        /*0000*/ 	.word	0x00000000
	.align		4
        /*0004*/ 	.word	0xffffffff
	.align		4
        /*0008*/ 	.word	0x00000000
	.align		4
        /*000c*/ 	.word	0xfffffffe
	.align		4
        /*0010*/ 	.word	0x00000000
	.align		4
        /*0014*/ 	.word	0xfffffffd
	.align		4
        /*0018*/ 	.word	0x00000000
	.align		4
        /*001c*/ 	.word	0xfffffffc


//--------------------- .nv.constant4             --------------------------
	.section	.nv.constant4,"a",@progbits
	.align	8
	.align		8
.nv.constant4:
        /*0000*/ 	.dword	_ZN39_INTERNAL_fae40b1a_4_k_cu_dc525575_28914cuda3std3__45__cpo5beginE
	.align		8
        /*0008*/ 	.dword	_ZN39_INTERNAL_fae40b1a_4_k_cu_dc525575_28914cuda3std3__45__cpo3endE
	.align		8
        /*0010*/ 	.dword	_ZN39_INTERNAL_fae40b1a_4_k_cu_dc525575_28914cuda3std3__45__cpo6cbeginE
	.align		8
        /*0018*/ 	.dword	_ZN39_INTERNAL_fae40b1a_4_k_cu_dc525575_28914cuda3std3__45__cpo4cendE
	.align		8
        /*0020*/ 	.dword	_ZN39_INTERNAL_fae40b1a_4_k_cu_dc525575_28914cuda3std3__441_GLOBAL__N__fae40b1a_4_k_cu_dc525575_28916ignoreE
	.align		8
        /*0028*/ 	.dword	_ZN39_INTERNAL_fae40b1a_4_k_cu_dc525575_28914cuda3std3__419piecewise_constructE
	.align		8
        /*0030*/ 	.dword	_ZN39_INTERNAL_fae40b1a_4_k_cu_dc525575_28914cuda3std3__48in_placeE
	.align		8
        /*0038*/ 	.dword	_ZN39_INTERNAL_fae40b1a_4_k_cu_dc525575_28914cuda3std6ranges3__45__cpo4swapE
	.align		8
        /*0040*/ 	.dword	_ZN39_INTERNAL_fae40b1a_4_k_cu_dc525575_28914cuda3std6ranges3__45__cpo9iter_moveE
	.align		8
        /*0048*/ 	.dword	_ZN39_INTERNAL_fae40b1a_4_k_cu_dc525575_28914cute7productE
	.align		8
        /*0050*/ 	.dword	_ZN39_INTERNAL_fae40b1a_4_k_cu_dc525575_28914cute1_E


//--------------------- .text._ZN7cutlass6KernelINS_4gemm6kernel14RankKUniversalINS1_11threadblock13MmaMultistageINS1_9GemmShapeILi64ELi64ELi16EEENS_9transform11threadblock28PredicatedTileAccessIteratorINS_11MatrixShapeILi64ELi16EEEdNS_6layout11ColumnMajorELi1ENS8_31PitchLinearWarpStripedThreadMapINS_16PitchLinearShapeILi64ELi16EEELi128ENSG_ILi16ELi2EEELi1EEENS_5ArrayIdLi1ELb1EEELb0ENSD_9NoPermuteEEENS9_25RegularTileAccessIteratorISC_dNSD_43ColumnMajorTensorOpMultiplicandCongruous64bELi1ESJ_Li8EEELNS_4arch14CacheOperation4KindE0ENSA_INSB_ILi16ELi64EEEdNSD_8RowMajorELi0ESJ_SL_Lb0ESM_EENSO_ISU_dNSD_40RowMajorTensorOpMultiplicandCongruous64bELi0ESJ_Li8EEELST_0EdSV_NS4_9MmaPolicyINS1_4warp11MmaTensorOpINS6_ILi32ELi32ELi16EEEdSP_dSX_dSV_NS10_17MmaTensorOpPolicyINSR_3MmaINS6_ILi8ELi8ELi4EEELi32EdSV_dSE_dSV_NSR_13OpMultiplyAddEEENSB_ILi1ELi1EEEEELi1ELb0EbEENSB_ILi0ELi0EEES1B_Li1EEELi3ELNS1_23SharedMemoryClearOptionE0EbEENS_8epilogue11threadblock8EpilogueIS7_S1A_Li1ENS1G_27PredicatedTileIteratorBlas3INS1G_26OutputTileOptimalThreadMapINS1G_15OutputTileShapeILi64ELi8ELi2ELi1ELi1EEENS1K_ILi1ELi4ELi1ELi1ELi4EEELi128ELi1ELi64EEEdLNS_8BlasModeE1EEENS1F_4warp24FragmentIteratorTensorOpIS12_S15_dNSK_IdLi2ELb1EEESV_EENS1Q_20TileIteratorTensorOpIS12_S15_dSV_EENS1G_18SharedLoadIteratorINS1N_18CompactedThreadMapEdLi8EEENS1F_6thread17LinearCombinationIdLi1EddLNS1Z_9ScaleType4KindE0ELNS_15FloatRoundStyleE2EdEENSB_ILi0ELi4EEELi1ELi1EEENS4_30GemmIdentityThreadblockSwizzleILi1EEELNS_8FillModeE2EEEEEvNT_6ParamsE --------------------------
	.section	.text._ZN7cutlass6KernelINS_4gemm6kernel14RankKUniversalINS1_11threadblock13MmaMultistageINS1_9GemmShapeILi64ELi64ELi16EEENS_9transform11threadblock28PredicatedTileAccessIteratorINS_11MatrixShapeILi64ELi16EEEdNS_6layout11ColumnMajorELi1ENS8_31PitchLinearWarpStripedThreadMapINS_16PitchLinearShapeILi64ELi16EEELi128ENSG_ILi16ELi2EEELi1EEENS_5ArrayIdLi1ELb1EEELb0ENSD_9NoPermuteEEENS9_25RegularTileAccessIteratorISC_dNSD_43ColumnMajorTensorOpMultiplicandCongruous64bELi1ESJ_Li8EEELNS_4arch14CacheOperation4KindE0ENSA_INSB_ILi16ELi64EEEdNSD_8RowMajorELi0ESJ_SL_Lb0ESM_EENSO_ISU_dNSD_40RowMajorTensorOpMultiplicandCongruous64bELi0ESJ_Li8EEELST_0EdSV_NS4_9MmaPolicyINS1_4warp11MmaTensorOpINS6_ILi32ELi32ELi16EEEdSP_dSX_dSV_NS10_17MmaTensorOpPolicyINSR_3MmaINS6_ILi8ELi8ELi4EEELi32EdSV_dSE_dSV_NSR_13OpMultiplyAddEEENSB_ILi1ELi1EEEEELi1ELb0EbEENSB_ILi0ELi0EEES1B_Li1EEELi3ELNS1_23SharedMemoryClearOptionE0EbEENS_8epilogue11threadblock8EpilogueIS7_S1A_Li1ENS1G_27PredicatedTileIteratorBlas3INS1G_26OutputTileOptimalThreadMapINS1G_15OutputTileShapeILi64ELi8ELi2ELi1ELi1EEENS1K_ILi1ELi4ELi1ELi1ELi4EEELi128ELi1ELi64EEEdLNS_8BlasModeE1EEENS1F_4warp24FragmentIteratorTensorOpIS12_S15_dNSK_IdLi2ELb1EEESV_EENS1Q_20TileIteratorTensorOpIS12_S15_dSV_EENS1G_18SharedLoadIteratorINS1N_18CompactedThreadMapEdLi8EEENS1F_6thread17LinearCombinationIdLi1EddLNS1Z_9ScaleType4KindE0ELNS_15FloatRoundStyleE2EdEENSB_ILi0ELi4EEELi1ELi1EEENS4_30GemmIdentityThreadblockSwizzleILi1EEELNS_8FillModeE2EEEEEvNT_6ParamsE,"ax",@progbits
	.align	128
.text._ZN7cutlass6KernelINS_4gemm6kernel14RankKUniversalINS1_11threadblock13MmaMultistageINS1_9GemmShapeILi64ELi64ELi16EEENS_9transform11threadblock28PredicatedTileAccessIteratorINS_11MatrixShapeILi64ELi16EEEdNS_6layout11ColumnMajorELi1ENS8_31PitchLinearWarpStripedThreadMapINS_16PitchLinearShapeILi64ELi16EEELi128ENSG_ILi16ELi2EEELi1EEENS_5ArrayIdLi1ELb1EEELb0ENSD_9NoPermuteEEENS9_25RegularTileAccessIteratorISC_dNSD_43ColumnMajorTensorOpMultiplicandCongruous64bELi1ESJ_Li8EEELNS_4arch14CacheOperation4KindE0ENSA_INSB_ILi16ELi64EEEdNSD_8RowMajorELi0ESJ_SL_Lb0ESM_EENSO_ISU_dNSD_40RowMajorTensorOpMultiplicandCongruous64bELi0ESJ_Li8EEELST_0EdSV_NS4_9MmaPolicyINS1_4warp11MmaTensorOpINS6_ILi32ELi32ELi16EEEdSP_dSX_dSV_NS10_17MmaTensorOpPolicyINSR_3MmaINS6_ILi8ELi8ELi4EEELi32EdSV_dSE_dSV_NSR_13OpMultiplyAddEEENSB_ILi1ELi1EEEEELi1ELb0EbEENSB_ILi0ELi0EEES1B_Li1EEELi3ELNS1_23SharedMemoryClearOptionE0EbEENS_8epilogue11threadblock8EpilogueIS7_S1A_Li1ENS1G_27PredicatedTileIteratorBlas3INS1G_26OutputTileOptimalThreadMapINS1G_15OutputTileShapeILi64ELi8ELi2ELi1ELi1EEENS1K_ILi1ELi4ELi1ELi1ELi4EEELi128ELi1ELi64EEEdLNS_8BlasModeE1EEENS1F_4warp24FragmentIteratorTensorOpIS12_S15_dNSK_IdLi2ELb1EEESV_EENS1Q_20TileIteratorTensorOpIS12_S15_dSV_EENS1G_18SharedLoadIteratorINS1N_18CompactedThreadMapEdLi8EEENS1F_6thread17LinearCombinationIdLi1EddLNS1Z_9ScaleType4KindE0ELNS_15FloatRoundStyleE2EdEENSB_ILi0ELi4EEELi1ELi1EEENS4_30GemmIdentityThreadblockSwizzleILi1EEELNS_8FillModeE2EEEEEvNT_6ParamsE:
        .type           _ZN7cutlass6KernelINS_4gemm6kernel14RankKUniversalINS1_11threadblock13MmaMultistageINS1_9GemmShapeILi64ELi64ELi16EEENS_9transform11threadblock28PredicatedTileAccessIteratorINS_11MatrixShapeILi64ELi16EEEdNS_6layout11ColumnMajorELi1ENS8_31PitchLinearWarpStripedThreadMapINS_16PitchLinearShapeILi64ELi16EEELi128ENSG_ILi16ELi2EEELi1EEENS_5ArrayIdLi1ELb1EEELb0ENSD_9NoPermuteEEENS9_25RegularTileAccessIteratorISC_dNSD_43ColumnMajorTensorOpMultiplicandCongruous64bELi1ESJ_Li8EEELNS_4arch14CacheOperation4KindE0ENSA_INSB_ILi16ELi64EEEdNSD_8RowMajorELi0ESJ_SL_Lb0ESM_EENSO_ISU_dNSD_40RowMajorTensorOpMultiplicandCongruous64bELi0ESJ_Li8EEELST_0EdSV_NS4_9MmaPolicyINS1_4warp11MmaTensorOpINS6_ILi32ELi32ELi16EEEdSP_dSX_dSV_NS10_17MmaTensorOpPolicyINSR_3MmaINS6_ILi8ELi8ELi4EEELi32EdSV_dSE_dSV_NSR_13OpMultiplyAddEEENSB_ILi1ELi1EEEEELi1ELb0EbEENSB_ILi0ELi0EEES1B_Li1EEELi3ELNS1_23SharedMemoryClearOptionE0EbEENS_8epilogue11threadblock8EpilogueIS7_S1A_Li1ENS1G_27PredicatedTileIteratorBlas3INS1G_26OutputTileOptimalThreadMapINS1G_15OutputTileShapeILi64ELi8ELi2ELi1ELi1EEENS1K_ILi1ELi4ELi1ELi1ELi4EEELi128ELi1ELi64EEEdLNS_8BlasModeE1EEENS1F_4warp24FragmentIteratorTensorOpIS12_S15_dNSK_IdLi2ELb1EEESV_EENS1Q_20TileIteratorTensorOpIS12_S15_dSV_EENS1G_18SharedLoadIteratorINS1N_18CompactedThreadMapEdLi8EEENS1F_6thread17LinearCombinationIdLi1EddLNS1Z_9ScaleType4KindE0ELNS_15FloatRoundStyleE2EdEENSB_ILi0ELi4EEELi1ELi1EEENS4_30GemmIdentityThreadblockSwizzleILi1EEELNS_8FillModeE2EEEEEvNT_6ParamsE,@function
        .size           _ZN7cutlass6KernelINS_4gemm6kernel14RankKUniversalINS1_11threadblock13MmaMultistageINS1_9GemmShapeILi64ELi64ELi16EEENS_9transform11threadblock28PredicatedTileAccessIteratorINS_11MatrixShapeILi64ELi16EEEdNS_6layout11ColumnMajorELi1ENS8_31PitchLinearWarpStripedThreadMapINS_16PitchLinearShapeILi64ELi16EEELi128ENSG_ILi16ELi2EEELi1EEENS_5ArrayIdLi1ELb1EEELb0ENSD_9NoPermuteEEENS9_25RegularTileAccessIteratorISC_dNSD_43ColumnMajorTensorOpMultiplicandCongruous64bELi1ESJ_Li8EEELNS_4arch14CacheOperation4KindE0ENSA_INSB_ILi16ELi64EEEdNSD_8RowMajorELi0ESJ_SL_Lb0ESM_EENSO_ISU_dNSD_40RowMajorTensorOpMultiplicandCongruous64bELi0ESJ_Li8EEELST_0EdSV_NS4_9MmaPolicyINS1_4warp11MmaTensorOpINS6_ILi32ELi32ELi16EEEdSP_dSX_dSV_NS10_17MmaTensorOpPolicyINSR_3MmaINS6_ILi8ELi8ELi4EEELi32EdSV_dSE_dSV_NSR_13OpMultiplyAddEEENSB_ILi1ELi1EEEEELi1ELb0EbEENSB_ILi0ELi0EEES1B_Li1EEELi3ELNS1_23SharedMemoryClearOptionE0EbEENS_8epilogue11threadblock8EpilogueIS7_S1A_Li1ENS1G_27PredicatedTileIteratorBlas3INS1G_26OutputTileOptimalThreadMapINS1G_15OutputTileShapeILi64ELi8ELi2ELi1ELi1EEENS1K_ILi1ELi4ELi1ELi1ELi4EEELi128ELi1ELi64EEEdLNS_8BlasModeE1EEENS1F_4warp24FragmentIteratorTensorOpIS12_S15_dNSK_IdLi2ELb1EEESV_EENS1Q_20TileIteratorTensorOpIS12_S15_dSV_EENS1G_18SharedLoadIteratorINS1N_18CompactedThreadMapEdLi8EEENS1F_6thread17LinearCombinationIdLi1EddLNS1Z_9ScaleType4KindE0ELNS_15FloatRoundStyleE2EdEENSB_ILi0ELi4EEELi1ELi1EEENS4_30GemmIdentityThreadblockSwizzleILi1EEELNS_8FillModeE2EEEEEvNT_6ParamsE,(.L_x_341 - _ZN7cutlass6KernelINS_4gemm6kernel14RankKUniversalINS1_11threadblock13MmaMultistageINS1_9GemmShapeILi64ELi64ELi16EEENS_9transform11threadblock28PredicatedTileAccessIteratorINS_11MatrixShapeILi64ELi16EEEdNS_6layout11ColumnMajorELi1ENS8_31PitchLinearWarpStripedThreadMapINS_16PitchLinearShapeILi64ELi16EEELi128ENSG_ILi16ELi2EEELi1EEENS_5ArrayIdLi1ELb1EEELb0ENSD_9NoPermuteEEENS9_25RegularTileAccessIteratorISC_dNSD_43ColumnMajorTensorOpMultiplicandCongruous64bELi1ESJ_Li8EEELNS_4arch14CacheOperation4KindE0ENSA_INSB_ILi16ELi64EEEdNSD_8RowMajorELi0ESJ_SL_Lb0ESM_EENSO_ISU_dNSD_40RowMajorTensorOpMultiplicandCongruous64bELi0ESJ_Li8EEELST_0EdSV_NS4_9MmaPolicyINS1_4warp11MmaTensorOpINS6_ILi32ELi32ELi16EEEdSP_dSX_dSV_NS10_17MmaTensorOpPolicyINSR_3MmaINS6_ILi8ELi8ELi4EEELi32EdSV_dSE_dSV_NSR_13OpMultiplyAddEEENSB_ILi1ELi1EEEEELi1ELb0EbEENSB_ILi0ELi0EEES1B_Li1EEELi3ELNS1_23SharedMemoryClearOptionE0EbEENS_8epilogue11threadblock8EpilogueIS7_S1A_Li1ENS1G_27PredicatedTileIteratorBlas3INS1G_26OutputTileOptimalThreadMapINS1G_15OutputTileShapeILi64ELi8ELi2ELi1ELi1EEENS1K_ILi1ELi4ELi1ELi1ELi4EEELi128ELi1ELi64EEEdLNS_8BlasModeE1EEENS1F_4warp24FragmentIteratorTensorOpIS12_S15_dNSK_IdLi2ELb1EEESV_EENS1Q_20TileIteratorTensorOpIS12_S15_dSV_EENS1G_18SharedLoadIteratorINS1N_18CompactedThreadMapEdLi8EEENS1F_6thread17LinearCombinationIdLi1EddLNS1Z_9ScaleType4KindE0ELNS_15FloatRoundStyleE2EdEENSB_ILi0ELi4EEELi1ELi1EEENS4_30GemmIdentityThreadblockSwizzleILi1EEELNS_8FillModeE2EEEEEvNT_6ParamsE)
        .other          _ZN7cutlass6KernelINS_4gemm6kernel14RankKUniversalINS1_11threadblock13MmaMultistageINS1_9GemmShapeILi64ELi64ELi16EEENS_9transform11threadblock28PredicatedTileAccessIteratorINS_11MatrixShapeILi64ELi16EEEdNS_6layout11ColumnMajorELi1ENS8_31PitchLinearWarpStripedThreadMapINS_16PitchLinearShapeILi64ELi16EEELi128ENSG_ILi16ELi2EEELi1EEENS_5ArrayIdLi1ELb1EEELb0ENSD_9NoPermuteEEENS9_25RegularTileAccessIteratorISC_dNSD_43ColumnMajorTensorOpMultiplicandCongruous64bELi1ESJ_Li8EEELNS_4arch14CacheOperation4KindE0ENSA_INSB_ILi16ELi64EEEdNSD_8RowMajorELi0ESJ_SL_Lb0ESM_EENSO_ISU_dNSD_40RowMajorTensorOpMultiplicandCongruous64bELi0ESJ_Li8EEELST_0EdSV_NS4_9MmaPolicyINS1_4warp11MmaTensorOpINS6_ILi32ELi32ELi16EEEdSP_dSX_dSV_NS10_17MmaTensorOpPolicyINSR_3MmaINS6_ILi8ELi8ELi4EEELi32EdSV_dSE_dSV_NSR_13OpMultiplyAddEEENSB_ILi1ELi1EEEEELi1ELb0EbEENSB_ILi0ELi0EEES1B_Li1EEELi3ELNS1_23SharedMemoryClearOptionE0EbEENS_8epilogue11threadblock8EpilogueIS7_S1A_Li1ENS1G_27PredicatedTileIteratorBlas3INS1G_26OutputTileOptimalThreadMapINS1G_15OutputTileShapeILi64ELi8ELi2ELi1ELi1EEENS1K_ILi1ELi4ELi1ELi1ELi4EEELi128ELi1ELi64EEEdLNS_8BlasModeE1EEENS1F_4warp24FragmentIteratorTensorOpIS12_S15_dNSK_IdLi2ELb1EEESV_EENS1Q_20TileIteratorTensorOpIS12_S15_dSV_EENS1G_18SharedLoadIteratorINS1N_18CompactedThreadMapEdLi8EEENS1F_6thread17LinearCombinationIdLi1EddLNS1Z_9ScaleType4KindE0ELNS_15FloatRoundStyleE2EdEENSB_ILi0ELi4EEELi1ELi1EEENS4_30GemmIdentityThreadblockSwizzleILi1EEELNS_8FillModeE2EEEEEvNT_6ParamsE,@"STO_CUDA_ENTRY STV_DEFAULT"
_ZN7cutlass6KernelINS_4gemm6kernel14RankKUniversalINS1_11threadblock13MmaMultistageINS1_9GemmShapeILi64ELi64ELi16EEENS_9transform11threadblock28PredicatedTileAccessIteratorINS_11MatrixShapeILi64ELi16EEEdNS_6layout11ColumnMajorELi1ENS8_31PitchLinearWarpStripedThreadMapINS_16PitchLinearShapeILi64ELi16EEELi128ENSG_ILi16ELi2EEELi1EEENS_5ArrayIdLi1ELb1EEELb0ENSD_9NoPermuteEEENS9_25RegularTileAccessIteratorISC_dNSD_43ColumnMajorTensorOpMultiplicandCongruous64bELi1ESJ_Li8EEELNS_4arch14CacheOperation4KindE0ENSA_INSB_ILi16ELi64EEEdNSD_8RowMajorELi0ESJ_SL_Lb0ESM_EENSO_ISU_dNSD_40RowMajorTensorOpMultiplicandCongruous64bELi0ESJ_Li8EEELST_0EdSV_NS4_9MmaPolicyINS1_4warp11MmaTensorOpINS6_ILi32ELi32ELi16EEEdSP_dSX_dSV_NS10_17MmaTensorOpPolicyINSR_3MmaINS6_ILi8ELi8ELi4EEELi32EdSV_dSE_dSV_NSR_13OpMultiplyAddEEENSB_ILi1ELi1EEEEELi1ELb0EbEENSB_ILi0ELi0EEES1B_Li1EEELi3ELNS1_23SharedMemoryClearOptionE0EbEENS_8epilogue11threadblock8EpilogueIS7_S1A_Li1ENS1G_27PredicatedTileIteratorBlas3INS1G_26OutputTileOptimalThreadMapINS1G_15OutputTileShapeILi64ELi8ELi2ELi1ELi1EEENS1K_ILi1ELi4ELi1ELi1ELi4EEELi128ELi1ELi64EEEdLNS_8BlasModeE1EEENS1F_4warp24FragmentIteratorTensorOpIS12_S15_dNSK_IdLi2ELb1EEESV_EENS1Q_20TileIteratorTensorOpIS12_S15_dSV_EENS1G_18SharedLoadIteratorINS1N_18CompactedThreadMapEdLi8EEENS1F_6thread17LinearCombinationIdLi1EddLNS1Z_9ScaleType4KindE0ELNS_15FloatRoundStyleE2EdEENSB_ILi0ELi4EEELi1ELi1EEENS4_30GemmIdentityThreadblockSwizzleILi1EEELNS_8FillModeE2EEEEEvNT_6ParamsE:
[----:B------:R-:W-:Y:S08]  /*0000*/  LDC R1, c[0x0][0x37c] ;  /* 0x0000df00ff017b82 */ /* 0x000ff00000000800 */
[----:B------:R-:W1:Y:S01]  /*0010*/  LDC.64 R2, c[0x0][0x468] ;  /* 0x00011a00ff027b82 */ /* 0x000e620000000a00 */
[----:B------:R-:W2:Y:S01]  /*0020*/  LDCU UR6, c[0x0][0x398] ;  /* 0x00007300ff0677ac */ /* 0x000ea20008000800 */
[----:B------:R-:W3:Y:S06]  /*0030*/  LDCU.U8 UR5, c[0x0][0x4e8] ;  /* 0x00009d00ff0577ac */ /* 0x000eec0008000000 */
[----:B------:R-:W4:Y:S01]  /*0040*/  LDC.64 R4, c[0x0][0x460] ;  /* 0x00011800ff047b82 */ /* 0x000f220000000a00 */
[----:B------:R-:W3:Y:S07]  /*0050*/  LDCU UR4, c[0x0][0x390] ;  /* 0x00007200ff0477ac */ /* 0x000eee0008000800 */
[----:B------:R-:W3:Y:S08]  /*0060*/  S2UR UR7, SR_CTAID.Y ;  /* 0x00000000000779c3 */ /* 0x000ef00000002600 */
[----:B------:R-:W3:Y:S01]  /*0070*/  S2UR UR8, SR_CTAID.X ;  /* 0x00000000000879c3 */ /* 0x000ee20000002500 */
[----:B-1----:R-:W-:Y:S01]  /*0080*/  DSETP.NEU.AND P0, PT, R2, 1, PT ;  /* 0x3ff000000200742a */ /* 0x002fe20003f0d000 */
[----:B------:R-:W-:-:S06]  /*0090*/  IMAD.MOV.U32 R2, RZ, RZ, -0x1 ;  /* 0xffffffffff027424 */ /* 0x000fcc00078e00ff */
[----:B------:R-:W1:Y:S01]  /*00a0*/  LDC R0, c[0x0][0x38c] ;  /* 0x0000e300ff007b82 */ /* 0x000e620000000800 */
[----:B----4-:R-:W-:Y:S01]  /*00b0*/  DSETP.EQ.AND P0, PT, R4, RZ, !P0 ;  /* 0x000000ff0400722a */ /* 0x010fe20004702000 */
[----:B--2---:R-:W-:-:S05]  /*00c0*/  SHF.L.U32 R2, R2, UR6, RZ ;  /* 0x0000000602027c19 */ /* 0x004fca00080006ff */
[----:B---3--:R-:W-:Y:S01]  /*00d0*/  ISETP.NE.AND P0, PT, RZ, UR5, P0 ;  /* 0x00000005ff007c0c */ /* 0x008fe20008705270 */
[----:B------:R-:W-:Y:S02]  /*00e0*/  USHF.L.U32 UR7, UR7, UR6, URZ ;  /* 0x0000000607077299 */ /* 0x000fe400080006ff */
[----:B------:R-:W-:Y:S01]  /*00f0*/  USHF.R.U32.HI UR6, URZ, UR6, UR8 ;  /* 0x00000006ff067299 */ /* 0x000fe20008011608 */
[----:B------:R-:W-:-:S05]  /*0100*/  LOP3.LUT R20, R2, UR8, RZ, 0xc, !PT ;  /* 0x0000000802147c12 */ /* 0x000fca000f8e0cff */
[----:B------:R-:W-:Y:S01]  /*0110*/  VIADD R20, R20, UR7 ;  /* 0x0000000714147c36 */ /* 0x000fe20008000000 */
[----:B-1----:R-:W-:-:S04]  /*0120*/  ISETP.LE.OR P0, PT, R0, UR6, P0 ;  /* 0x0000000600007c0c */ /* 0x002fc80008703670 */
[----:B------:R-:W-:-:S13]  /*0130*/  ISETP.GE.OR P0, PT, R20, UR4, P0 ;  /* 0x0000000414007c0c */ /* 0x000fda0008706670 */
[----:B------:R-:W-:Y:S05]  /*0140*/  @P0 EXIT ;  /* 0x000000000000094d */ /* 0x000fea0003800000 */
[----:B------:R-:W-:Y:S01]  /*0150*/  USHF.L.U32 UR16, UR6, 0x6, URZ ;  /* 0x0000000606107899 */ /* 0x000fe200080006ff */
[----:B------:R-:W-:-:S05]  /*0160*/  LEA R0, R20, 0x40, 0x6 ;  /* 0x0000004014007811 */ /* 0x000fca00078e30ff */
[----:B------:R-:W-:-:S13]  /*0170*/  ISETP.LE.AND P0, PT, R0, UR16, PT ;  /* 0x0000001000007c0c */ /* 0x000fda000bf03270 */
[----:B------:R-:W-:Y:S05]  /*0180*/  @P0 EXIT ;  /* 0x000000000000094d */ /* 0x000fea0003800000 */
[----:B------:R-:W1:Y:S01]  /*0190*/  LDCU UR9, c[0x0][0x490] ;  /* 0x00009200ff0977ac */ /* 0x000e620008000800 */
[----:B------:R-:W2:Y:S01]  /*01a0*/  S2R R0, SR_CTAID.Z ;  /* 0x0000000000007919 */ /* 0x000ea20000002700 */
[----:B------:R-:W3:Y:S01]  /*01b0*/  LDCU UR8, c[0x0][0x388] ;  /* 0x00007100ff0877ac */ /* 0x000ee20008000800 */
[----:B------:R-:W4:Y:S01]  /*01c0*/  LDCU.64 UR6, c[0x0][0x4a0] ;  /* 0x00009400ff0677ac */ /* 0x000f220008000a00 */
[----:B------:R-:W4:Y:S01]  /*01d0*/  LDCU.64 UR4, c[0x0][0x4a8] ;  /* 0x00009500ff0477ac */ /* 0x000f220008000a00 */
[----:B------:R-:W2:Y:S01]  /*01e0*/  LDCU.64 UR14, c[0x0][0x358] ;  /* 0x00006b00ff0e77ac */ /* 0x000ea20008000a00 */
[----:B-1----:R-:W-:Y:S01]  /*01f0*/  UISETP.GT.U32.AND UP0, UPT, UR9, 0x1, UPT ;  /* 0x000000010900788c */ /* 0x002fe2000bf04070 */
[----:B---3--:R-:W-:Y:S02]  /*0200*/  MOV R33, UR8 ;  /* 0x0000000800217c02 */ /* 0x008fe40008000f00 */
[----:B----4-:R-:W-:Y:S01]  /*0210*/  MOV R6, UR6 ;  /* 0x0000000600067c02 */ /* 0x010fe20008000f00 */
[----:B------:R-:W-:Y:S01]  /*0220*/  IMAD.U32 R7, RZ, RZ, UR7 ;  /* 0x00000007ff077e24 */ /* 0x000fe2000f8e00ff */
[----:B------:R-:W-:Y:S01]  /*0230*/  MOV R4, UR4 ;  /* 0x0000000400047c02 */ /* 0x000fe20008000f00 */
[----:B------:R-:W-:-:S03]  /*0240*/  IMAD.U32 R5, RZ, RZ, UR5 ;  /* 0x00000005ff057e24 */ /* 0x000fc6000f8e00ff */
[----:B------:R-:W-:Y:S05]  /*0250*/  BRA.U UP0, `(.L_x_0) ;  /* 0x0000000100207547 */ /* 0x000fea000b800000 */
[----:B------:R-:W1:Y:S01]  /*0260*/  LDC R2, c[0x0][0x394] ;  /* 0x0000e500ff027b82 */ /* 0x000e620000000800 */
[----:B--2---:R-:W-:-:S07]  /*0270*/  IADD3 R3, PT, PT, R0, 0x1, RZ ;  /* 0x0000000100037810 */ /* 0x004fce0007ffe0ff */
[----:B------:R-:W2:Y:S01]  /*0280*/  LDC R33, c[0x0][0x498] ;  /* 0x00012600ff217b82 */ /* 0x000ea20000000800 */
[----:B-1----:R-:W-:Y:S01]  /*0290*/  ISETP.GE.AND P0, PT, R3, R2, PT ;  /* 0x000000020300720c */ /* 0x002fe20003f06270 */
[----:B--2---:R-:W-:-:S05]  /*02a0*/  IMAD R24, R0, R33, RZ ;  /* 0x0000002100187224 */ /* 0x004fca00078e02ff */
[----:B------:R-:W-:-:S07]  /*02b0*/  IADD3 R33, PT, PT, R24, R33, RZ ;  /* 0x0000002118217210 */ /* 0x000fce0007ffe0ff */
[----:B------:R-:W1:Y:S01]  /*02c0*/  @P0 LDC R33, c[0x0][0x388] ;  /* 0x0000e200ff210b82 */ /* 0x000e620000000800 */
[----:B------:R-:W-:Y:S05]  /*02d0*/  BRA `(.L_x_1) ;  /* 0x0000000000607947 */ /* 0x000fea0003800000 */
.L_x_0:
[----:B------:R-:W-:Y:S01]  /*02e0*/  UISETP.NE.AND UP0, UPT, UR9, 0x3, UPT ;  /* 0x000000030900788c */ /* 0x000fe2000bf05270 */
[----:B------:R-:W-:-:S08]  /*02f0*/  MOV R24, RZ ;  /* 0x000000ff00187202 */ /* 0x000fd00000000f00 */
[----:B------:R-:W-:Y:S05]  /*0300*/  BRA.U !UP0, `(.L_x_2) ;  /* 0x00000001083c7547 */ /* 0x000fea000b800000 */
[----:B------:R-:W-:-:S09]  /*0310*/  UISETP.NE.AND UP0, UPT, UR9, 0x2, UPT ;  /* 0x000000020900788c */ /* 0x000fd2000bf05270 */
[----:B------:R-:W-:Y:S05]  /*0320*/  BRA.U UP0, `(.L_x_1) ;  /* 0x00000001004c7547 */ /* 0x000fea000b800000 */
[----:B------:R-:W2:Y:S08]  /*0330*/  LDC.64 R8, c[0x0][0x4c0] ;  /* 0x00013000ff087b82 */ /* 0x000eb00000000a00 */
[----:B------:R-:W1:Y:S08]  /*0340*/  LDC.64 R2, c[0x0][0x4c8] ;  /* 0x00013200ff027b82 */ /* 0x000e700000000a00 */
[----:B------:R-:W3:Y:S08]  /*0350*/  LDC.64 R6, c[0x0][0x4a0] ;  /* 0x00012800ff067b82 */ /* 0x000ef00000000a00 */
[----:B------:R-:W4:Y:S01]  /*0360*/  LDC.64 R4, c[0x0][0x4a8] ;  /* 0x00012a00ff047b82 */ /* 0x000f220000000a00 */
[----:B--2---:R-:W-:-:S04]  /*0370*/  IMAD.WIDE.U32 R12, R0, R8, RZ ;  /* 0x00000008000c7225 */ /* 0x004fc800078e00ff */
[C---:B------:R-:W-:Y:S02]  /*0380*/  IMAD R9, R0.reuse, R9, R13 ;  /* 0x0000000900097224 */ /* 0x040fe400078e020d */
[----:B-1----:R-:W-:-:S04]  /*0390*/  IMAD.WIDE.U32 R10, R0, R2, RZ ;  /* 0x00000002000a7225 */ /* 0x002fc800078e00ff */
[----:B------:R-:W-:Y:S01]  /*03a0*/  IMAD R3, R0, R3, R11 ;  /* 0x0000000300037224 */ /* 0x000fe200078e020b */
[----:B---3--:R-:W-:-:S04]  /*03b0*/  LEA R6, P1, R12, R6, 0x3 ;  /* 0x000000060c067211 */ /* 0x008fc800078218ff */
[----:B------:R-:W-:Y:S02]  /*03c0*/  LEA.HI.X R7, R12, R7, R9, 0x3, P1 ;  /* 0x000000070c077211 */ /* 0x000fe400008f1c09 */
[----:B----4-:R-:W-:-:S04]  /*03d0*/  LEA R4, P0, R10, R4, 0x3 ;  /* 0x000000040a047211 */ /* 0x010fc800078018ff */
[----:B------:R-:W-:Y:S01]  /*03e0*/  LEA.HI.X R5, R10, R5, R3, 0x3, P0 ;  /* 0x000000050a057211 */ /* 0x000fe200000f1c03 */
[----:B------:R-:W-:Y:S08]  /*03f0*/  BRA `(.L_x_1) ;  /* 0x0000000000187947 */ /* 0x000ff00003800000 */
.L_x_2:
[----:B------:R-:W2:Y:S08]  /*0400*/  LDC.64 R6, c[0x0][0x4a0] ;  /* 0x00012800ff067b82 */ /* 0x000eb00000000a00 */
[----:B------:R-:W1:Y:S01]  /*0410*/  LDC.64 R4, c[0x0][0x4a8] ;  /* 0x00012a00ff047b82 */ /* 0x000e620000000a00 */
[----:B--2---:R-:W-:-:S06]  /*0420*/  IMAD.WIDE.U32 R6, R0, 0x8, R6 ;  /* 0x0000000800067825 */ /* 0x004fcc00078e0006 */
[----:B------:R-:W4:Y:S01]  /*0430*/  LDG.E.64 R6, desc[UR14][R6.64] ;  /* 0x0000000e06067981 */ /* 0x000f22000c1e1b00 */
[----:B-1----:R-:W-:-:S06]  /*0440*/  IMAD.WIDE.U32 R4, R0, 0x8, R4 ;  /* 0x0000000800047825 */ /* 0x002fcc00078e0004 */
[----:B------:R-:W4:Y:S02]  /*0450*/  LDG.E.64 R4, desc[UR14][R4.64] ;  /* 0x0000000e04047981 */ /* 0x000f24000c1e1b00 */
.L_x_1:
[----:B------:R-:W3:Y:S01]  /*0460*/  S2R R85, SR_TID.X ;  /* 0x0000000000557919 */ /* 0x000ee20000002100 */
[----:B-12---:R-:W-:Y:S01]  /*0470*/  IMAD.IADD R0, R33, 0x1, -R24 ;  /* 0x0000000121007824 */ /* 0x006fe200078e0a18 */
[----:B------:R-:W1:Y:S01]  /*0480*/  LDCU.64 UR12, c[0x0][0x380] ;  /* 0x00007000ff0c77ac */ /* 0x000e620008000a00 */
[----:B------:R-:W-:Y:S02]  /*0490*/  CS2R R54, SRZ ;  /* 0x0000000000367805 */ /* 0x000fe4000001ff00 */
[----:B------:R-:W-:Y:S01]  /*04a0*/  CS2R R52, SRZ ;  /* 0x0000000000347805 */ /* 0x000fe2000001ff00 */
[C---:B------:R-:W-:Y:S01]  /*04b0*/  VIADD R2, R0.reuse, 0xffffffff ;  /* 0xffffffff00027836 */ /* 0x040fe20000000000 */
[----:B------:R-:W-:Y:S01]  /*04c0*/  SHF.R.S32.HI R9, RZ, 0x1f, R0 ;  /* 0x0000001fff097819 */ /* 0x000fe20000011400 */
[----:B------:R-:W2:Y:S01]  /*04d0*/  LDCU.128 UR8, c[0x0][0x3b0] ;  /* 0x00007600ff0877ac */ /* 0x000ea20008000c00 */
[----:B------:R-:W-:Y:S01]  /*04e0*/  VIADD R3, R0, 0x1e ;  /* 0x0000001e00037836 */ /* 0x000fe20000000000 */
[----:B------:R-:W-:-:S02]  /*04f0*/  CS2R R50, SRZ ;  /* 0x0000000000327805 */ /* 0x000fc4000001ff00 */
[----:B------:R-:W-:Y:S01]  /*0500*/  LEA.HI R9, R9, R0, RZ, 0x4 ;  /* 0x0000000009097211 */ /* 0x000fe200078f20ff */
[----:B------:R-:W3:Y:S01]  /*0510*/  LDCU.128 UR4, c[0x0][0x3d0] ;  /* 0x00007a00ff0477ac */ /* 0x000ee20008000c00 */
[----:B------:R-:W-:Y:S02]  /*0520*/  ISETP.GE.U32.AND P5, PT, R2, 0x10, PT ;  /* 0x000000100200780c */ /* 0x000fe40003fa6070 */
[----:B------:R-:W-:Y:S02]  /*0530*/  CS2R R48, SRZ ;  /* 0x0000000000307805 */ /* 0x000fe4000001ff00 */
[----:B------:R-:W-:Y:S02]  /*0540*/  LOP3.LUT R9, R9, 0xfffffff0, RZ, 0xc0, !PT ;  /* 0xfffffff009097812 */ /* 0x000fe400078ec0ff */
[----:B------:R-:W-:Y:S02]  /*0550*/  CS2R R58, SRZ ;  /* 0x00000000003a7805 */ /* 0x000fe4000001ff00 */
[----:B------:R-:W-:-:S02]  /*0560*/  ISETP.GE.U32.AND P1, PT, R3, 0x1f, PT ;  /* 0x0000001f0300780c */ /* 0x000fc40003f26070 */
[----:B------:R-:W-:Y:S02]  /*0570*/  CS2R R56, SRZ ;  /* 0x0000000000387805 */ /* 0x000fe4000001ff00 */
[----:B------:R-:W-:Y:S01]  /*0580*/  CS2R R46, SRZ ;  /* 0x00000000002e7805 */ /* 0x000fe2000001ff00 */
[C---:B------:R-:W-:Y:S01]  /*0590*/  IMAD.IADD R9, R0.reuse, 0x1, -R9 ;  /* 0x0000000100097824 */ /* 0x040fe200078e0a09 */
[----:B------:R-:W-:Y:S01]  /*05a0*/  CS2R R44, SRZ ;  /* 0x00000000002c7805 */ /* 0x000fe2000001ff00 */
[----:B------:R-:W-:Y:S01]  /*05b0*/  VIADD R0, R0, 0xf ;  /* 0x0000000f00007836 */ /* 0x000fe20000000000 */
[----:B------:R-:W-:Y:S02]  /*05c0*/  CS2R R62, SRZ ;  /* 0x00000000003e7805 */ /* 0x000fe4000001ff00 */
[----:B------:R-:W-:Y:S02]  /*05d0*/  CS2R R60, SRZ ;  /* 0x00000000003c7805 */ /* 0x000fe4000001ff00 */
[----:B------:R-:W-:Y:S01]  /*05e0*/  ISETP.NE.AND P0, PT, R9, RZ, PT ;  /* 0x000000ff0900720c */ /* 0x000fe20003f05270 */
[----:B--2---:R-:W-:Y:S01]  /*05f0*/  UIADD3 UR8, UP0, UPT, UR8, -UR10, URZ ;  /* 0x8000000a08087290 */ /* 0x004fe2000ff1e0ff */
[----:B------:R-:W-:-:S02]  /*0600*/  SHF.R.S32.HI R107, RZ, 0x1f, R0 ;  /* 0x0000001fff6b7819 */ /* 0x000fc40000011400 */
[----:B------:R-:W-:Y:S02]  /*0610*/  CS2R R42, SRZ ;  /* 0x00000000002a7805 */ /* 0x000fe4000001ff00 */
[----:B------:R-:W-:Y:S01]  /*0620*/  CS2R R40, SRZ ;  /* 0x0000000000287805 */ /* 0x000fe2000001ff00 */
[----:B------:R-:W-:Y:S01]  /*0630*/  UIADD3.X UR9, UPT, UPT, UR9, ~UR11, URZ, UP0, !UPT ;  /* 0x8000000b09097290 */ /* 0x000fe200087fe4ff */
[----:B------:R-:W-:Y:S01]  /*0640*/  LEA.HI R107, R107, R0, RZ, 0x4 ;  /* 0x000000006b6b7211 */ /* 0x000fe200078f20ff */
[----:B---3--:R-:W-:Y:S01]  /*0650*/  UIADD3 UR10, UP0, UPT, UR4, -UR6, URZ ;  /* 0x80000006040a7290 */ /* 0x008fe2000ff1e0ff */
[--C-:B------:R-:W-:Y:S02]  /*0660*/  SHF.R.U32.HI R10, RZ, 0x5, R85.reuse ;  /* 0x00000005ff0a7819 */ /* 0x100fe40000011655 */
[----:B------:R-:W-:Y:S02]  /*0670*/  CS2R R66, SRZ ;  /* 0x0000000000427805 */ /* 0x000fe4000001ff00 */
[----:B------:R-:W-:Y:S01]  /*0680*/  LOP3.LUT R11, R85, 0xf, RZ, 0xc0, !PT ;  /* 0x0000000f550b7812 */ /* 0x000fe200078ec0ff */
[----:B------:R-:W-:Y:S01]  /*0690*/  UIADD3.X UR11, UPT, UPT, UR5, ~UR7, URZ, UP0, !UPT ;  /* 0x80000007050b7290 */ /* 0x000fe200087fe4ff */
[----:B------:R-:W-:Y:S01]  /*06a0*/  SHF.R.U32.HI R3, RZ, 0x4, R85 ;  /* 0x00000004ff037819 */ /* 0x000fe20000011655 */
[----:B------:R-:W2:Y:S01]  /*06b0*/  SHFL.IDX PT, R8, R10, RZ, 0x1f ;  /* 0x00001fff0a087589 */ /* 0x000ea200000e0000 */
[----:B------:R-:W3:Y:S01]  /*06c0*/  LDCU.64 UR6, c[0x0][0x3a0] ;  /* 0x00007400ff0677ac */ /* 0x000ee20008000a00 */
[----:B------:R-:W-:Y:S01]  /*06d0*/  VIADD R34, R11, UR16 ;  /* 0x000000100b227c36 */ /* 0x000fe20008000000 */
[----:B------:R-:W-:Y:S01]  /*06e0*/  LOP3.LUT R19, R3, 0x1, RZ, 0xc0, !PT ;  /* 0x0000000103137812 */ /* 0x000fe200078ec0ff */
[----:B------:R-:W-:Y:S01]  /*06f0*/  IMAD R20, R20, 0x40, R11 ;  /* 0x0000004014147824 */ /* 0x000fe200078e020b */
[----:B------:R-:W3:Y:S01]  /*0700*/  LDCU.64 UR4, c[0x0][0x3c0] ;  /* 0x00007800ff0477ac */ /* 0x000ee20008000a00 */
[C---:B------:R-:W-:Y:S01]  /*0710*/  VIADD R2, R34.reuse, 0x10 ;  /* 0x0000001022027836 */ /* 0x040fe20000000000 */
[----:B-1----:R-:W-:Y:S01]  /*0720*/  ISETP.GE.AND P4, PT, R34, UR12, PT ;  /* 0x0000000c22007c0c */ /* 0x002fe2000bf86270 */
[----:B------:R-:W-:Y:S01]  /*0730*/  IMAD R19, R10, 0x2, R19 ;  /* 0x000000020a137824 */ /* 0x000fe200078e0213 */
[----:B------:R-:W-:-:S02]  /*0740*/  SHF.R.S32.HI R35, RZ, 0x1f, R34 ;  /* 0x0000001fff237819 */ /* 0x000fc40000011422 */
[----:B------:R-:W-:Y:S02]  /*0750*/  CS2R R64, SRZ ;  /* 0x0000000000407805 */ /* 0x000fe4000001ff00 */
[----:B------:R-:W-:Y:S01]  /*0760*/  ISETP.GE.AND P3, PT, R2, UR12, PT ;  /* 0x0000000c02007c0c */ /* 0x000fe2000bf66270 */
[----:B------:R-:W-:Y:S01]  /*0770*/  VIADD R2, R34, 0x20 ;  /* 0x0000002022027836 */ /* 0x000fe20000000000 */
[----:B------:R-:W-:Y:S02]  /*0780*/  SEL R16, RZ, 0x100, P4 ;  /* 0x00000100ff107807 */ /* 0x000fe40002000000 */
[----:B------:R-:W-:Y:S02]  /*0790*/  CS2R R38, SRZ ;  /* 0x0000000000267805 */ /* 0x000fe4000001ff00 */
[----:B------:R-:W-:Y:S02]  /*07a0*/  SEL R31, RZ, 0x2, P3 ;  /* 0x00000002ff1f7807 */ /* 0x000fe40001800000 */
[----:B------:R-:W-:-:S02]  /*07b0*/  CS2R R36, SRZ ;  /* 0x0000000000247805 */ /* 0x000fc4000001ff00 */
[----:B------:R-:W-:Y:S01]  /*07c0*/  ISETP.GE.AND P2, PT, R2, UR12, PT ;  /* 0x0000000c02007c0c */ /* 0x000fe2000bf46270 */
[----:B------:R-:W-:Y:S01]  /*07d0*/  VIADD R2, R20, 0x20 ;  /* 0x0000002014027836 */ /* 0x000fe20000000000 */
[----:B------:R-:W-:Y:S02]  /*07e0*/  SEL R15, RZ, 0x200, P3 ;  /* 0x00000200ff0f7807 */ /* 0x000fe40001800000 */
[----:B------:R-:W-:Y:S02]  /*07f0*/  SEL R26, RZ, 0x4, P2 ;  /* 0x00000004ff1a7807 */ /* 0x000fe40001000000 */
[----:B------:R-:W-:Y:S01]  /*0800*/  ISETP.GE.AND P3, PT, R2, UR13, PT ;  /* 0x0000000d02007c0c */ /* 0x000fe2000bf66270 */
[----:B------:R-:W-:Y:S01]  /*0810*/  VIADD R2, R20, 0x30 ;  /* 0x0000003014027836 */ /* 0x000fe20000000000 */
[----:B--2---:R-:W-:Y:S01]  /*0820*/  R2UR UR16, R8 ;  /* 0x00000000081072ca */ /* 0x004fe200000e0000 */
[----:B------:R-:W-:Y:S01]  /*0830*/  VIADD R10, R34, 0x30 ;  /* 0x00000030220a7836 */ /* 0x000fe20000000000 */
[----:B------:R-:W-:Y:S01]  /*0840*/  SEL R8, R9, 0x10, P0 ;  /* 0x0000001009087807 */ /* 0x000fe20000000000 */
[----:B------:R-:W-:Y:S01]  /*0850*/  VIADD R9, R20, 0x10 ;  /* 0x0000001014097836 */ /* 0x000fe20000000000 */
[----:B------:R-:W-:-:S02]  /*0860*/  SEL R14, RZ, 0x400, P2 ;  /* 0x00000400ff0e7807 */ /* 0x000fc40001000000 */
[----:B------:R-:W-:Y:S01]  /*0870*/  VIADDMNMX R33, R24, R8, R33, PT ;  /* 0x0000000818217246 */ /* 0x000fe20003800121 */
[----:B------:R-:W-:Y:S01]  /*0880*/  IMAD.IADD R24, R19, 0x1, R24 ;  /* 0x0000000113187824 */ /* 0x000fe200078e0218 */
[----:B------:R-:W-:Y:S02]  /*0890*/  ISETP.GE.AND P2, PT, R2, UR13, PT ;  /* 0x0000000d02007c0c */ /* 0x000fe4000bf46270 */
[----:B------:R-:W-:Y:S01]  /*08a0*/  SHF.R.U32.HI R2, RZ, 0x1, R85 ;  /* 0x00000001ff027819 */ /* 0x000fe20000011655 */
[C---:B---3--:R-:W-:Y:S01]  /*08b0*/  IMAD.WIDE.U32 R34, R24.reuse, UR6, R34 ;  /* 0x0000000618227c25 */ /* 0x048fe2000f8e0022 */
[----:B------:R-:W-:Y:S01]  /*08c0*/  ISETP.LT.AND P0, PT, R24, R33, !P4 ;  /* 0x000000211800720c */ /* 0x000fe20006701270 */
[----:B------:R-:W-:Y:S01]  /*08d0*/  USHF.R.S32.HI UR18, URZ, 0x1f, UR16 ;  /* 0x0000001fff127899 */ /* 0x000fe20008011410 */
[----:B------:R-:W-:Y:S02]  /*08e0*/  LOP3.LUT R2, R2, 0x3, RZ, 0xc0, !PT ;  /* 0x0000000302027812 */ /* 0x000fe400078ec0ff */
[----:B------:R-:W-:Y:S01]  /*08f0*/  SEL R17, RZ, 0x1, !P0 ;  /* 0x00000001ff117807 */ /* 0x000fe20004000000 */
[----:B------:R-:W-:Y:S01]  /*0900*/  ULEA.HI UR18, UR18, UR16, URZ, 0x2 ;  /* 0x0000001012127291 */ /* 0x000fe2000f8f10ff */
[----:B------:R-:W-:Y:S01]  /*0910*/  ISETP.GE.AND P0, PT, R9, UR13, PT ;  /* 0x0000000d09007c0c */ /* 0x000fe2000bf06270 */
[----:B------:R-:W-:Y:S01]  /*0920*/  IMAD.SHL.U32 R9, R85, 0x4, RZ ;  /* 0x0000000455097824 */ /* 0x000fe200078e00ff */
[----:B------:R-:W-:-:S02]  /*0930*/  SEL R28, RZ, 0x1, P4 ;  /* 0x00000001ff1c7807 */ /* 0x000fc40002000000 */
[----:B------:R-:W-:Y:S02]  /*0940*/  ISETP.GE.AND P4, PT, R20, UR13, PT ;  /* 0x0000000d14007c0c */ /* 0x000fe4000bf86270 */
[----:B------:R-:W-:Y:S02]  /*0950*/  LOP3.LUT R86, R2, 0x4, R9, 0xf8, !PT ;  /* 0x0000000402567812 */ /* 0x000fe400078ef809 */
[----:B------:R-:W-:Y:S02]  /*0960*/  SHF.R.S32.HI R9, RZ, 0x1f, R24 ;  /* 0x0000001fff097819 */ /* 0x000fe40000011418 */
[----:B------:R-:W-:Y:S02]  /*0970*/  SEL R12, RZ, 0x100, P4 ;  /* 0x00000100ff0c7807 */ /* 0x000fe40002000000 */
[----:B------:R-:W-:Y:S01]  /*0980*/  SEL R23, RZ, 0x1, P4 ;  /* 0x00000001ff177807 */ /* 0x000fe20002000000 */
[C---:B------:R-:W-:Y:S01]  /*0990*/  IMAD R13, R9.reuse, UR6, RZ ;  /* 0x00000006090d7c24 */ /* 0x040fe2000f8e02ff */
[----:B------:R-:W-:Y:S01]  /*09a0*/  ISETP.GE.AND P6, PT, R10, UR12, PT ;  /* 0x0000000c0a007c0c */ /* 0x000fe2000bfc6270 */
[----:B------:R-:W-:Y:S01]  /*09b0*/  IMAD R9, R9, UR4, RZ ;  /* 0x0000000409097c24 */ /* 0x000fe2000f8e02ff */
[C---:B------:R-:W-:Y:S01]  /*09c0*/  ISETP.LT.AND P4, PT, R24.reuse, R33, !P4 ;  /* 0x000000211800720c */ /* 0x040fe20006781270 */
[C---:B------:R-:W-:Y:S01]  /*09d0*/  IMAD R18, R24.reuse, UR7, R13 ;  /* 0x0000000718127c24 */ /* 0x040fe2000f8e020d */
[----:B------:R-:W-:Y:S01]  /*09e0*/  SHF.R.S32.HI R21, RZ, 0x1f, R20 ;  /* 0x0000001fff157819 */ /* 0x000fe20000011414 */
[----:B------:R-:W-:Y:S01]  /*09f0*/  IMAD R9, R24, UR5, R9 ;  /* 0x0000000518097c24 */ /* 0x000fe2000f8e0209 */
[----:B------:R-:W-:Y:S01]  /*0a00*/  SHF.R.U32.HI R11, RZ, 0x3, R11 ;  /* 0x00000003ff0b7819 */ /* 0x000fe2000001160b */
[----:B------:R-:W-:Y:S01]  /*0a10*/  IMAD.IADD R18, R35, 0x1, R18 ;  /* 0x0000000123127824 */ /* 0x000fe200078e0212 */
[----:B------:R-:W-:Y:S01]  /*0a20*/  LOP3.LUT R86, R86, 0x1, R3, 0x78, !PT ;  /* 0x0000000156567812 */ /* 0x000fe200078e7803 */
[----:B------:R-:W-:Y:S01]  /*0a30*/  IMAD.WIDE.U32 R20, R24, UR4, R20 ;  /* 0x0000000418147c25 */ /* 0x000fe2000f8e0014 */
[----:B------:R-:W-:Y:S01]  /*0a40*/  SEL R27, RZ, 0x2, P0 ;  /* 0x00000002ff1b7807 */ /* 0x000fe20000000000 */
[----:B------:R-:W1:Y:S01]  /*0a50*/  S2UR UR12, SR_CgaCtaId ;  /* 0x00000000000c79c3 */ /* 0x000e620000008800 */
[----:B------:R-:W-:Y:S01]  /*0a60*/  SEL R22, RZ, 0x4, P3 ;  /* 0x00000004ff167807 */ /* 0x000fe20001800000 */
[----:B------:R-:W-:Y:S01]  /*0a70*/  IMAD R11, R86, 0x2, R11 ;  /* 0x00000002560b7824 */ /* 0x000fe200078e020b */
[----:B------:R-:W-:Y:S01]  /*0a80*/  SHF.R.U32.HI R84, RZ, 0x3, R85 ;  /* 0x00000003ff547819 */ /* 0x000fe20000011655 */
[----:B------:R-:W-:Y:S01]  /*0a90*/  IMAD.IADD R9, R21, 0x1, R9 ;  /* 0x0000000115097824 */ /* 0x000fe200078e0209 */
[----:B------:R-:W-:-:S02]  /*0aa0*/  SEL R29, RZ, 0x8, P6 ;  /* 0x00000008ff1d7807 */ /* 0x000fc40003000000 */
[----:B------:R-:W-:Y:S02]  /*0ab0*/  IADD3 R28, PT, PT, R26, R31, R28 ;  /* 0x0000001f1a1c7210 */ /* 0x000fe40007ffe01c */
[----:B------:R-:W-:Y:S02]  /*0ac0*/  SEL R13, RZ, 0x1, !P4 ;  /* 0x00000001ff0d7807 */ /* 0x000fe40006000000 */
[----:B------:R-:W-:Y:S01]  /*0ad0*/  SEL R10, RZ, 0x200, P0 ;  /* 0x00000200ff0a7807 */ /* 0x000fe20000000000 */
[----:B------:R-:W-:Y:S01]  /*0ae0*/  BAR.SYNC.DEFER_BLOCKING 0x0 ;  /* 0x0000000000007b1d */ /* 0x000fe20000010000 */
[C---:B------:R-:W-:Y:S01]  /*0af0*/  ISETP.GE.AND P4, PT, R24.reuse, R33, PT ;  /* 0x000000211800720c */ /* 0x040fe20003f86270 */
[----:B------:R-:W-:Y:S01]  /*0b00*/  VIADD R24, R24, 0x8 ;  /* 0x0000000818187836 */ /* 0x000fe20000000000 */
[----:B----4-:R-:W-:Y:S02]  /*0b10*/  LEA R30, P0, R34, R6, 0x3 ;  /* 0x00000006221e7211 */ /* 0x010fe400078018ff */
[----:B------:R-:W-:-:S02]  /*0b20*/  SEL R25, RZ, 0x8, P2 ;  /* 0x00000008ff197807 */ /* 0x000fc40001000000 */
[----:B------:R-:W-:Y:S02]  /*0b30*/  IADD3 R23, PT, PT, R22, R27, R23 ;  /* 0x0000001b16177210 */ /* 0x000fe40007ffe017 */
[----:B------:R-:W-:Y:S02]  /*0b40*/  IADD3 R6, PT, PT, R16, R29, R28 ;  /* 0x0000001d10067210 */ /* 0x000fe40007ffe01c */
[----:B------:R-:W-:Y:S02]  /*0b50*/  LOP3.LUT R84, R84, 0x4, RZ, 0xc0, !PT ;  /* 0x0000000454547812 */ /* 0x000fe400078ec0ff */
[----:B------:R-:W-:Y:S02]  /*0b60*/  SEL R28, R31, RZ, !P4 ;  /* 0x000000ff1f1c7207 */ /* 0x000fe40006000000 */
[----:B------:R-:W-:Y:S02]  /*0b70*/  LEA.HI.X R31, R34, R7, R18, 0x3, P0 ;  /* 0x00000007221f7211 */ /* 0x000fe400000f1c12 */
[----:B------:R-:W-:-:S02]  /*0b80*/  CS2R R34, SRZ ;  /* 0x0000000000227805 */ /* 0x000fc4000001ff00 */
[----:B------:R-:W-:Y:S02]  /*0b90*/  IADD3 R23, PT, PT, R12, R25, R23 ;  /* 0x000000190c177210 */ /* 0x000fe40007ffe017 */
[----:B------:R-:W-:Y:S02]  /*0ba0*/  LEA R18, P0, R20, R4, 0x3 ;  /* 0x0000000414127211 */ /* 0x000fe400078018ff */
[----:B------:R-:W-:Y:S02]  /*0bb0*/  SEL R26, R26, RZ, !P4 ;  /* 0x000000ff1a1a7207 */ /* 0x000fe40006000000 */
[----:B------:R-:W-:Y:S02]  /*0bc0*/  SEL R29, R29, RZ, !P4 ;  /* 0x000000ff1d1d7207 */ /* 0x000fe40006000000 */
[----:B------:R-:W-:Y:S02]  /*0bd0*/  SEL R32, R27, RZ, !P4 ;  /* 0x000000ff1b207207 */ /* 0x000fe40006000000 */
[----:B------:R-:W-:-:S02]  /*0be0*/  SEL R22, R22, RZ, !P4 ;  /* 0x000000ff16167207 */ /* 0x000fc40006000000 */
[----:B------:R-:W-:Y:S02]  /*0bf0*/  SEL R25, R25, RZ, !P4 ;  /* 0x000000ff19197207 */ /* 0x000fe40006000000 */
[----:B------:R-:W-:Y:S02]  /*0c00*/  LOP3.LUT R19, R2, 0x3c, R19, 0xf8, !PT ;  /* 0x0000003c02137812 */ /* 0x000fe400078ef813 */
[----:B------:R-:W-:Y:S02]  /*0c10*/  LOP3.LUT R4, R11, R84, RZ, 0x3c, !PT ;  /* 0x000000540b047212 */ /* 0x000fe400078e3cff */
[----:B------:R-:W-:Y:S02]  /*0c20*/  ISETP.GE.AND P4, PT, R24, R33, PT ;  /* 0x000000211800720c */ /* 0x000fe40003f86270 */
[----:B------:R-:W-:Y:S01]  /*0c30*/  IADD3 R26, PT, PT, R26, R28, R17 ;  /* 0x0000001c1a1a7210 */ /* 0x000fe20007ffe011 */
[----:B------:R-:W-:Y:S01]  /*0c40*/  IMAD R4, R19, 0x40, R4 ;  /* 0x0000004013047824 */ /* 0x000fe200078e0204 */
[----:B------:R-:W-:-:S02]  /*0c50*/  SEL R16, R16, RZ, !P4 ;  /* 0x000000ff10107207 */ /* 0x000fc40006000000 */
[----:B------:R-:W-:Y:S02]  /*0c60*/  LEA.HI.X R19, R20, R5, R9, 0x3, P0 ;  /* 0x0000000514137211 */ /* 0x000fe400000f1c09 */
[----:B------:R-:W-:Y:S02]  /*0c70*/  CS2R R20, SRZ ;  /* 0x0000000000147805 */ /* 0x000fe4000001ff00 */
[----:B------:R-:W-:Y:S02]  /*0c80*/  IADD3 R6, PT, PT, R14, R15, R6 ;  /* 0x0000000f0e067210 */ /* 0x000fe40007ffe006 */
[----:B------:R-:W-:Y:S02]  /*0c90*/  SEL R9, RZ, 0x800, P6 ;  /* 0x00000800ff097807 */ /* 0x000fe40003000000 */
[----:B------:R-:W-:Y:S02]  /*0ca0*/  IADD3 R16, PT, PT, R16, R29, R26 ;  /* 0x0000001d10107210 */ /* 0x000fe40007ffe01a */
[----:B------:R-:W-:-:S02]  /*0cb0*/  CS2R R26, SRZ ;  /* 0x00000000001a7805 */ /* 0x000fc4000001ff00 */
[----:B------:R-:W-:Y:S01]  /*0cc0*/  SEL R15, R15, RZ, !P4 ;  /* 0x000000ff0f0f7207 */ /* 0x000fe20006000000 */
[C---:B------:R-:W-:Y:S01]  /*0cd0*/  IMAD.IADD R6, R9.reuse, 0x1, R6 ;  /* 0x0000000109067824 */ /* 0x040fe200078e0206 */
[----:B------:R-:W-:Y:S02]  /*0ce0*/  SEL R14, R14, RZ, !P4 ;  /* 0x000000ff0e0e7207 */ /* 0x000fe40006000000 */
[----:B------:R-:W-:Y:S02]  /*0cf0*/  CS2R R28, SRZ ;  /* 0x00000000001c7805 */ /* 0x000fe4000001ff00 */
[----:B------:R-:W-:Y:S02]  /*0d00*/  SEL R9, R9, RZ, !P4 ;  /* 0x000000ff09097207 */ /* 0x000fe40006000000 */
[----:B------:R-:W-:Y:S01]  /*0d10*/  IADD3 R14, PT, PT, R14, R15, R16 ;  /* 0x0000000f0e0e7210 */ /* 0x000fe20007ffe010 */
[----:B------:R-:W-:Y:S01]  /*0d20*/  IMAD.WIDE.U32 R16, R8, UR6, RZ ;  /* 0x0000000608107c25 */ /* 0x000fe2000f8e00ff */
[----:B------:R-:W-:-:S02]  /*0d30*/  SHF.R.S32.HI R5, RZ, 0x1f, R8 ;  /* 0x0000001fff057819 */ /* 0x000fc40000011408 */
[----:B------:R-:W-:Y:S01]  /*0d40*/  SEL R7, RZ, 0x400, P3 ;  /* 0x00000400ff077807 */ /* 0x000fe20001800000 */
[----:B------:R-:W-:Y:S01]  /*0d50*/  IMAD.IADD R9, R14, 0x1, R9 ;  /* 0x000000010e097824 */ /* 0x000fe200078e0209 */
[----:B------:R-:W-:Y:S01]  /*0d60*/  IADD3 R22, PT, PT, R22, R32, R13 ;  /* 0x0000002016167210 */ /* 0x000fe20007ffe00d */
[----:B------:R-:W-:Y:S01]  /*0d70*/  IMAD R11, R5, UR6, RZ ;  /* 0x00000006050b7c24 */ /* 0x000fe2000f8e02ff */
[----:B------:R-:W-:Y:S01]  /*0d80*/  SEL R12, R12, RZ, !P4 ;  /* 0x000000ff0c0c7207 */ /* 0x000fe20006000000 */
[----:B------:R-:W-:Y:S01]  /*0d90*/  UMOV UR6, 0x400 ;  /* 0x0000040000067882 */ /* 0x000fe20000000000 */
[----:B------:R-:W-:Y:S01]  /*0da0*/  IADD3 R23, PT, PT, R7, R10, R23 ;  /* 0x0000000a07177210 */ /* 0x000fe20007ffe017 */
[----:B------:R-:W-:Y:S01]  /*0db0*/  IMAD R11, R8, UR7, R11 ;  /* 0x00000007080b7c24 */ /* 0x000fe2000f8e020b */
[----:B------:R-:W-:Y:S01]  /*0dc0*/  SEL R13, R10, RZ, !P4 ;  /* 0x000000ff0a0d7207 */ /* 0x000fe20006000000 */
[----:B-1----:R-:W-:Y:S01]  /*0dd0*/  ULEA UR6, UR12, UR6, 0x18 ;  /* 0x000000060c067291 */ /* 0x002fe2000f8ec0ff */
[----:B------:R-:W-:Y:S01]  /*0de0*/  SEL R10, RZ, 0x800, P2 ;  /* 0x00000800ff0a7807 */ /* 0x000fe20001000000 */
[----:B------:R-:W-:Y:S01]  /*0df0*/  IMAD.IADD R11, R17, 0x1, R11 ;  /* 0x00000001110b7824 */ /* 0x000fe200078e020b */
[----:B------:R-:W-:Y:S01]  /*0e00*/  IADD3 R12, PT, PT, R12, R25, R22 ;  /* 0x000000190c0c7210 */ /* 0x000fe20007ffe016 */
[----:B------:R-:W-:Y:S01]  /*0e10*/  IMAD R5, R5, UR4, RZ ;  /* 0x0000000405057c24 */ /* 0x000fe2000f8e02ff */
[----:B------:R-:W-:Y:S01]  /*0e20*/  SEL R7, R7, RZ, !P4 ;  /* 0x000000ff07077207 */ /* 0x000fe20006000000 */
[----:B------:R-:W-:Y:S01]  /*0e30*/  IMAD.IADD R23, R10, 0x1, R23 ;  /* 0x000000010a177824 */ /* 0x000fe200078e0217 */
[----:B------:R-:W-:Y:S01]  /*0e40*/  SEL R9, R9, RZ, P1 ;  /* 0x000000ff09097207 */ /* 0x000fe20000800000 */
[----:B------:R-:W-:Y:S01]  /*0e50*/  IMAD R5, R8, UR5, R5 ;  /* 0x0000000508057c24 */ /* 0x000fe2000f8e0205 */
[----:B------:R-:W-:-:S02]  /*0e60*/  IADD3 R7, PT, PT, R7, R13, R12 ;  /* 0x0000000d07077210 */ /* 0x000fc40007ffe00c */
[----:B------:R-:W-:Y:S02]  /*0e70*/  CS2R R24, SRZ ;  /* 0x0000000000187805 */ /* 0x000fe4000001ff00 */
[----:B------:R-:W-:Y:S01]  /*0e80*/  SEL R10, R10, RZ, !P4 ;  /* 0x000000ff0a0a7207 */ /* 0x000fe20006000000 */
[C---:B------:R-:W-:Y:S01]  /*0e90*/  IMAD.SHL.U32 R12, R9.reuse, 0x8, RZ ;  /* 0x00000008090c7824 */ /* 0x040fe200078e00ff */
[C---:B------:R-:W-:Y:S02]  /*0ea0*/  LEA R114, P0, R16.reuse, UR8, 0x3 ;  /* 0x0000000810727c11 */ /* 0x040fe4000f8018ff */
[----:B------:R-:W-:Y:S02]  /*0eb0*/  CS2R R14, SRZ ;  /* 0x00000000000e7805 */ /* 0x000fe4000001ff00 */
[----:B------:R-:W-:Y:S01]  /*0ec0*/  LOP3.LUT P4, RZ, R9, 0x8, RZ, 0xc0, !PT ;  /* 0x0000000809ff7812 */ /* 0x000fe2000788c0ff */
[----:B------:R-:W-:Y:S01]  /*0ed0*/  IMAD.IADD R10, R7, 0x1, R10 ;  /* 0x00000001070a7824 */ /* 0x000fe200078e020a */
[----:B------:R-:W-:Y:S01]  /*0ee0*/  LEA.HI.X R11, R16, UR9, R11, 0x3, P0 ;  /* 0x00000009100b7c11 */ /* 0x000fe200080f1c0b */
[C---:B------:R-:W-:Y:S01]  /*0ef0*/  IMAD.SHL.U32 R7, R9.reuse, 0x4, RZ ;  /* 0x0000000409077824 */ /* 0x040fe200078e00ff */
[----:B------:R-:W-:Y:S01]  /*0f00*/  LOP3.LUT P0, RZ, R12, 0x8, RZ, 0xc0, !PT ;  /* 0x000000080cff7812 */ /* 0x000fe2000780c0ff */
[----:B------:R-:W-:Y:S01]  /*0f10*/  IMAD.SHL.U32 R12, R9, 0x2, RZ ;  /* 0x00000002090c7824 */ /* 0x000fe200078e00ff */
[----:B------:R-:W1:Y:S01]  /*0f20*/  LDCU.64 UR8, c[0x0][0x3a8] ;  /* 0x00007500ff0877ac */ /* 0x000e620008000a00 */
[----:B------:R-:W-:-:S02]  /*0f30*/  SEL R10, R10, RZ, P1 ;  /* 0x000000ff0a0a7207 */ /* 0x000fc40000800000 */
[----:B------:R-:W-:Y:S02]  /*0f40*/  CS2R R16, SRZ ;  /* 0x0000000000107805 */ /* 0x000fe4000001ff00 */
[----:B------:R-:W-:Y:S02]  /*0f50*/  LOP3.LUT P6, RZ, R7, 0x8, RZ, 0xc0, !PT ;  /* 0x0000000807ff7812 */ /* 0x000fe400078cc0ff */
[----:B------:R-:W-:Y:S02]  /*0f60*/  CS2R R32, SRZ ;  /* 0x0000000000207805 */ /* 0x000fe4000001ff00 */
[----:B------:R-:W-:Y:S02]  /*0f70*/  LOP3.LUT P2, RZ, R12, 0x8, RZ, 0xc0, !PT ;  /* 0x000000080cff7812 */ /* 0x000fe4000784c0ff */
[--C-:B------:R-:W-:Y:S02]  /*0f80*/  SHF.R.U32.HI R7, RZ, 0x5, R9.reuse ;  /* 0x00000005ff077819 */ /* 0x100fe40000011609 */
[----:B------:R-:W-:-:S02]  /*0f90*/  SHF.R.U32.HI R12, RZ, 0x6, R9 ;  /* 0x00000006ff0c7819 */ /* 0x000fc40000011609 */
[----:B------:R-:W-:Y:S02]  /*0fa0*/  LOP3.LUT P3, RZ, R7, 0x8, RZ, 0xc0, !PT ;  /* 0x0000000807ff7812 */ /* 0x000fe4000786c0ff */
[----:B------:R-:W-:Y:S02]  /*0fb0*/  LEA R7, R4, UR6, 0x3 ;  /* 0x0000000604077c11 */ /* 0x000fe4000f8e18ff */
[--C-:B------:R-:W-:Y:S02]  /*0fc0*/  SHF.R.U32.HI R4, RZ, 0x7, R9.reuse ;  /* 0x00000007ff047819 */ /* 0x100fe40000011609 */
[----:B------:R-:W-:Y:S01]  /*0fd0*/  SHF.R.U32.HI R9, RZ, 0x8, R9 ;  /* 0x00000008ff097819 */ /* 0x000fe20000011609 */
[----:B------:R-:W-:Y:S01]  /*0fe0*/  @!PT LDS RZ, [RZ] ;  /* 0x00000000fffff984 */ /* 0x000fe20000000800 */
[----:B------:R-:W-:Y:S01]  /*0ff0*/  @!PT LDS RZ, [RZ] ;  /* 0x00000000fffff984 */ /* 0x000fe20000000800 */
[----:B------:R-:W-:Y:S01]  /*1000*/  @!PT LDS RZ, [RZ] ;  /* 0x00000000fffff984 */ /* 0x000fe20000000800 */
[----:B------:R-:W-:Y:S01]  /*1010*/  LDGSTS.E.LTC128B.64 [R7], desc[UR14][R30.64], P0 ;  /* 0x000000001e077fae */ /* 0x000fe200081a160e */
[----:B------:R-:W-:Y:S01]  /*1020*/  LOP3.LUT P1, RZ, R4, 0x8, RZ, 0xc0, !PT ;  /* 0x0000000804ff7812 */ /* 0x000fe2000782c0ff */
[----:B------:R-:W-:Y:S01]  /*1030*/  IMAD.SHL.U32 R4, R10, 0x8, RZ ;  /* 0x000000080a047824 */ /* 0x000fe200078e00ff */
[----:B------:R-:W-:Y:S01]  /*1040*/  LOP3.LUT P0, RZ, R12, 0x8, RZ, 0xc0, !PT ;  /* 0x000000080cff7812 */ /* 0x000fe2000780c0ff */
[----:B------:R-:W-:Y:S01]  /*1050*/  LDGSTS.E.LTC128B.64 [R7+0x80], desc[UR14][R30.64+0x80], P6 ;  /* 0x000800801e077fae */ /* 0x000fe2000b1a160e */
[----:B------:R-:W-:Y:S01]  /*1060*/  LOP3.LUT P6, RZ, R9, 0x8, RZ, 0xc0, !PT ;  /* 0x0000000809ff7812 */ /* 0x000fe200078cc0ff */
[----:B------:R-:W-:Y:S01]  /*1070*/  IMAD.WIDE.U32 R8, R8, UR4, RZ ;  /* 0x0000000408087c25 */ /* 0x000fe2000f8e00ff */
[----:B------:R-:W2:Y:S01]  /*1080*/  LDCU.64 UR4, c[0x0][0x3c8] ;  /* 0x00007900ff0477ac */ /* 0x000ea20008000a00 */
[----:B------:R-:W-:Y:S01]  /*1090*/  LDGSTS.E.LTC128B.64 [R7+0x100], desc[UR14][R30.64+0x100], P2 ;  /* 0x001001001e077fae */ /* 0x000fe200091a160e */
[----:B-1----:R-:W-:Y:S01]  /*10a0*/  IADD3 R12, P2, PT, R30, UR8, RZ ;  /* 0x000000081e0c7c10 */ /* 0x002fe2000ff5e0ff */
[----:B------:R-:W-:Y:S01]  /*10b0*/  IMAD.IADD R5, R9, 0x1, R5 ;  /* 0x0000000109057824 */ /* 0x000fe200078e0205 */
[----:B------:R-:W-:Y:S01]  /*10c0*/  SEL R105, R6, RZ, P5 ;  /* 0x000000ff06697207 */ /* 0x000fe20002800000 */
[----:B------:R1:W-:Y:S01]  /*10d0*/  LDGSTS.E.LTC128B.64 [R7+0x180], desc[UR14][R30.64+0x180], P4 ;  /* 0x001801801e077fae */ /* 0x0003e2000a1a160e */
[----:B------:R-:W-:-:S02]  /*10e0*/  IADD3.X R13, PT, PT, R31, UR9, RZ, P2, !PT ;  /* 0x000000091f0d7c10 */ /* 0x000fc400097fe4ff */
[----:B------:R-:W-:Y:S01]  /*10f0*/  LOP3.LUT P4, RZ, R4, 0x8, RZ, 0xc0, !PT ;  /* 0x0000000804ff7812 */ /* 0x000fe2000788c0ff */
[----:B------:R-:W-:Y:S01]  /*1100*/  IMAD.SHL.U32 R4, R10, 0x4, RZ ;  /* 0x000000040a047824 */ /* 0x000fe200078e00ff */
[----:B------:R-:W-:Y:S01]  /*1110*/  IADD3 R114, P2, PT, R114, R12, RZ ;  /* 0x0000000c72727210 */ /* 0x000fe20007f5e0ff */
[----:B------:R-:W-:Y:S01]  /*1120*/  LDGSTS.E.LTC128B.64 [R7+0x1000], desc[UR14][R12.64], P3 ;  /* 0x010000000c077fae */ /* 0x000fe200099a160e */
[----:B------:R-:W-:Y:S02]  /*1130*/  SHF.R.U32.HI R6, RZ, 0x5, R10 ;  /* 0x00000005ff067819 */ /* 0x000fe4000001160a */
[----:B------:R-:W-:Y:S01]  /*1140*/  LOP3.LUT P3, RZ, R4, 0x8, RZ, 0xc0, !PT ;  /* 0x0000000804ff7812 */ /* 0x000fe2000786c0ff */
[----:B------:R-:W-:Y:S01]  /*1150*/  IMAD.SHL.U32 R4, R10, 0x2, RZ ;  /* 0x000000020a047824 */ /* 0x000fe200078e00ff */
[----:B------:R-:W-:Y:S01]  /*1160*/  LDGSTS.E.LTC128B.64 [R7+0x1080], desc[UR14][R12.64+0x80], P0 ;  /* 0x010800800c077fae */ /* 0x000fe200081a160e */
[----:B------:R-:W-:Y:S01]  /*1170*/  IMAD.X R115, R11, 0x1, R13, P2 ;  /* 0x000000010b737824 */ /* 0x000fe200010e060d */
[----:B------:R-:W-:-:S02]  /*1180*/  LEA R112, P0, R8, UR10, 0x3 ;  /* 0x0000000a08707c11 */ /* 0x000fc4000f8018ff */
[----:B------:R-:W-:Y:S01]  /*1190*/  LDGSTS.E.LTC128B.64 [R7+0x1100], desc[UR14][R12.64+0x100], P1 ;  /* 0x011001000c077fae */ /* 0x000fe200089a160e */
[----:B------:R-:W-:Y:S01]  /*11a0*/  LOP3.LUT P1, RZ, R4, 0x8, RZ, 0xc0, !PT ;  /* 0x0000000804ff7812 */ /* 0x000fe2000782c0ff */
[----:B------:R-:W-:Y:S01]  /*11b0*/  IMAD.SHL.U32 R4, R105, 0x8, RZ ;  /* 0x0000000869047824 */ /* 0x000fe200078e00ff */
[----:B------:R-:W-:Y:S01]  /*11c0*/  LOP3.LUT P2, RZ, R10, 0x8, RZ, 0xc0, !PT ;  /* 0x000000080aff7812 */ /* 0x000fe2000784c0ff */
[----:B------:R3:W-:Y:S01]  /*11d0*/  LDGSTS.E.LTC128B.64 [R7+0x1180], desc[UR14][R12.64+0x180], P6 ;  /* 0x011801800c077fae */ /* 0x0007e2000b1a160e */
[----:B------:R-:W-:Y:S02]  /*11e0*/  LEA.HI.X R5, R8, UR11, R5, 0x3, P0 ;  /* 0x0000000b08057c11 */ /* 0x000fe400080f1c05 */
[----:B------:R-:W-:Y:S01]  /*11f0*/  LOP3.LUT P0, RZ, R4, 0x8, RZ, 0xc0, !PT ;  /* 0x0000000804ff7812 */ /* 0x000fe2000780c0ff */
[----:B------:R-:W-:Y:S01]  /*1200*/  LDGSTS.E.LTC128B.64 [R7+0x6000], desc[UR14][R18.64], P4 ;  /* 0x0600000012077fae */ /* 0x000fe2000a1a160e */
[----:B------:R-:W-:Y:S02]  /*1210*/  SHF.R.U32.HI R4, RZ, 0x6, R10 ;  /* 0x00000006ff047819 */ /* 0x000fe4000001160a */
[----:B------:R-:W-:Y:S01]  /*1220*/  LOP3.LUT P6, RZ, R6, 0x8, RZ, 0xc0, !PT ;  /* 0x0000000806ff7812 */ /* 0x000fe200078cc0ff */
[----:B------:R-:W-:Y:S01]  /*1230*/  LDGSTS.E.LTC128B.64 [R7+0x6080], desc[UR14][R18.64+0x80], P3 ;  /* 0x0608008012077fae */ /* 0x000fe200099a160e */
[----:B------:R-:W-:-:S02]  /*1240*/  LOP3.LUT P3, RZ, R4, 0x8, RZ, 0xc0, !PT ;  /* 0x0000000804ff7812 */ /* 0x000fc4000786c0ff */
[----:B-1----:R-:W-:Y:S02]  /*1250*/  CS2R R30, SRZ ;  /* 0x00000000001e7805 */ /* 0x002fe4000001ff00 */
[--C-:B------:R-:W-:Y:S01]  /*1260*/  SHF.R.U32.HI R4, RZ, 0x7, R10.reuse ;  /* 0x00000007ff047819 */ /* 0x100fe2000001160a */
[----:B------:R-:W-:Y:S01]  /*1270*/  LDGSTS.E.LTC128B.64 [R7+0x6100], desc[UR14][R18.64+0x100], P1 ;  /* 0x0610010012077fae */ /* 0x000fe200089a160e */
[----:B--2---:R-:W-:Y:S02]  /*1280*/  IADD3 R8, P1, PT, R18, UR4, RZ ;  /* 0x0000000412087c10 */ /* 0x004fe4000ff3e0ff */
[----:B------:R-:W-:Y:S01]  /*1290*/  SHF.R.U32.HI R10, RZ, 0x8, R10 ;  /* 0x00000008ff0a7819 */ /* 0x000fe2000001160a */
[----:B------:R1:W-:Y:S01]  /*12a0*/  LDGSTS.E.LTC128B.64 [R7+0x6180], desc[UR14][R18.64+0x180], P2 ;  /* 0x0618018012077fae */ /* 0x0003e200091a160e */
[----:B------:R-:W-:Y:S02]  /*12b0*/  IADD3.X R9, PT, PT, R19, UR5, RZ, P1, !PT ;  /* 0x0000000513097c10 */ /* 0x000fe40008ffe4ff */
[----:B------:R-:W-:Y:S01]  /*12c0*/  LOP3.LUT P2, RZ, R4, 0x8, RZ, 0xc0, !PT ;  /* 0x0000000804ff7812 */ /* 0x000fe2000784c0ff */
[----:B------:R-:W-:Y:S01]  /*12d0*/  IMAD.SHL.U32 R4, R105, 0x4, RZ ;  /* 0x0000000469047824 */ /* 0x000fe200078e00ff */
[----:B------:R-:W-:Y:S01]  /*12e0*/  IADD3 R112, P4, PT, R112, R8, RZ ;  /* 0x0000000870707210 */ /* 0x000fe20007f9e0ff */
[----:B------:R-:W-:Y:S01]  /*12f0*/  LDGSTS.E.LTC128B.64 [R7+0x7000], desc[UR14][R8.64], P6 ;  /* 0x0700000008077fae */ /* 0x000fe2000b1a160e */
[----:B------:R-:W-:-:S02]  /*1300*/  LOP3.LUT P1, RZ, R10, 0x8, RZ, 0xc0, !PT ;  /* 0x000000080aff7812 */ /* 0x000fc4000782c0ff */
[----:B------:R-:W-:Y:S01]  /*1310*/  SEL R106, R23, RZ, P5 ;  /* 0x000000ff176a7207 */ /* 0x000fe20002800000 */
[----:B------:R-:W-:Y:S01]  /*1320*/  IMAD.X R113, R5, 0x1, R9, P4 ;  /* 0x0000000105717824 */ /* 0x000fe200020e0609 */
[----:B------:R-:W-:Y:S01]  /*1330*/  LOP3.LUT P4, RZ, R4, 0x8, RZ, 0xc0, !PT ;  /* 0x0000000804ff7812 */ /* 0x000fe2000788c0ff */
[----:B------:R-:W-:Y:S01]  /*1340*/  IMAD.SHL.U32 R5, R105, 0x2, RZ ;  /* 0x0000000269057824 */ /* 0x000fe200078e00ff */
[--C-:B------:R-:W-:Y:S01]  /*1350*/  SHF.R.U32.HI R4, RZ, 0x7, R105.reuse ;  /* 0x00000007ff047819 */ /* 0x100fe20000011669 */
[----:B------:R-:W-:Y:S01]  /*1360*/  LDGSTS.E.LTC128B.64 [R7+0x7080], desc[UR14][R8.64+0x80], P3 ;  /* 0x0708008008077fae */ /* 0x000fe200099a160e */
[----:B------:R-:W-:Y:S02]  /*1370*/  SHF.R.U32.HI R6, RZ, 0x5, R105 ;  /* 0x00000005ff067819 */ /* 0x000fe40000011669 */
[----:B------:R-:W-:Y:S02]  /*1380*/  CS2R R22, SRZ ;  /* 0x0000000000167805 */ /* 0x000fe4000001ff00 */
[----:B------:R-:W-:Y:S01]  /*1390*/  LOP3.LUT P6, RZ, R5, 0x8, RZ, 0xc0, !PT ;  /* 0x0000000805ff7812 */ /* 0x000fe200078cc0ff */
[----:B------:R-:W-:Y:S01]  /*13a0*/  LDGSTS.E.LTC128B.64 [R7+0x7100], desc[UR14][R8.64+0x100], P2 ;  /* 0x0710010008077fae */ /* 0x000fe200091a160e */
[----:B------:R-:W-:-:S02]  /*13b0*/  LOP3.LUT P5, RZ, R105, 0x8, RZ, 0xc0, !PT ;  /* 0x0000000869ff7812 */ /* 0x000fc400078ac0ff */
[----:B---3--:R-:W-:Y:S02]  /*13c0*/  CS2R R12, SRZ ;  /* 0x00000000000c7805 */ /* 0x008fe4000001ff00 */
[--C-:B------:R-:W-:Y:S01]  /*13d0*/  SHF.R.U32.HI R5, RZ, 0x6, R105.reuse ;  /* 0x00000006ff057819 */ /* 0x100fe20000011669 */
[----:B------:R2:W-:Y:S01]  /*13e0*/  LDGSTS.E.LTC128B.64 [R7+0x7180], desc[UR14][R8.64+0x180], P1 ;  /* 0x0718018008077fae */ /* 0x0005e200089a160e */
[----:B------:R-:W-:Y:S02]  /*13f0*/  LOP3.LUT P1, RZ, R4, 0x8, RZ, 0xc0, !PT ;  /* 0x0000000804ff7812 */ /* 0x000fe4000782c0ff */
[----:B------:R-:W-:Y:S01]  /*1400*/  SHF.R.U32.HI R4, RZ, 0x8, R105 ;  /* 0x00000008ff047819 */ /* 0x000fe20000011669 */
[----:B------:R-:W0:Y:S01]  /*1410*/  LDGDEPBAR ;  /* 0x00000000000079af */ /* 0x000e220000000000 */
[----:B------:R-:W-:Y:S02]  /*1420*/  LOP3.LUT P3, RZ, R6, 0x8, RZ, 0xc0, !PT ;  /* 0x0000000806ff7812 */ /* 0x000fe4000786c0ff */
[----:B-1----:R-:W-:-:S02]  /*1430*/  CS2R R18, SRZ ;  /* 0x0000000000127805 */ /* 0x002fc4000001ff00 */
[----:B------:R-:W-:Y:S01]  /*1440*/  LOP3.LUT P2, RZ, R5, 0x8, RZ, 0xc0, !PT ;  /* 0x0000000805ff7812 */ /* 0x000fe2000784c0ff */
[----:B------:R-:W-:Y:S01]  /*1450*/  LDGSTS.E.LTC128B.64 [R7+0x2000], desc[UR14][R114.64], P0 ;  /* 0x0200000072077fae */ /* 0x000fe200081a160e */
[----:B------:R-:W-:Y:S01]  /*1460*/  LOP3.LUT P0, RZ, R4, 0x8, RZ, 0xc0, !PT ;  /* 0x0000000804ff7812 */ /* 0x000fe2000780c0ff */
[C---:B------:R-:W-:Y:S01]  /*1470*/  IMAD.SHL.U32 R4, R106.reuse, 0x8, RZ ;  /* 0x000000086a047824 */ /* 0x040fe200078e00ff */
[----:B------:R-:W-:Y:S01]  /*1480*/  LEA.HI.SX32 R107, R107, 0xfffffffe, 0x1c ;  /* 0xfffffffe6b6b7811 */ /* 0x000fe200078fe2ff */
[----:B------:R-:W-:Y:S01]  /*1490*/  LDGSTS.E.LTC128B.64 [R7+0x2080], desc[UR14][R114.64+0x80], P4 ;  /* 0x0208008072077fae */ /* 0x000fe2000a1a160e */
[----:B------:R-:W-:-:S03]  /*14a0*/  IMAD.SHL.U32 R5, R106, 0x4, RZ ;  /* 0x000000046a057824 */ /* 0x000fc600078e00ff */
[----:B------:R-:W-:Y:S01]  /*14b0*/  LDGSTS.E.LTC128B.64 [R7+0x2100], desc[UR14][R114.64+0x100], P6 ;  /* 0x0210010072077fae */ /* 0x000fe2000b1a160e */
[----:B------:R-:W-:Y:S01]  /*14c0*/  LOP3.LUT P6, RZ, R4, 0x8, RZ, 0xc0, !PT ;  /* 0x0000000804ff7812 */ /* 0x000fe200078cc0ff */
[----:B------:R-:W-:Y:S02]  /*14d0*/  IMAD.SHL.U32 R4, R106, 0x2, RZ ;  /* 0x000000026a047824 */ /* 0x000fe400078e00ff */
[----:B------:R-:W-:Y:S01]  /*14e0*/  LDGSTS.E.LTC128B.64 [R7+0x2180], desc[UR14][R114.64+0x180], P5 ;  /* 0x0218018072077fae */ /* 0x000fe2000a9a160e */
[----:B------:R-:W-:Y:S02]  /*14f0*/  LOP3.LUT P5, RZ, R5, 0x8, RZ, 0xc0, !PT ;  /* 0x0000000805ff7812 */ /* 0x000fe400078ac0ff */
[----:B------:R-:W-:Y:S02]  /*1500*/  SHF.R.U32.HI R5, RZ, 0x6, R106 ;  /* 0x00000006ff057819 */ /* 0x000fe4000001166a */
[----:B--2---:R-:W-:-:S04]  /*1510*/  IADD3 R8, P4, PT, R114, UR8, RZ ;  /* 0x0000000872087c10 */ /* 0x004fc8000ff9e0ff */
[----:B------:R-:W-:Y:S02]  /*1520*/  IADD3.X R9, PT, PT, R115, UR9, RZ, P4, !PT ;  /* 0x0000000973097c10 */ /* 0x000fe4000a7fe4ff */
[----:B------:R-:W-:Y:S02]  /*1530*/  LOP3.LUT P4, RZ, R4, 0x8, RZ, 0xc0, !PT ;  /* 0x0000000804ff7812 */ /* 0x000fe4000788c0ff */
[--C-:B------:R-:W-:Y:S01]  /*1540*/  SHF.R.U32.HI R4, RZ, 0x5, R106.reuse ;  /* 0x00000005ff047819 */ /* 0x100fe2000001166a */
[----:B------:R-:W-:Y:S03]  /*1550*/  LDGSTS.E.LTC128B.64 [R7+0x3000], desc[UR14][R8.64], P3 ;  /* 0x0300000008077fae */ /* 0x000fe600099a160e */
[----:B------:R-:W-:Y:S01]  /*1560*/  LOP3.LUT P3, RZ, R4, 0x8, RZ, 0xc0, !PT ;  /* 0x0000000804ff7812 */ /* 0x000fe2000786c0ff */
[----:B------:R-:W-:Y:S01]  /*1570*/  LDGSTS.E.LTC128B.64 [R7+0x3080], desc[UR14][R8.64+0x80], P2 ;  /* 0x0308008008077fae */ /* 0x000fe200091a160e */
[----:B------:R-:W-:-:S02]  /*1580*/  SHF.R.U32.HI R4, RZ, 0x7, R106 ;  /* 0x00000007ff047819 */ /* 0x000fc4000001166a */
[----:B------:R-:W-:Y:S01]  /*1590*/  LOP3.LUT P2, RZ, R5, 0x8, RZ, 0xc0, !PT ;  /* 0x0000000805ff7812 */ /* 0x000fe2000784c0ff */
[----:B------:R-:W-:Y:S01]  /*15a0*/  LDGSTS.E.LTC128B.64 [R7+0x3100], desc[UR14][R8.64+0x100], P1 ;  /* 0x0310010008077fae */ /* 0x000fe200089a160e */
[----:B------:R-:W-:Y:S02]  /*15b0*/  LOP3.LUT P1, RZ, R4, 0x8, RZ, 0xc0, !PT ;  /* 0x0000000804ff7812 */ /* 0x000fe4000782c0ff */
[----:B------:R-:W-:Y:S01]  /*15c0*/  SHF.R.U32.HI R4, RZ, 0x8, R106 ;  /* 0x00000008ff047819 */ /* 0x000fe2000001166a */
[----:B------:R1:W-:Y:S01]  /*15d0*/  LDGSTS.E.LTC128B.64 [R7+0x3180], desc[UR14][R8.64+0x180], P0 ;  /* 0x0318018008077fae */ /* 0x0003e200081a160e */
[----:B------:R-:W-:Y:S01]  /*15e0*/  IADD3 R10, P0, PT, R112, UR4, RZ ;  /* 0x00000004700a7c10 */ /* 0x000fe2000ff1e0ff */
[----:B------:R-:W-:Y:S02]  /*15f0*/  ULOP3.LUT UR4, UR18, 0xfffc, URZ, 0xc0, !UPT ;  /* 0x0000fffc12047892 */ /* 0x000fe4000f8ec0ff */
[----:B------:R-:W-:Y:S01]  /*1600*/  LDGSTS.E.LTC128B.64 [R7+0x8000], desc[UR14][R112.64], P6 ;  /* 0x0800000070077fae */ /* 0x000fe2000b1a160e */
[----:B------:R-:W-:Y:S01]  /*1610*/  LOP3.LUT P6, RZ, R106, 0x8, RZ, 0xc0, !PT ;  /* 0x000000086aff7812 */ /* 0x000fe200078cc0ff */
[----:B------:R-:W-:Y:S01]  /*1620*/  UIADD3 UR4, UPT, UPT, UR16, -UR4, URZ ;  /* 0x8000000410047290 */ /* 0x000fe2000fffe0ff */
[----:B------:R-:W-:Y:S01]  /*1630*/  IADD3.X R11, PT, PT, R113, UR5, RZ, P0, !PT ;  /* 0x00000005710b7c10 */ /* 0x000fe200087fe4ff */
[----:B------:R-:W-:Y:S01]  /*1640*/  LDGSTS.E.LTC128B.64 [R7+0x8080], desc[UR14][R112.64+0x80], P5 ;  /* 0x0808008070077fae */ /* 0x000fe2000a9a160e */
[----:B------:R-:W-:Y:S01]  /*1650*/  LOP3.LUT P5, RZ, R4, 0x8, RZ, 0xc0, !PT ;  /* 0x0000000804ff7812 */ /* 0x000fe200078ac0ff */
[----:B------:R-:W-:Y:S01]  /*1660*/  ULOP3.LUT UR16, UR4, 0x80, URZ, 0xc0, !UPT ;  /* 0x0000008004107892 */ /* 0x000fe2000f8ec0ff */
[----:B------:R-:W-:Y:S01]  /*1670*/  ISETP.GE.AND P0, PT, R0, 0x10, PT ;  /* 0x000000100000780c */ /* 0x000fe20003f06270 */
[----:B------:R-:W-:Y:S01]  /*1680*/  LDGSTS.E.LTC128B.64 [R7+0x8100], desc[UR14][R112.64+0x100], P4 ;  /* 0x0810010070077fae */ /* 0x000fe2000a1a160e */
[----:B------:R-:W-:Y:S01]  /*1690*/  USHF.R.S32.HI UR18, URZ, 0x2, UR18 ;  /* 0x00000002ff127899 */ /* 0x000fe20008011412 */
[----:B------:R-:W-:Y:S01]  /*16a0*/  CS2R R4, SRZ ;  /* 0x0000000000047805 */ /* 0x000fe2000001ff00 */
[----:B------:R-:W-:-:S02]  /*16b0*/  ULEA.HI UR16, UR16, UR4, URZ, 0x19 ;  /* 0x0000000410107291 */ /* 0x000fc4000f8fc8ff */
[----:B------:R-:W-:Y:S01]  /*16c0*/  USHF.L.U32 UR7, UR18, 0xd, URZ ;  /* 0x0000000d12077899 */ /* 0x000fe200080006ff */
[----:B------:R-:W-:Y:S01]  /*16d0*/  LDGSTS.E.LTC128B.64 [R7+0x8180], desc[UR14][R112.64+0x180], P6 ;  /* 0x0818018070077fae */ /* 0x000fe2000b1a160e */
[----:B------:R-:W-:Y:S02]  /*16e0*/  ULOP3.LUT UR17, UR16, 0xfffe, URZ, 0xc0, !UPT ;  /* 0x0000fffe10117892 */ /* 0x000fe4000f8ec0ff */
[----:B------:R-:W-:Y:S01]  /*16f0*/  UPRMT UR16, UR16, 0x8880, URZ ;  /* 0x0000888010107896 */ /* 0x000fe200080000ff */
[----:B------:R-:W-:Y:S01]  /*1700*/  LDGSTS.E.LTC128B.64 [R7+0x9000], desc[UR14][R10.64], P3 ;  /* 0x090000000a077fae */ /* 0x000fe200099a160e */
[----:B------:R-:W-:Y:S02]  /*1710*/  UIADD3 UR17, UPT, UPT, URZ, -UR17, URZ ;  /* 0x80000011ff117290 */ /* 0x000fe4000fffe0ff */
[----:B------:R-:W-:Y:S01]  /*1720*/  USHF.R.S32.HI UR16, URZ, 0x1, UR16 ;  /* 0x00000001ff107899 */ /* 0x000fe20008011410 */
[----:B------:R-:W-:Y:S01]  /*1730*/  LDGSTS.E.LTC128B.64 [R7+0x9080], desc[UR14][R10.64+0x80], P2 ;  /* 0x090800800a077fae */ /* 0x000fe200091a160e */
[----:B------:R-:W-:Y:S01]  /*1740*/  UPRMT UR17, UR17, 0x7710, URZ ;  /* 0x0000771011117896 */ /* 0x000fe200080000ff */
[----:B-1----:R-:W-:Y:S01]  /*1750*/  CS2R R8, SRZ ;  /* 0x0000000000087805 */ /* 0x002fe2000001ff00 */
[----:B------:R-:W-:Y:S01]  /*1760*/  UPRMT UR16, UR16, 0x9910, URZ ;  /* 0x0000991010107896 */ /* 0x000fe200080000ff */
[----:B------:R-:W-:Y:S01]  /*1770*/  LDGSTS.E.LTC128B.64 [R7+0x9100], desc[UR14][R10.64+0x100], P1 ;  /* 0x091001000a077fae */ /* 0x000fe200089a160e */
[----:B------:R-:W-:-:S02]  /*1780*/  UIADD3 UR17, UPT, UPT, UR4, UR17, URZ ;  /* 0x0000001104117290 */ /* 0x000fc4000fffe0ff */
[----:B------:R-:W-:Y:S01]  /*1790*/  ULEA UR4, UR16, UR7, 0x8 ;  /* 0x0000000710047291 */ /* 0x000fe2000f8e40ff */
[----:B------:R1:W-:Y:S01]  /*17a0*/  LDGSTS.E.LTC128B.64 [R7+0x9180], desc[UR14][R10.64+0x180], P5 ;  /* 0x091801800a077fae */ /* 0x0003e2000a9a160e */
[----:B------:R-:W-:Y:S02]  /*17b0*/  UPRMT UR5, UR17, 0x8880, URZ ;  /* 0x0000888011057896 */ /* 0x000fe400080000ff */
[----:B------:R-:W-:Y:S01]  /*17c0*/  ULOP3.LUT UR17, UR17, 0xffff, URZ, 0xc0, !UPT ;  /* 0x0000ffff11117892 */ /* 0x000fe2000f8ec0ff */
[----:B------:R-:W0:Y:S01]  /*17d0*/  LDGDEPBAR ;  /* 0x00000000000079af */ /* 0x000e220000000000 */
[----:B------:R-:W-:Y:S02]  /*17e0*/  ULEA UR5, UR5, UR7, 0x8 ;  /* 0x0000000705057291 */ /* 0x000fe4000f8e40ff */
[----:B------:R-:W-:Y:S01]  /*17f0*/  UPRMT UR17, UR17, 0x8880, URZ ;  /* 0x0000888011117896 */ /* 0x000fe200080000ff */
[----:B-1----:R-:W-:Y:S01]  /*1800*/  CS2R R10, SRZ ;  /* 0x00000000000a7805 */ /* 0x002fe2000001ff00 */
[----:B------:R-:W-:-:S04]  /*1810*/  DEPBAR.LE SB0, 0x1 ;  /* 0x000080400000791a */ /* 0x000fc80000000000 */
[----:B------:R-:W-:Y:S01]  /*1820*/  CS2R R6, SRZ ;  /* 0x0000000000067805 */ /* 0x000fe2000001ff00 */
[----:B------:R-:W-:Y:S06]  /*1830*/  BAR.SYNC.DEFER_BLOCKING 0x0 ;  /* 0x0000000000007b1d */ /* 0x000fec0000010000 */
[----:B------:R-:W-:Y:S05]  /*1840*/  @!P0 BRA `(.L_x_3) ;  /* 0x0000001000188947 */ /* 0x000fea0003800000 */
[C---:B------:R-:W-:Y:S01]  /*1850*/  LOP3.LUT R54, R85.reuse, 0x1f, RZ, 0xc0, !PT ;  /* 0x0000001f55367812 */ /* 0x040fe200078ec0ff */
[----:B------:R-:W1:Y:S01]  /*1860*/  LDC.64 R100, c[0x0][0x3d0] ;  /* 0x0000f400ff647b82 */ /* 0x000e620000000a00 */
[----:B------:R-:W-:Y:S01]  /*1870*/  LOP3.LUT R55, R85, 0x8, RZ, 0xc0, !PT ;  /* 0x0000000855377812 */ /* 0x000fe200078ec0ff */
[----:B------:R-:W2:Y:S01]  /*1880*/  LDCU.64 UR10, c[0x0][0x3c8] ;  /* 0x00007900ff0a77ac */ /* 0x000ea20008000a00 */
[----:B------:R-:W-:Y:S02]  /*1890*/  SHF.R.U32.HI R54, RZ, 0x3, R54 ;  /* 0x00000003ff367819 */ /* 0x000fe40000011636 */
[----:B------:R-:W-:Y:S01]  /*18a0*/  LOP3.LUT R104, R2, 0x3c, R3, 0xf8, !PT ;  /* 0x0000003c02687812 */ /* 0x000fe200078ef803 */
[----:B------:R-:W3:Y:S01]  /*18b0*/  LDCU.64 UR8, c[0x0][0x3a8] ;  /* 0x00007500ff0877ac */ /* 0x000ee20008000a00 */
[C---:B------:R-:W-:Y:S01]  /*18c0*/  LOP3.LUT R0, R54.reuse, 0x7, R85, 0x78, !PT ;  /* 0x0000000736007812 */ /* 0x040fe200078e7855 */
[----:B------:R-:W1:Y:S01]  /*18d0*/  LDC.64 R2, c[0x0][0x3b0] ;  /* 0x0000ec00ff027b82 */ /* 0x000e620000000a00 */
[----:B------:R-:W-:Y:S01]  /*18e0*/  SHF.R.U32.HI R55, RZ, 0x3, R55 ;  /* 0x00000003ff377819 */ /* 0x000fe20000011637 */
[----:B------:R-:W-:Y:S01]  /*18f0*/  UMOV UR13, URZ ;  /* 0x000000ff000d7c82 */ /* 0x000fe20008000000 */
[----:B------:R-:W-:Y:S01]  /*1900*/  ISETP.NE.AND P0, PT, R107, RZ, PT ;  /* 0x000000ff6b00720c */ /* 0x000fe20003f05270 */
[----:B------:R-:W-:Y:S01]  /*1910*/  IMAD R0, R54, 0x20, R0 ;  /* 0x0000002036007824 */ /* 0x000fe200078e0200 */
[----:B------:R-:W-:Y:S01]  /*1920*/  UMOV UR12, 0x2 ;  /* 0x00000002000c7882 */ /* 0x000fe20000000000 */
[----:B------:R-:W-:Y:S01]  /*1930*/  IMAD R55, R86, 0x2, R55 ;  /* 0x0000000256377824 */ /* 0x000fe200078e0237 */
[----:B------:R-:W-:Y:S01]  /*1940*/  SEL R106, R106, RZ, P0 ;  /* 0x000000ff6a6a7207 */ /* 0x000fe20000000000 */
[----:B------:R-:W-:Y:S01]  /*1950*/  UMOV UR7, 0x4000 ;  /* 0x0000400000077882 */ /* 0x000fe20000000000 */
[----:B------:R-:W-:Y:S01]  /*1960*/  LEA R0, R0, UR6, 0x4 ;  /* 0x0000000600007c11 */ /* 0x000fe2000f8e20ff */
[----:B------:R-:W-:Y:S01]  /*1970*/  UMOV UR21, 0x4000 ;  /* 0x0000400000157882 */ /* 0x000fe20000000000 */
[----:B------:R-:W-:Y:S01]  /*1980*/  LOP3.LUT R55, R55, R84, RZ, 0x3c, !PT ;  /* 0x0000005437377212 */ /* 0x000fe200078e3cff */
[----:B------:R-:W-:Y:S01]  /*1990*/  UMOV UR19, 0xffffc000 ;  /* 0xffffc00000137882 */ /* 0x000fe20000000000 */
[----:B------:R-:W-:Y:S01]  /*19a0*/  SEL R105, R105, RZ, P0 ;  /* 0x000000ff69697207 */ /* 0x000fe20000000000 */
[----:B------:R1:W1:Y:S02]  /*19b0*/  LDS.128 R76, [R0+UR4+0x6080] ;  /* 0x00608004004c7984 */ /* 0x0002640008000c00 */
[----:B------:R-:W-:Y:S01]  /*19c0*/  IMAD R104, R104, 0x40, R55 ;  /* 0x0000004068687824 */ /* 0x000fe200078e0237 */
[----:B------:R-:W-:Y:S01]  /*19d0*/  CS2R R54, SRZ ;  /* 0x0000000000367805 */ /* 0x000fe2000001ff00 */
[----:B------:R1:W1:Y:S03]  /*19e0*/  LDS.128 R72, [R0+UR4+0x6000] ;  /* 0x0060000400487984 */ /* 0x0002660008000c00 */
[----:B------:R-:W-:Y:S01]  /*19f0*/  LEA R104, R104, UR6, 0x3 ;  /* 0x0000000668687c11 */ /* 0x000fe2000f8e18ff */
[----:B------:R1:W1:Y:S04]  /*1a00*/  LDS.128 R80, [R0+UR5+0x80] ;  /* 0x0000800500507984 */ /* 0x0002680008000c00 */
[----:B--23--:R1:W1:Y:S02]  /*1a10*/  LDS.128 R68, [R0+UR5] ;  /* 0x0000000500447984 */ /* 0x00c2640008000c00 */
.L_x_4:
[----:B------:R-:W-:-:S04]  /*1a20*/  DEPBAR.LE SB5, 0xc ;  /* 0x0000d3000000791a */ /* 0x000fc80000000000 */
[C---:B-1----:R-:W5:Y:S01]  /*1a30*/  DMMA.8x8x4 R4, R68.reuse, R72, R4 ;  /* 0x000000484404723f */ /* 0x042f620000000004 */
[----:B---3--:R-:W-:Y:S01]  /*1a40*/  LDS.128 R84, [R0+UR5+0x800] ;  /* 0x0008000500547984 */ /* 0x008fe20008000c00 */
[----:B------:R-:W-:Y:S02]  /*1a50*/  UIADD3 UR13, UPT, UPT, UR13, 0x1, URZ ;  /* 0x000000010d0d7890 */ /* 0x000fe4000fffe0ff */
[----:B------:R-:W-:Y:S01]  /*1a60*/  IADD3 R112, P3, P2, R112, UR10, R100 ;  /* 0x0000000a70707c10 */ /* 0x000fe2000fa7e064 */
[----:B------:R-:W-:Y:S01]  /*1a70*/  VIADD R109, R104, UR7 ;  /* 0x00000007686d7c36 */ /* 0x000fe20008000000 */
[----:B------:R-:W-:Y:S01]  /*1a80*/  IADD3 R114, P1, P0, R114, UR8, R2 ;  /* 0x0000000872727c10 */ /* 0x000fe2000f83e002 */
[C---:B------:R-:W-:Y:S01]  /*1a90*/  VIADD R103, R0.reuse, UR5 ;  /* 0x0000000500677c36 */ /* 0x040fe20008000000 */
[----:B------:R-:W-:Y:S01]  /*1aa0*/  IADD3.X R113, PT, PT, R113, UR11, R101, P3, P2 ;  /* 0x0000000b71717c10 */ /* 0x000fe20009fe4465 */
[----:B------:R-:W1:Y:S01]  /*1ab0*/  LDS.128 R88, [R0+UR4+0x6800] ;  /* 0x0068000400587984 */ /* 0x000e620008000c00 */
[----:B------:R-:W-:Y:S01]  /*1ac0*/  LOP3.LUT P3, RZ, R105, 0x1, RZ, 0xc0, !PT ;  /* 0x0000000169ff7812 */ /* 0x000fe2000786c0ff */
[----:B------:R-:W-:Y:S01]  /*1ad0*/  VIADD R102, R0, UR4 ;  /* 0x0000000400667c36 */ /* 0x000fe20008000000 */
[----:B------:R-:W-:Y:S01]  /*1ae0*/  IADD3.X R115, PT, PT, R115, UR9, R3, P1, P0 ;  /* 0x0000000973737c10 */ /* 0x000fe20008fe0403 */
[----:B------:R-:W-:Y:S01]  /*1af0*/  UISETP.NE.AND UP0, UPT, UR13, 0x3, UPT ;  /* 0x000000030d00788c */ /* 0x000fe2000bf05270 */
[----:B------:R-:W-:Y:S01]  /*1b00*/  LOP3.LUT P1, RZ, R106, 0x1, RZ, 0xc0, !PT ;  /* 0x000000016aff7812 */ /* 0x000fe2000782c0ff */
[----:B------:R-:W-:Y:S01]  /*1b10*/  UIADD3 UR12, UPT, UPT, UR12, 0x1, URZ ;  /* 0x000000010c0c7890 */ /* 0x000fe2000fffe0ff */
[C---:B------:R-:W5:Y:S01]  /*1b20*/  DMMA.8x8x4 R8, R68.reuse, R74, R8 ;  /* 0x0000004a4408723f */ /* 0x040f620000000008 */
[----:B------:R-:W1:Y:S01]  /*1b30*/  LDS.128 R92, [R0+UR4+0x6880] ;  /* 0x00688004005c7984 */ /* 0x000e620008000c00 */
[----:B------:R-:W-:Y:S02]  /*1b40*/  USEL UR6, UR19, 0x2000, !UP0 ;  /* 0x0000200013067887 */ /* 0x000fe4000c000000 */
[--C-:B------:R-:W-:Y:S01]  /*1b50*/  SHF.R.U32.HI R108, RZ, 0x1, R105.reuse ;  /* 0x00000001ff6c7819 */ /* 0x100fe20000011669 */
[----:B------:R-:W-:Y:S01]  /*1b60*/  USEL UR13, UR13, URZ, UP0 ;  /* 0x000000ff0d0d7287 */ /* 0x000fe20008000000 */
[--C-:B------:R-:W-:Y:S01]  /*1b70*/  SHF.R.U32.HI R110, RZ, 0x1, R106.reuse ;  /* 0x00000001ff6e7819 */ /* 0x100fe2000001166a */
[----:B------:R-:W-:Y:S01]  /*1b80*/  UISETP.NE.AND UP0, UPT, UR12, 0x3, UPT ;  /* 0x000000030c00788c */ /* 0x000fe2000bf05270 */
[----:B------:R-:W-:Y:S01]  /*1b90*/  LOP3.LUT P2, RZ, R108, 0x1, RZ, 0xc0, !PT ;  /* 0x000000016cff7812 */ /* 0x000fe2000784c0ff */
[----:B------:R-:W2:Y:S01]  /*1ba0*/  LDS.128 R96, [R0+UR5+0x880] ;  /* 0x0008800500607984 */ /* 0x000ea20008000c00 */
[----:B------:R-:W-:Y:S01]  /*1bb0*/  VIADD R108, R104, UR21 ;  /* 0x00000015686c7c36 */ /* 0x000fe20008000000 */
[----:B------:R-:W-:Y:S01]  /*1bc0*/  LOP3.LUT P0, RZ, R110, 0x1, RZ, 0xc0, !PT ;  /* 0x000000016eff7812 */ /* 0x000fe2000780c0ff */
[----:B------:R-:W-:Y:S01]  /*1bd0*/  USEL UR20, UR19, 0x2000, !UP0 ;  /* 0x0000200013147887 */ /* 0x000fe2000c000000 */
[--C-:B------:R-:W-:Y:S01]  /*1be0*/  SHF.R.U32.HI R117, RZ, 0x2, R105.reuse ;  /* 0x00000002ff757819 */ /* 0x100fe20000011669 */
[----:B------:R-:W-:Y:S01]  /*1bf0*/  USEL UR12, UR12, URZ, UP0 ;  /* 0x000000ff0c0c7287 */ /* 0x000fe20008000000 */
[--C-:B------:R-:W-:Y:S01]  /*1c00*/  SHF.R.U32.HI R116, RZ, 0x3, R105.reuse ;  /* 0x00000003ff747819 */ /* 0x100fe20000011669 */
[C---:B------:R-:W5:Y:S01]  /*1c10*/  DMMA.8x8x4 R12, R68.reuse, R76, R12 ;  /* 0x0000004c440c723f */ /* 0x040f62000000000c */
[----:B------:R-:W-:Y:S01]  /*1c20*/  @!PT LDS RZ, [RZ] ;  /* 0x00000000fffff984 */ /* 0x000fe20000000800 */
[----:B------:R-:W-:Y:S01]  /*1c30*/  @!PT LDS RZ, [RZ] ;  /* 0x00000000fffff984 */ /* 0x000fe20000000800 */
[----:B------:R-:W-:Y:S01]  /*1c40*/  @!PT LDS RZ, [RZ] ;  /* 0x00000000fffff984 */ /* 0x000fe20000000800 */
[----:B------:R3:W-:Y:S01]  /*1c50*/  @P3 LDGSTS.E.LTC128B.64 [R109], desc[UR14][R114.64] ;  /* 0x00000000726d3fae */ /* 0x0007e2000b9a160e */
[----:B------:R-:W-:Y:S01]  /*1c60*/  UIADD3 UR21, UPT, UPT, UR20, UR21, URZ ;  /* 0x0000001514157290 */ /* 0x000fe2000fffe0ff */
[----:B------:R-:W-:Y:S01]  /*1c70*/  LOP3.LUT P5, RZ, R117, 0x1, RZ, 0xc0, !PT ;  /* 0x0000000175ff7812 */ /* 0x000fe200078ac0ff */
[----:B------:R-:W-:Y:S01]  /*1c80*/  UIADD3 UR7, UPT, UPT, UR20, UR7, URZ ;  /* 0x0000000714077290 */ /* 0x000fe2000fffe0ff */
[----:B------:R-:W-:Y:S02]  /*1c90*/  LOP3.LUT P4, RZ, R116, 0x1, RZ, 0xc0, !PT ;  /* 0x0000000174ff7812 */ /* 0x000fe4000788c0ff */
[----:B------:R3:W-:Y:S01]  /*1ca0*/  @P2 LDGSTS.E.LTC128B.64 [R109+0x80], desc[UR14][R114.64+0x80] ;  /* 0x00080080726d2fae */ /* 0x0007e2000b9a160e */
[--C-:B------:R-:W-:Y:S02]  /*1cb0*/  SHF.R.U32.HI R111, RZ, 0x2, R106.reuse ;  /* 0x00000002ff6f7819 */ /* 0x100fe4000001166a */
[--C-:B------:R-:W-:Y:S02]  /*1cc0*/  SHF.R.U32.HI R110, RZ, 0x3, R106.reuse ;  /* 0x00000003ff6e7819 */ /* 0x100fe4000001166a */
[----:B------:R-:W-:Y:S01]  /*1cd0*/  LOP3.LUT P3, RZ, R111, 0x1, RZ, 0xc0, !PT ;  /* 0x000000016fff7812 */ /* 0x000fe2000786c0ff */
[----:B------:R3:W-:Y:S01]  /*1ce0*/  @P1 LDGSTS.E.LTC128B.64 [R108+0x6000], desc[UR14][R112.64] ;  /* 0x06000000706c1fae */ /* 0x0007e2000b9a160e */
[----:B------:R-:W-:Y:S02]  /*1cf0*/  LOP3.LUT P2, RZ, R110, 0x1, RZ, 0xc0, !PT ;  /* 0x000000016eff7812 */ /* 0x000fe4000784c0ff */
[-C--:B------:R-:W5:Y:S03]  /*1d00*/  DMMA.8x8x4 R16, R68, R78.reuse, R16 ;  /* 0x0000004e4410723f */ /* 0x080f660000000010 */
[----:B------:R3:W-:Y:S01]  /*1d10*/  @P0 LDGSTS.E.LTC128B.64 [R108+0x6080], desc[UR14][R112.64+0x80] ;  /* 0x06080080706c0fae */ /* 0x0007e2000b9a160e */
[----:B------:R-:W-:Y:S02]  /*1d20*/  IADD3 R118, P0, PT, R112, UR10, RZ ;  /* 0x0000000a70767c10 */ /* 0x000fe4000ff1e0ff */
[----:B------:R-:W-:Y:S02]  /*1d30*/  IADD3 R120, P1, PT, R114, UR8, RZ ;  /* 0x0000000872787c10 */ /* 0x000fe4000ff3e0ff */
[----:B------:R-:W-:Y:S02]  /*1d40*/  IADD3.X R119, PT, PT, R113, UR11, RZ, P0, !PT ;  /* 0x0000000b71777c10 */ /* 0x000fe400087fe4ff */
[----:B------:R-:W-:Y:S01]  /*1d50*/  IADD3.X R121, PT, PT, R115, UR9, RZ, P1, !PT ;  /* 0x0000000973797c10 */ /* 0x000fe20008ffe4ff */
[----:B------:R-:W-:Y:S05]  /*1d60*/  DEPBAR.LE SB5, 0xc ;  /* 0x0000d3000000791a */ /* 0x000fea0000000000 */
[C---:B------:R-:W5:Y:S04]  /*1d70*/  DMMA.8x8x4 R20, R70.reuse, R78, R20 ;  /* 0x0000004e4614723f */ /* 0x040f680000000014 */
[--C-:B------:R-:W-:Y:S02]  /*1d80*/  SHF.R.U32.HI R116, RZ, 0x8, R105.reuse ;  /* 0x00000008ff747819 */ /* 0x100fe40000011669 */
[--C-:B------:R-:W-:Y:S02]  /*1d90*/  SHF.R.U32.HI R110, RZ, 0x9, R105.reuse ;  /* 0x00000009ff6e7819 */ /* 0x100fe40000011669 */
[----:B------:R-:W-:Y:S02]  /*1da0*/  LOP3.LUT P0, RZ, R116, 0x1, RZ, 0xc0, !PT ;  /* 0x0000000174ff7812 */ /* 0x000fe4000780c0ff */
[----:B------:R-:W-:Y:S02]  /*1db0*/  LOP3.LUT P6, RZ, R110, 0x1, RZ, 0xc0, !PT ;  /* 0x000000016eff7812 */ /* 0x000fe400078cc0ff */
[--C-:B------:R-:W-:Y:S02]  /*1dc0*/  SHF.R.U32.HI R111, RZ, 0x8, R106.reuse ;  /* 0x00000008ff6f7819 */ /* 0x100fe4000001166a */
[----:B------:R-:W-:Y:S02]  /*1dd0*/  SHF.R.U32.HI R110, RZ, 0x9, R106 ;  /* 0x00000009ff6e7819 */ /* 0x000fe4000001166a */
[----:B------:R-:W-:Y:S01]  /*1de0*/  SHF.R.U32.HI R116, RZ, 0xb, R105 ;  /* 0x0000000bff747819 */ /* 0x000fe20000011669 */
[C---:B------:R-:W5:Y:S11]  /*1df0*/  DMMA.8x8x4 R24, R70.reuse, R76, R24 ;  /* 0x0000004c4618723f */ /* 0x040f760000000018 */
[----:B------:R-:W-:Y:S05]  /*1e00*/  @!UPT UIADD3 URZ, UPT, UPT, URZ, URZ, URZ ;  /* 0x000000fffffff290 */ /* 0x000fea000fffe0ff */
[C---:B------:R-:W5:Y:S11]  /*1e10*/  DMMA.8x8x4 R28, R70.reuse, R74, R28 ;  /* 0x0000004a461c723f */ /* 0x040f76000000001c */
[----:B------:R-:W-:Y:S05]  /*1e20*/  @!UPT UIADD3 URZ, UPT, UPT, URZ, URZ, URZ ;  /* 0x000000fffffff290 */ /* 0x000fea000fffe0ff */
[-C--:B---3--:R3:W5:Y:S02]  /*1e30*/  DMMA.8x8x4 R32, R70, R72.reuse, R32 ;  /* 0x000000484620723f */ /* 0x0887640000000020 */
[----:B---3--:R-:W-:Y:S01]  /*1e40*/  LDS.128 R68, [R0+UR5+0x1000] ;  /* 0x0010000500447984 */ /* 0x008fe20008000c00 */
[----:B------:R-:W-:Y:S11]  /*1e50*/  DEPBAR.LE SB5, 0xc ;  /* 0x0000d3000000791a */ /* 0x000ff60000000000 */
[----:B------:R-:W-:Y:S02]  /*1e60*/  @!UPT UIADD3 URZ, UPT, UPT, URZ, URZ, URZ ;  /* 0x000000fffffff290 */ /* 0x000fe4000fffe0ff */
[C---:B------:R-:W5:Y:S11]  /*1e70*/  DMMA.8x8x4 R36, R80.reuse, R72, R36 ;  /* 0x000000485024723f */ /* 0x040f760000000024 */
[----:B------:R-:W-:Y:S05]  /*1e80*/  @!UPT UIADD3 URZ, UPT, UPT, URZ, URZ, URZ ;  /* 0x000000fffffff290 */ /* 0x000fea000fffe0ff */
[C---:B------:R-:W5:Y:S11]  /*1e90*/  DMMA.8x8x4 R40, R80.reuse, R74, R40 ;  /* 0x0000004a5028723f */ /* 0x040f760000000028 */
[----:B------:R-:W-:Y:S05]  /*1ea0*/  @!UPT UIADD3 URZ, UPT, UPT, URZ, URZ, URZ ;  /* 0x000000fffffff290 */ /* 0x000fea000fffe0ff */
[C---:B------:R-:W5:Y:S11]  /*1eb0*/  DMMA.8x8x4 R44, R80.reuse, R76, R44 ;  /* 0x0000004c502c723f */ /* 0x040f76000000002c */
[----:B------:R-:W-:Y:S05]  /*1ec0*/  @!UPT UIADD3 URZ, UPT, UPT, URZ, URZ, URZ ;  /* 0x000000fffffff290 */ /* 0x000fea000fffe0ff */
[-C--:B------:R-:W5:Y:S01]  /*1ed0*/  DMMA.8x8x4 R48, R80, R78.reuse, R48 ;  /* 0x0000004e5030723f */ /* 0x080f620000000030 */
[----:B------:R-:W-:Y:S11]  /*1ee0*/  DEPBAR.LE SB5, 0xc ;  /* 0x0000d3000000791a */ /* 0x000ff60000000000 */
[----:B------:R-:W-:Y:S04]  /*1ef0*/  @!UPT UIADD3 URZ, UPT, UPT, URZ, URZ, URZ ;  /* 0x000000fffffff290 */ /* 0x000fe8000fffe0ff */
[C---:B------:R-:W5:Y:S11]  /*1f00*/  DMMA.8x8x4 R52, R82.reuse, R78, R52 ;  /* 0x0000004e5234723f */ /* 0x040f760000000034 */
[----:B------:R-:W-:Y:S05]  /*1f10*/  @!UPT UIADD3 URZ, UPT, UPT, URZ, URZ, URZ ;  /* 0x000000fffffff290 */ /* 0x000fea000fffe0ff */
[C---:B------:R3:W5:Y:S02]  /*1f20*/  DMMA.8x8x4 R56, R82.reuse, R76, R56 ;  /* 0x0000004c5238723f */ /* 0x0407640000000038 */
[----:B---3--:R-:W-:Y:S11]  /*1f30*/  LDS.128 R76, [R0+UR4+0x7080] ;  /* 0x00708004004c7984 */ /* 0x008ff60008000c00 */
[----:B------:R-:W-:Y:S03]  /*1f40*/  @!UPT UIADD3 URZ, UPT, UPT, URZ, URZ, URZ ;  /* 0x000000fffffff290 */ /* 0x000fe6000fffe0ff */
[C---:B------:R-:W5:Y:S11]  /*1f50*/  DMMA.8x8x4 R60, R82.reuse, R74, R60 ;  /* 0x0000004a523c723f */ /* 0x040f76000000003c */
[----:B------:R-:W-:Y:S05]  /*1f60*/  @!UPT UIADD3 URZ, UPT, UPT, URZ, URZ, URZ ;  /* 0x000000fffffff290 */ /* 0x000fea000fffe0ff */
[----:B------:R3:W5:Y:S02]  /*1f70*/  DMMA.8x8x4 R64, R82, R72, R64 ;  /* 0x000000485240723f */ /* 0x0007640000000040 */
[----:B---3--:R-:W3:Y:S08]  /*1f80*/  LDS.128 R72, [R0+UR4+0x7000] ;  /* 0x0070000400487984 */ /* 0x008ef00008000c00 */
[----:B------:R-:W4:Y:S01]  /*1f90*/  LDS.128 R80, [R0+UR5+0x1080] ;  /* 0x0010800500507984 */ /* 0x000f220008000c00 */
[----:B------:R-:W-:-:S05]  /*1fa0*/  DEPBAR.LE SB5, 0xc ;  /* 0x0000d3000000791a */ /* 0x000fca0000000000 */
[C---:B-1----:R-:W5:Y:S02]  /*1fb0*/  DMMA.8x8x4 R4, R84.reuse, R88, R4 ;  /* 0x000000585404723f */ /* 0x042f640000000004 */
[----:B------:R-:W-:Y:S01]  /*1fc0*/  @!PT LDS RZ, [RZ] ;  /* 0x00000000fffff984 */ /* 0x000fe20000000800 */
[----:B------:R-:W-:Y:S01]  /*1fd0*/  @!PT LDS RZ, [RZ] ;  /* 0x00000000fffff984 */ /* 0x000fe20000000800 */
[----:B------:R-:W-:Y:S01]  /*1fe0*/  @!PT LDS RZ, [RZ] ;  /* 0x00000000fffff984 */ /* 0x000fe20000000800 */
[----:B------:R1:W-:Y:S02]  /*1ff0*/  @P5 LDGSTS.E.LTC128B.64 [R109+0x100], desc[UR14][R114.64+0x100] ;  /* 0x00100100726d5fae */ /* 0x0003e4000b9a160e */
[----:B------:R-:W-:Y:S02]  /*2000*/  LOP3.LUT P5, RZ, R111, 0x1, RZ, 0xc0, !PT ;  /* 0x000000016fff7812 */ /* 0x000fe400078ac0ff */
[----:B------:R-:W-:Y:S02]  /*2010*/  SHF.R.U32.HI R111, RZ, 0xa, R105 ;  /* 0x0000000aff6f7819 */ /* 0x000fe40000011669 */
[----:B------:R1:W-:Y:S01]  /*2020*/  @P4 LDGSTS.E.LTC128B.64 [R109+0x180], desc[UR14][R114.64+0x180] ;  /* 0x00180180726d4fae */ /* 0x0003e2000b9a160e */
[----:B------:R-:W-:Y:S02]  /*2030*/  LOP3.LUT P4, RZ, R110, 0x1, RZ, 0xc0, !PT ;  /* 0x000000016eff7812 */ /* 0x000fe4000788c0ff */
[--C-:B------:R-:W-:Y:S05]  /*2040*/  SHF.R.U32.HI R110, RZ, 0xa, R106.reuse ;  /* 0x0000000aff6e7819 */ /* 0x100fea000001166a */
[C---:B------:R-:W5:Y:S01]  /*2050*/  DMMA.8x8x4 R8, R84.reuse, R90, R8 ;  /* 0x0000005a5408723f */ /* 0x040f620000000008 */
[----:B------:R1:W-:Y:S02]  /*2060*/  @P3 LDGSTS.E.LTC128B.64 [R108+0x6100], desc[UR14][R112.64+0x100] ;  /* 0x06100100706c3fae */ /* 0x0003e4000b9a160e */
[----:B------:R-:W-:Y:S02]  /*2070*/  LOP3.LUT P3, RZ, R111, 0x1, RZ, 0xc0, !PT ;  /* 0x000000016fff7812 */ /* 0x000fe4000786c0ff */
[----:B------:R-:W-:Y:S01]  /*2080*/  LOP3.LUT P1, RZ, R110, 0x1, RZ, 0xc0, !PT ;  /* 0x000000016eff7812 */ /* 0x000fe2000782c0ff */
[----:B------:R-:W-:Y:S01]  /*2090*/  VIADD R110, R107, 0xffffffff ;  /* 0xffffffff6b6e7836 */ /* 0x000fe20000000000 */
[----:B------:R-:W-:Y:S01]  /*20a0*/  SHF.R.U32.HI R111, RZ, 0xb, R106 ;  /* 0x0000000bff6f7819 */ /* 0x000fe2000001166a */
[----:B------:R1:W-:Y:S01]  /*20b0*/  @P2 LDGSTS.E.LTC128B.64 [R108+0x6180], desc[UR14][R112.64+0x180] ;  /* 0x06180180706c2fae */ /* 0x0003e2000b9a160e */
[----:B------:R-:W-:Y:S07]  /*20c0*/  LOP3.LUT P2, RZ, R116, 0x1, RZ, 0xc0, !PT ;  /* 0x0000000174ff7812 */ /* 0x000fee000784c0ff */
[C---:B------:R-:W5:Y:S11]  /*20d0*/  DMMA.8x8x4 R12, R84.reuse, R92, R12 ;  /* 0x0000005c540c723f */ /* 0x040f76000000000c */
[----:B------:R-:W-:Y:S05]  /*20e0*/  @!UPT UIADD3 URZ, UPT, UPT, URZ, URZ, URZ ;  /* 0x000000fffffff290 */ /* 0x000fea000fffe0ff */
[-C--:B------:R-:W5:Y:S01]  /*20f0*/  DMMA.8x8x4 R16, R84, R94.reuse, R16 ;  /* 0x0000005e5410723f */ /* 0x080f620000000010 */
[----:B------:R-:W-:Y:S11]  /*2100*/  DEPBAR.LE SB5, 0xc ;  /* 0x0000d3000000791a */ /* 0x000ff60000000000 */
[----:B------:R-:W-:Y:S04]  /*2110*/  @!UPT UIADD3 URZ, UPT, UPT, URZ, URZ, URZ ;  /* 0x000000fffffff290 */ /* 0x000fe8000fffe0ff */
[C---:B------:R-:W5:Y:S11]  /*2120*/  DMMA.8x8x4 R20, R86.reuse, R94, R20 ;  /* 0x0000005e5614723f */ /* 0x040f760000000014 */
[----:B------:R-:W-:Y:S05]  /*2130*/  @!UPT UIADD3 URZ, UPT, UPT, URZ, URZ, URZ ;  /* 0x000000fffffff290 */ /* 0x000fea000fffe0ff */
[C---:B------:R-:W5:Y:S11]  /*2140*/  DMMA.8x8x4 R24, R86.reuse, R92, R24 ;  /* 0x0000005c5618723f */ /* 0x040f760000000018 */
[----:B------:R-:W-:Y:S05]  /*2150*/  @!UPT UIADD3 URZ, UPT, UPT, URZ, URZ, URZ ;  /* 0x000000fffffff290 */ /* 0x000fea000fffe0ff */
[C---:B------:R-:W5:Y:S11]  /*2160*/  DMMA.8x8x4 R28, R86.reuse, R90, R28 ;  /* 0x0000005a561c723f */ /* 0x040f76000000001c */
[----:B------:R-:W-:Y:S05]  /*2170*/  @!UPT UIADD3 URZ, UPT, UPT, URZ, URZ, URZ ;  /* 0x000000fffffff290 */ /* 0x000fea000fffe0ff */
[-C--:B-1----:R1:W5:Y:S02]  /*2180*/  DMMA.8x8x4 R32, R86, R88.reuse, R32 ;  /* 0x000000585620723f */ /* 0x0823640000000020 */
[----:B-1----:R-:W-:Y:S01]  /*2190*/  LDS.128 R84, [R0+UR5+0x1800] ;  /* 0x0018000500547984 */ /* 0x002fe20008000c00 */
[----:B------:R-:W-:Y:S11]  /*21a0*/  DEPBAR.LE SB5, 0xc ;  /* 0x0000d3000000791a */ /* 0x000ff60000000000 */
[----:B------:R-:W-:Y:S02]  /*21b0*/  @!UPT UIADD3 URZ, UPT, UPT, URZ, URZ, URZ ;  /* 0x000000fffffff290 */ /* 0x000fe4000fffe0ff */
[C---:B--2---:R-:W5:Y:S11]  /*21c0*/  DMMA.8x8x4 R36, R96.reuse, R88, R36 ;  /* 0x000000586024723f */ /* 0x044f760000000024 */
        /* <DEDUP_REMOVED lines=11> */
[----:B-1----:R-:W-:Y:S11]  /*2280*/  LDS.128 R92, [R0+UR4+0x7880] ;  /* 0x00788004005c7984 */ /* 0x002ff60008000c00 */
[----:B------:R-:W-:Y:S03]  /*2290*/  @!UPT UIADD3 URZ, UPT, UPT, URZ, URZ, URZ ;  /* 0x000000fffffff290 */ /* 0x000fe6000fffe0ff */
[C---:B------:R-:W5:Y:S11]  /*22a0*/  DMMA.8x8x4 R60, R98.reuse, R90, R60 ;  /* 0x0000005a623c723f */ /* 0x040f76000000003c */
[----:B------:R-:W-:Y:S05]  /*22b0*/  @!UPT UIADD3 URZ, UPT, UPT, URZ, URZ, URZ ;  /* 0x000000fffffff290 */ /* 0x000fea000fffe0ff */
[----:B------:R1:W5:Y:S02]  /*22c0*/  DMMA.8x8x4 R64, R98, R88, R64 ;  /* 0x000000586240723f */ /* 0x0003640000000040 */
[----:B-1----:R-:W1:Y:S01]  /*22d0*/  LDS.128 R88, [R0+UR4+0x7800] ;  /* 0x0078000400587984 */ /* 0x002e620008000c00 */
[----:B------:R-:W-:Y:S07]  /*22e0*/  UIADD3 UR4, UPT, UPT, UR6, UR4, URZ ;  /* 0x0000000406047290 */ /* 0x000fee000fffe0ff */
[----:B------:R-:W2:Y:S01]  /*22f0*/  LDS.128 R96, [R0+UR5+0x1880] ;  /* 0x0018800500607984 */ /* 0x000ea20008000c00 */
[----:B------:R-:W-:Y:S01]  /*2300*/  UIADD3 UR5, UPT, UPT, UR6, UR5, URZ ;  /* 0x0000000506057290 */ /* 0x000fe2000fffe0ff */
[----:B------:R-:W-:-:S04]  /*2310*/  DEPBAR.LE SB5, 0xc ;  /* 0x0000d3000000791a */ /* 0x000fc80000000000 */
[C---:B---3--:R-:W5:Y:S02]  /*2320*/  DMMA.8x8x4 R4, R68.reuse, R72, R4 ;  /* 0x000000484404723f */ /* 0x048f640000000004 */
[----:B------:R-:W-:Y:S01]  /*2330*/  @!PT LDS RZ, [RZ] ;  /* 0x00000000fffff984 */ /* 0x000fe20000000800 */
[----:B------:R-:W-:Y:S01]  /*2340*/  @!PT LDS RZ, [RZ] ;  /* 0x00000000fffff984 */ /* 0x000fe20000000800 */
[----:B------:R-:W-:Y:S01]  /*2350*/  @!PT LDS RZ, [RZ] ;  /* 0x00000000fffff984 */ /* 0x000fe20000000800 */
[----:B------:R3:W-:Y:S02]  /*2360*/  @P0 LDGSTS.E.LTC128B.64 [R109+0x1000], desc[UR14][R120.64] ;  /* 0x01000000786d0fae */ /* 0x0007e4000b9a160e */
[----:B------:R-:W-:Y:S04]  /*2370*/  LOP3.LUT P0, RZ, R111, 0x1, RZ, 0xc0, !PT ;  /* 0x000000016fff7812 */ /* 0x000fe8000780c0ff */
[----:B------:R3:W-:Y:S08]  /*2380*/  @P6 LDGSTS.E.LTC128B.64 [R109+0x1080], desc[UR14][R120.64+0x80] ;  /* 0x01080080786d6fae */ /* 0x0007f0000b9a160e */
[C---:B------:R-:W5:Y:S01]  /*2390*/  DMMA.8x8x4 R8, R68.reuse, R74, R8 ;  /* 0x0000004a4408723f */ /* 0x040f620000000008 */
[----:B------:R3:W-:Y:S06]  /*23a0*/  @P5 LDGSTS.E.LTC128B.64 [R108+0x7000], desc[UR14][R118.64] ;  /* 0x07000000766c5fae */ /* 0x0007ec000b9a160e */
[----:B------:R3:W-:Y:S06]  /*23b0*/  @P4 LDGSTS.E.LTC128B.64 [R108+0x7080], desc[UR14][R118.64+0x80] ;  /* 0x07080080766c4fae */ /* 0x0007ec000b9a160e */
[----:B------:R3:W-:Y:S03]  /*23c0*/  @P3 LDGSTS.E.LTC128B.64 [R109+0x1100], desc[UR14][R120.64+0x100] ;  /* 0x01100100786d3fae */ /* 0x0007e6000b9a160e */
[C---:B------:R-:W5:Y:S03]  /*23d0*/  DMMA.8x8x4 R12, R68.reuse, R76, R12 ;  /* 0x0000004c440c723f */ /* 0x040f66000000000c */
[----:B------:R3:W-:Y:S06]  /*23e0*/  @P2 LDGSTS.E.LTC128B.64 [R109+0x1180], desc[UR14][R120.64+0x180] ;  /* 0x01180180786d2fae */ /* 0x0007ec000b9a160e */
[----:B------:R3:W-:Y:S07]  /*23f0*/  @P1 LDGSTS.E.LTC128B.64 [R108+0x7100], desc[UR14][R118.64+0x100] ;  /* 0x07100100766c1fae */ /* 0x0007ee000b9a160e */
[-C--:B------:R-:W5:Y:S01]  /*2400*/  DMMA.8x8x4 R16, R68, R78.reuse, R16 ;  /* 0x0000004e4410723f */ /* 0x080f620000000010 */
[----:B------:R3:W-:Y:S02]  /*2410*/  @P0 LDGSTS.E.LTC128B.64 [R108+0x7180], desc[UR14][R118.64+0x180] ;  /* 0x07180180766c0fae */ /* 0x0007e4000b9a160e */
[----:B------:R-:W-:Y:S04]  /*2420*/  ISETP.NE.AND P0, PT, R110, RZ, PT ;  /* 0x000000ff6e00720c */ /* 0x000fe80003f05270 */
[----:B------:R-:W0:Y:S01]  /*2430*/  LDGDEPBAR ;  /* 0x00000000000079af */ /* 0x000e220000000000 */
[----:B------:R-:W-:Y:S02]  /*2440*/  SEL R105, R105, RZ, P0 ;  /* 0x000000ff69697207 */ /* 0x000fe40000000000 */
[----:B------:R-:W-:Y:S01]  /*2450*/  SEL R106, R106, RZ, P0 ;  /* 0x000000ff6a6a7207 */ /* 0x000fe20000000000 */
[----:B------:R-:W-:Y:S05]  /*2460*/  DEPBAR.LE SB5, 0xc ;  /* 0x0000d3000000791a */ /* 0x000fea0000000000 */
[C---:B------:R-:W5:Y:S04]  /*2470*/  DMMA.8x8x4 R20, R70.reuse, R78, R20 ;  /* 0x0000004e4614723f */ /* 0x040f680000000014 */
[----:B------:R-:W-:Y:S01]  /*2480*/  ISETP.GT.AND P0, PT, R107, -0x1, PT ;  /* 0xffffffff6b00780c */ /* 0x000fe20003f04270 */
[----:B------:R-:W-:Y:S11]  /*2490*/  IMAD.MOV.U32 R107, RZ, RZ, R110 ;  /* 0x000000ffff6b7224 */ /* 0x000ff600078e006e */
[C---:B------:R-:W5:Y:S01]  /*24a0*/  DMMA.8x8x4 R24, R70.reuse, R76, R24 ;  /* 0x0000004c4618723f */ /* 0x040f620000000018 */
[----:B------:R-:W-:Y:S04]  /*24b0*/  DEPBAR.LE SB0, 0x1 ;  /* 0x000080400000791a */ /* 0x000fe80000000000 */
[----:B------:R-:W-:Y:S11]  /*24c0*/  BAR.SYNC.DEFER_BLOCKING 0x0 ;  /* 0x0000000000007b1d */ /* 0x000ff60000010000 */
[C---:B------:R-:W5:Y:S11]  /*24d0*/  DMMA.8x8x4 R28, R70.reuse, R74, R28 ;  /* 0x0000004a461c723f */ /* 0x040f76000000001c */
[----:B------:R-:W-:Y:S05]  /*24e0*/  @!UPT UIADD3 URZ, UPT, UPT, URZ, URZ, URZ ;  /* 0x000000fffffff290 */ /* 0x000fea000fffe0ff */
[-C--:B---3--:R3:W5:Y:S02]  /*24f0*/  DMMA.8x8x4 R32, R70, R72.reuse, R32 ;  /* 0x000000484620723f */ /* 0x0887640000000020 */
[----:B---3--:R3:W1:Y:S01]  /*2500*/  LDS.128 R68, [R103+UR6] ;  /* 0x0000000667447984 */ /* 0x0086620008000c00 */
[----:B------:R-:W-:Y:S11]  /*2510*/  DEPBAR.LE SB5, 0xc ;  /* 0x0000d3000000791a */ /* 0x000ff60000000000 */
[----:B------:R-:W-:Y:S02]  /*2520*/  @!UPT UIADD3 URZ, UPT, UPT, URZ, URZ, URZ ;  /* 0x000000fffffff290 */ /* 0x000fe4000fffe0ff */
[C---:B----4-:R-:W5:Y:S11]  /*2530*/  DMMA.8x8x4 R36, R80.reuse, R72, R36 ;  /* 0x000000485024723f */ /* 0x050f760000000024 */
        /* <DEDUP_REMOVED lines=10> */
[C---:B---3--:R3:W5:Y:S02]  /*25e0*/  DMMA.8x8x4 R56, R82.reuse, R76, R56 ;  /* 0x0000004c5238723f */ /* 0x0487640000000038 */
[----:B---3--:R3:W1:Y:S11]  /*25f0*/  LDS.128 R76, [R102+UR6+0x6080] ;  /* 0x00608006664c7984 */ /* 0x0086760008000c00 */
[----:B------:R-:W-:Y:S03]  /*2600*/  @!UPT UIADD3 URZ, UPT, UPT, URZ, URZ, URZ ;  /* 0x000000fffffff290 */ /* 0x000fe6000fffe0ff */
[C---:B------:R-:W5:Y:S11]  /*2610*/  DMMA.8x8x4 R60, R82.reuse, R74, R60 ;  /* 0x0000004a523c723f */ /* 0x040f76000000003c */
[----:B------:R-:W-:Y:S05]  /*2620*/  @!UPT UIADD3 URZ, UPT, UPT, URZ, URZ, URZ ;  /* 0x000000fffffff290 */ /* 0x000fea000fffe0ff */
[----:B---3--:R3:W5:Y:S02]  /*2630*/  DMMA.8x8x4 R64, R82, R72, R64 ;  /* 0x000000485240723f */ /* 0x0087640000000040 */
[----:B---3--:R3:W2:Y:S08]  /*2640*/  LDS.128 R80, [R103+UR6+0x80] ;  /* 0x0000800667507984 */ /* 0x0086b00008000c00 */
[----:B------:R3:W2:Y:S01]  /*2650*/  LDS.128 R72, [R102+UR6+0x6000] ;  /* 0x0060000666487984 */ /* 0x0006a20008000c00 */
[----:B------:R-:W-:-:S05]  /*2660*/  DEPBAR.LE SB5, 0xc ;  /* 0x0000d3000000791a */ /* 0x000fca0000000000 */
[C---:B-1----:R3:W5:Y:S11]  /*2670*/  DMMA.8x8x4 R4, R84.reuse, R88, R4 ;  /* 0x000000585404723f */ /* 0x0427760000000004 */
[----:B------:R-:W-:Y:S05]  /*2680*/  @!UPT UIADD3 URZ, UPT, UPT, URZ, URZ, URZ ;  /* 0x000000fffffff290 */ /* 0x000fea000fffe0ff */
[C---:B------:R3:W5:Y:S11]  /*2690*/  DMMA.8x8x4 R8, R84.reuse, R90, R8 ;  /* 0x0000005a5408723f */ /* 0x0407760000000008 */
[----:B------:R-:W-:Y:S05]  /*26a0*/  @!UPT UIADD3 URZ, UPT, UPT, URZ, URZ, URZ ;  /* 0x000000fffffff290 */ /* 0x000fea000fffe0ff */
[C---:B------:R3:W5:Y:S11]  /*26b0*/  DMMA.8x8x4 R12, R84.reuse, R92, R12 ;  /* 0x0000005c540c723f */ /* 0x040776000000000c */
[----:B------:R-:W-:Y:S05]  /*26c0*/  @!UPT UIADD3 URZ, UPT, UPT, URZ, URZ, URZ ;  /* 0x000000fffffff290 */ /* 0x000fea000fffe0ff */
[-C--:B------:R3:W5:Y:S01]  /*26d0*/  DMMA.8x8x4 R16, R84, R94.reuse, R16 ;  /* 0x0000005e5410723f */ /* 0x0807620000000010 */
[----:B------:R-:W-:Y:S11]  /*26e0*/  DEPBAR.LE SB5, 0xc ;  /* 0x0000d3000000791a */ /* 0x000ff60000000000 */
[----:B------:R-:W-:Y:S04]  /*26f0*/  @!UPT UIADD3 URZ, UPT, UPT, URZ, URZ, URZ ;  /* 0x000000fffffff290 */ /* 0x000fe8000fffe0ff */
[C---:B------:R3:W5:Y:S11]  /*2700*/  DMMA.8x8x4 R20, R86.reuse, R94, R20 ;  /* 0x0000005e5614723f */ /* 0x0407760000000014 */
        /* <DEDUP_REMOVED lines=8> */
[C---:B--2---:R3:W5:Y:S11]  /*2790*/  DMMA.8x8x4 R36, R96.reuse, R88, R36 ;  /* 0x000000586024723f */ /* 0x0447760000000024 */
        /* <DEDUP_REMOVED lines=14> */
[----:B------:R3:W5:Y:S01]  /*2880*/  DMMA.8x8x4 R64, R98, R88, R64 ;  /* 0x000000586240723f */ /* 0x0007620000000040 */
[----:B------:R-:W-:Y:S03]  /*2890*/  @!UPT UIADD3 URZ, UPT, UPT, URZ, URZ, URZ ;  /* 0x000000fffffff290 */ /* 0x000fe6000fffe0ff */
[----:B------:R-:W-:Y:S11]  /*28a0*/  @P0 BRA `(.L_x_4) ;  /* 0xfffffff0005c0947 */ /* 0x000ff6000383ffff */
.L_x_3:
[----:B------:R-:W0:Y:S01]  /*28b0*/  LDGDEPBAR ;  /* 0x00000000000079af */ /* 0x000e220000000000 */
[----:B------:R-:W1:Y:S03]  /*28c0*/  LDCU.64 UR4, c[0x0][0x480] ;  /* 0x00009000ff0477ac */ /* 0x000e660008000a00 */
[----:B------:R-:W0:Y:S01]  /*28d0*/  LDGDEPBAR ;  /* 0x00000000000079af */ /* 0x000e220000000000 */
[----:B-1----:R-:W-:-:S04]  /*28e0*/  UISETP.NE.U32.AND UP0, UPT, UR4, URZ, UPT ;  /* 0x000000ff0400728c */ /* 0x002fc8000bf05070 */
[----:B------:R-:W-:Y:S01]  /*28f0*/  UISETP.NE.AND.EX UP0, UPT, UR5, URZ, UPT, UP0 ;  /* 0x000000ff0500728c */ /* 0x000fe2000bf05300 */
[----:B------:R-:W-:-:S04]  /*2900*/  DEPBAR.LE SB0, 0x0 ;  /* 0x000080000000791a */ /* 0x000fc80000000000 */
[----:B------:R-:W-:Y:S06]  /*2910*/  BAR.SYNC.DEFER_BLOCKING 0x0 ;  /* 0x0000000000007b1d */ /* 0x000fec0000010000 */
[----:B------:R-:W-:Y:S05]  /*2920*/  BRA.U !UP0, `(.L_x_5) ;  /* 0x00000001081c7547 */ /* 0x000fea000b800000 */
[----:B------:R-:W1:Y:S02]  /*2930*/  LDC.64 R110, c[0x0][0x480] ;  /* 0x00012000ff6e7b82 */ /* 0x000e640000000a00 */
[----:B-1----:R-:W2:Y:S02]  /*2940*/  LDG.E.64 R110, desc[UR14][R110.64] ;  /* 0x0000000e6e6e7981 */ /* 0x002ea4000c1e1b00 */
[----:B--2---:R-:W-:-:S04]  /*2950*/  ISETP.NE.U32.AND P0, PT, R110, RZ, PT ;  /* 0x000000ff6e00720c */ /* 0x004fc80003f05070 */
[----:B------:R-:W-:-:S13]  /*2960*/  ISETP.NE.AND.EX P0, PT, R111, RZ, PT, P0 ;  /* 0x000000ff6f00720c */ /* 0x000fda0003f05300 */
[----:B------:R-:W-:Y:S05]  /*2970*/  @!P0 BRA `(.L_x_5) ;  /* 0x0000000000088947 */ /* 0x000fea0003800000 */
[----:B------:R-:W4:Y:S01]  /*2980*/  LD.E.64 R110, desc[UR14][R110.64] ;  /* 0x0000000e6e6e7980 */ /* 0x000f22000c101b00 */
[----:B------:R-:W-:Y:S05]  /*2990*/  BRA `(.L_x_6) ;  /* 0x00000000001c7947 */ /* 0x000fea0003800000 */
.L_x_5:
[----:B------:R-:W1:Y:S01]  /*29a0*/  LDCU.64 UR4, c[0x0][0x470] ;  /* 0x00008e00ff0477ac */ /* 0x000e620008000a00 */
[----:B------:R-:W2:Y:S01]  /*29b0*/  LDC.64 R110, c[0x0][0x460] ;  /* 0x00011800ff6e7b82 */ /* 0x000ea20000000a00 */
[----:B-1----:R-:W-:-:S04]  /*29c0*/  UISETP.NE.U32.AND UP0, UPT, UR4, URZ, UPT ;  /* 0x000000ff0400728c */ /* 0x002fc8000bf05070 */
[----:B------:R-:W-:-:S09]  /*29d0*/  UISETP.NE.AND.EX UP0, UPT, UR5, URZ, UPT, UP0 ;  /* 0x000000ff0500728c */ /* 0x000fd2000bf05300 */
[----:B------:R-:W-:Y:S05]  /*29e0*/  BRA.U !UP0, `(.L_x_6) ;  /* 0x0000000108087547 */ /* 0x000fea000b800000 */
[----:B--2---:R-:W1:Y:S02]  /*29f0*/  LDC.64 R110, c[0x0][0x470] ;  /* 0x00011c00ff6e7b82 */ /* 0x004e640000000a00 */
[----:B-1----:R-:W4:Y:S02]  /*2a00*/  LDG.E.64 R110, desc[UR14][R110.64] ;  /* 0x0000000e6e6e7981 */ /* 0x002f24000c1e1b00 */
.L_x_6:
[----:B------:R-:W1:Y:S02]  /*2a10*/  LDCU.64 UR4, c[0x0][0x488] ;  /* 0x00009100ff0477ac */ /* 0x000e640008000a00 */
[----:B-1----:R-:W-:-:S04]  /*2a20*/  UISETP.NE.U32.AND UP0, UPT, UR4, URZ, UPT ;  /* 0x000000ff0400728c */ /* 0x002fc8000bf05070 */
[----:B------:R-:W-:-:S09]  /*2a30*/  UISETP.NE.AND.EX UP0, UPT, UR5, URZ, UPT, UP0 ;  /* 0x000000ff0500728c */ /* 0x000fd2000bf05300 */
        /* <DEDUP_REMOVED lines=8> */
.L_x_7:
[----:B------:R-:W1:Y:S01]  /*2ac0*/  LDCU.64 UR4, c[0x0][0x478] ;  /* 0x00008f00ff0477ac */ /* 0x000e620008000a00 */
[----:B------:R-:W2:Y:S01]  /*2ad0*/  LDC.64 R108, c[0x0][0x468] ;  /* 0x00011a00ff6c7b82 */ /* 0x000ea20000000a00 */
[----:B-1----:R-:W-:-:S04]  /*2ae0*/  UISETP.NE.U32.AND UP0, UPT, UR4, URZ, UPT ;  /* 0x000000ff0400728c */ /* 0x002fc8000bf05070 */
[----:B------:R-:W-:-:S09]  /*2af0*/  UISETP.NE.AND.EX UP0, UPT, UR5, URZ, UPT, UP0 ;  /* 0x000000ff0500728c */ /* 0x000fd2000bf05300 */
[----:B------:R-:W-:Y:S05]  /*2b00*/  BRA.U !UP0, `(.L_x_8) ;  /* 0x0000000108087547 */ /* 0x000fea000b800000 */
[----:B--2---:R-:W1:Y:S02]  /*2b10*/  LDC.64 R108, c[0x0][0x478] ;  /* 0x00011e00ff6c7b82 */ /* 0x004e640000000a00 */
[----:B-1----:R-:W4:Y:S02]  /*2b20*/  LDG.E.64 R108, desc[UR14][R108.64] ;  /* 0x0000000e6c6c7981 */ /* 0x002f24000c1e1b00 */
.L_x_8:
[----:B------:R-:W1:Y:S01]  /*2b30*/  S2R R75, SR_CTAID.Y ;  /* 0x00000000004b7919 */ /* 0x000e620000002600 */
[----:B------:R-:W3:Y:S01]  /*2b40*/  LDC R104, c[0x0][0x398] ;  /* 0x0000e600ff687b82 */ /* 0x000ee20000000800 */
[----:B------:R-:W2:Y:S01]  /*2b50*/  LDCU UR20, c[0x0][0x490] ;  /* 0x00009200ff1477ac */ /* 0x000ea20008000800 */
[----:B------:R-:W-:Y:S01]  /*2b60*/  IMAD.MOV.U32 R69, RZ, RZ, -0x1 ;  /* 0xffffffffff457424 */ /* 0x000fe200078e00ff */
[----:B------:R-:W1:Y:S01]  /*2b70*/  S2R R3, SR_CTAID.X ;  /* 0x0000000000037919 */ /* 0x000e620000002500 */
[----:B------:R-:W1:Y:S01]  /*2b80*/  LDCU UR6, c[0x0][0x38c] ;  /* 0x00007180ff0677ac */ /* 0x000e620008000800 */
[----:B------:R-:W1:Y:S03]  /*2b90*/  S2R R80, SR_TID.X ;  /* 0x0000000000507919 */ /* 0x000e660000002100 */
[----:B------:R-:W1:Y:S01]  /*2ba0*/  LDC.64 R70, c[0x0][0x4e0] ;  /* 0x00013800ff467b82 */ /* 0x000e620000000a00 */
[----:B------:R-:W1:Y:S01]  /*2bb0*/  LDCU.64 UR4, c[0x0][0x4b0] ;  /* 0x00009600ff0477ac */ /* 0x000e620008000a00 */
[----:B------:R-:W1:Y:S06]  /*2bc0*/  S2R R0, SR_CTAID.Z ;  /* 0x0000000000007919 */ /* 0x000e6c0000002700 */
[----:B------:R-:W1:Y:S01]  /*2bd0*/  LDC R68, c[0x0][0x4b8] ;  /* 0x00012e00ff447b82 */ /* 0x000e620000000800 */
[----:B--2---:R-:W-:Y:S01]  /*2be0*/  UISETP.NE.AND UP0, UPT, UR20, URZ, UPT ;  /* 0x000000ff1400728c */ /* 0x004fe2000bf05270 */
[----:B---3--:R-:W-:-:S06]  /*2bf0*/  SHF.L.U32 R2, R69, R104, RZ ;  /* 0x0000006845027219 */ /* 0x008fcc00000006ff */
[----:B------:R-:W2:Y:S01]  /*2c00*/  LDC R69, c[0x0][0x4bc] ;  /* 0x00012f00ff457b82 */ /* 0x000ea20000000800 */
[----:B-1----:R-:W-:Y:S02]  /*2c10*/  SHF.L.U32 R75, R75, R104, RZ ;  /* 0x000000684b4b7219 */ /* 0x002fe400000006ff */
[----:B------:R-:W-:Y:S02]  /*2c20*/  LOP3.LUT R2, R3, R2, RZ, 0x30, !PT ;  /* 0x0000000203027212 */ /* 0x000fe400078e30ff */
[----:B------:R-:W-:Y:S01]  /*2c30*/  SHF.R.U32.HI R104, RZ, R104, R3 ;  /* 0x00000068ff687219 */ /* 0x000fe20000011603 */
[----:B------:R-:W-:Y:S02]  /*2c40*/  IMAD.U32 R3, RZ, RZ, UR5 ;  /* 0x00000005ff037e24 */ /* 0x000fe4000f8e00ff */
[----:B------:R-:W-:Y:S01]  /*2c50*/  IMAD.IADD R75, R75, 0x1, R2 ;  /* 0x000000014b4b7824 */ /* 0x000fe200078e0202 */
[----:B------:R-:W-:-:S03]  /*2c60*/  MOV R2, UR4 ;  /* 0x0000000400027c02 */ /* 0x000fc60008000f00 */
[----:B------:R-:W-:-:S04]  /*2c70*/  IMAD R106, R75, UR6, R104 ;  /* 0x000000064b6a7c24 */ /* 0x000fc8000f8e0268 */
[----:B------:R-:W-:Y:S01]  /*2c80*/  IMAD.WIDE R106, R106, 0x4, R70 ;  /* 0x000000046a6a7825 */ /* 0x000fe200078e0246 */
[----:B------:R-:W-:Y:S06]  /*2c90*/  BRA.U UP0, `(.L_x_9) ;  /* 0x0000000100307547 */ /* 0x000fec000b800000 */
[----:B------:R-:W1:Y:S01]  /*2ca0*/  LDCU UR4, c[0x0][0x394] ;  /* 0x00007280ff0477ac */ /* 0x000e620008000800 */
[----:B------:R-:W-:Y:S01]  /*2cb0*/  MOV R81, 0xffffffff ;  /* 0xffffffff00517802 */ /* 0x000fe20000000f00 */
[----:B-1----:R-:W-:-:S09]  /*2cc0*/  UISETP.GE.AND UP0, UPT, UR4, 0x2, UPT ;  /* 0x000000020400788c */ /* 0x002fd2000bf06270 */
[----:B------:R-:W-:Y:S05]  /*2cd0*/  BRA.U !UP0, `(.L_x_10) ;  /* 0x0000000108a47547 */ /* 0x000fea000b800000 */
[----:B------:R-:W-:Y:S01]  /*2ce0*/  ISETP.NE.AND P0, PT, R80, RZ, PT ;  /* 0x000000ff5000720c */ /* 0x000fe20003f05270 */
[----:B------:R-:W-:-:S12]  /*2cf0*/  IMAD.MOV.U32 R81, RZ, RZ, -0x1 ;  /* 0xffffffffff517424 */ /* 0x000fd800078e00ff */
[----:B------:R1:W3:Y:S04]  /*2d00*/  @!P0 LDG.E.STRONG.GPU R81, desc[UR14][R106.64] ;  /* 0x0000000e6a518981 */ /* 0x0002e8000c1ef900 */
[----:B---3--:R-:W-:Y:S01]  /*2d10*/  @!P0 CCTL.IVALL ;  /* 0x00000000ff00898f */ /* 0x008fe20002000000 */
[----:B------:R-:W-:-:S04]  /*2d20*/  ISETP.NE.AND P0, PT, R0, RZ, PT ;  /* 0x000000ff0000720c */ /* 0x000fc80003f05270 */
[----:B----4-:R-:W-:Y:S02]  /*2d30*/  FSEL R108, R108, RZ, !P0 ;  /* 0x000000ff6c6c7208 */ /* 0x010fe40004000000 */
[----:B------:R-:W-:Y:S01]  /*2d40*/  FSEL R109, R109, 1.875, !P0 ;  /* 0x3ff000006d6d7808 */ /* 0x000fe20004000000 */
[----:B------:R-:W-:Y:S06]  /*2d50*/  BRA `(.L_x_10) ;  /* 0x0000000000847947 */ /* 0x000fec0003800000 */
.L_x_9:
[----:B------:R-:W-:Y:S01]  /*2d60*/  UISETP.NE.AND UP0, UPT, UR20, 0x3, UPT ;  /* 0x000000031400788c */ /* 0x000fe2000bf05270 */
[----:B------:R-:W-:-:S08]  /*2d70*/  MOV R81, 0xffffffff ;  /* 0xffffffff00517802 */ /* 0x000fd00000000f00 */
[----:B------:R-:W-:Y:S05]  /*2d80*/  BRA.U !UP0, `(.L_x_11) ;  /* 0x0000000108607547 */ /* 0x000fea000b800000 */
[----:B------:R-:W-:-:S09]  /*2d90*/  UISETP.NE.AND UP0, UPT, UR20, 0x2, UPT ;  /* 0x000000021400788c */ /* 0x000fd2000bf05270 */
[----:B------:R-:W-:Y:S05]  /*2da0*/  BRA.U !UP0, `(.L_x_12) ;  /* 0x0000000108247547 */ /* 0x000fea000b800000 */
[----:B------:R-:W-:-:S09]  /*2db0*/  UISETP.NE.AND UP0, UPT, UR20, 0x1, UPT ;  /* 0x000000011400788c */ /* 0x000fd2000bf05270 */
[----:B------:R-:W-:Y:S05]  /*2dc0*/  BRA.U UP0, `(.L_x_10) ;  /* 0x0000000100687547 */ /* 0x000fea000b800000 */
[----:B------:R-:W1:Y:S08]  /*2dd0*/  LDC.64 R70, c[0x0][0x4d8] ;  /* 0x00013600ff467b82 */ /* 0x000e700000000a00 */
[----:B--2---:R-:W2:Y:S01]  /*2de0*/  LDC.64 R68, c[0x0][0x4b8] ;  /* 0x00012e00ff447b82 */ /* 0x004ea20000000a00 */
[----:B-1----:R-:W-:-:S04]  /*2df0*/  IMAD.WIDE.U32 R72, R0, R70, RZ ;  /* 0x0000004600487225 */ /* 0x002fc800078e00ff */
[----:B------:R-:W-:Y:S01]  /*2e00*/  IMAD R70, R0, R71, R73 ;  /* 0x0000004700467224 */ /* 0x000fe200078e0249 */
[----:B--2---:R-:W-:-:S04]  /*2e10*/  LEA R68, P0, R72, R68, 0x3 ;  /* 0x0000004448447211 */ /* 0x004fc800078018ff */
[----:B------:R-:W-:Y:S01]  /*2e20*/  LEA.HI.X R69, R72, R69, R70, 0x3, P0 ;  /* 0x0000004548457211 */ /* 0x000fe200000f1c46 */
[----:B------:R-:W-:Y:S08]  /*2e30*/  BRA `(.L_x_10) ;  /* 0x00000000004c7947 */ /* 0x000ff00003800000 */
.L_x_12:
[----:B------:R-:W1:Y:S08]  /*2e40*/  LDC.64 R72, c[0x0][0x4d0] ;  /* 0x00013400ff487b82 */ /* 0x000e700000000a00 */
[----:B------:R-:W3:Y:S08]  /*2e50*/  LDC.64 R2, c[0x0][0x4d8] ;  /* 0x00013600ff027b82 */ /* 0x000ef00000000a00 */
[----:B------:R-:W3:Y:S08]  /*2e60*/  LDC.64 R70, c[0x0][0x4b0] ;  /* 0x00012c00ff467b82 */ /* 0x000ef00000000a00 */
[----:B--2---:R-:W2:Y:S01]  /*2e70*/  LDC.64 R68, c[0x0][0x4b8] ;  /* 0x00012e00ff447b82 */ /* 0x004ea20000000a00 */
[----:B-1----:R-:W-:-:S04]  /*2e80*/  IMAD.WIDE.U32 R78, R0, R72, RZ ;  /* 0x00000048004e7225 */ /* 0x002fc800078e00ff */
[C---:B------:R-:W-:Y:S02]  /*2e90*/  IMAD R72, R0.reuse, R73, R79 ;  /* 0x0000004900487224 */ /* 0x040fe400078e024f */
[----:B---3--:R-:W-:Y:S01]  /*2ea0*/  IMAD.WIDE.U32 R76, R0, R2, RZ ;  /* 0x00000002004c7225 */ /* 0x008fe200078e00ff */
[----:B------:R-:W-:-:S03]  /*2eb0*/  LEA R2, P1, R78, R70, 0x3 ;  /* 0x000000464e027211 */ /* 0x000fc600078218ff */
[----:B------:R-:W-:Y:S01]  /*2ec0*/  IMAD R70, R0, R3, R77 ;  /* 0x0000000300467224 */ /* 0x000fe200078e024d */
[----:B------:R-:W-:Y:S02]  /*2ed0*/  LEA.HI.X R3, R78, R71, R72, 0x3, P1 ;  /* 0x000000474e037211 */ /* 0x000fe400008f1c48 */
[----:B--2---:R-:W-:-:S04]  /*2ee0*/  LEA R68, P0, R76, R68, 0x3 ;  /* 0x000000444c447211 */ /* 0x004fc800078018ff */
[----:B------:R-:W-:Y:S01]  /*2ef0*/  LEA.HI.X R69, R76, R69, R70, 0x3, P0 ;  /* 0x000000454c457211 */ /* 0x000fe200000f1c46 */
[----:B------:R-:W-:Y:S08]  /*2f00*/  BRA `(.L_x_10) ;  /* 0x0000000000187947 */ /* 0x000ff00003800000 */
.L_x_11:
[----:B------:R-:W1:Y:S08]  /*2f10*/  LDC.64 R2, c[0x0][0x4b0] ;  /* 0x00012c00ff027b82 */ /* 0x000e700000000a00 */
[----:B--2---:R-:W2:Y:S01]  /*2f20*/  LDC.64 R68, c[0x0][0x4b8] ;  /* 0x00012e00ff447b82 */ /* 0x004ea20000000a00 */
[----:B-1----:R-:W-:-:S06]  /*2f30*/  IMAD.WIDE.U32 R2, R0, 0x8, R2 ;  /* 0x0000000800027825 */ /* 0x002fcc00078e0002 */
[----:B------:R-:W4:Y:S01]  /*2f40*/  LDG.E.64 R2, desc[UR14][R2.64] ;  /* 0x0000000e02027981 */ /* 0x000f22000c1e1b00 */
[----:B--2---:R-:W-:-:S06]  /*2f50*/  IMAD.WIDE.U32 R68, R0, 0x8, R68 ;  /* 0x0000000800447825 */ /* 0x004fcc00078e0044 */
[----:B------:R-:W4:Y:S02]  /*2f60*/  LDG.E.64 R68, desc[UR14][R68.64] ;  /* 0x0000000e44447981 */ /* 0x000f24000c1e1b00 */
.L_x_10:
[--C-:B------:R-:W-:Y:S01]  /*2f70*/  SHF.R.U32.HI R70, RZ, 0x1, R80.reuse ;  /* 0x00000001ff467819 */ /* 0x100fe20000011650 */
[----:B------:R-:W3:Y:S01]  /*2f80*/  LDCU.64 UR4, c[0x0][0x420] ;  /* 0x00008400ff0477ac */ /* 0x000ee20008000a00 */
[--C-:B------:R-:W-:Y:S01]  /*2f90*/  SHF.R.U32.HI R71, RZ, 0x3, R80.reuse ;  /* 0x00000003ff477819 */ /* 0x100fe20000011650 */
[----:B------:R-:W2:Y:S01]  /*2fa0*/  S2UR UR19, SR_CgaCtaId ;  /* 0x00000000001379c3 */ /* 0x000ea20000008800 */
[----:B------:R-:W-:Y:S01]  /*2fb0*/  LOP3.LUT R70, R70, 0x1e0, RZ, 0xc0, !PT ;  /* 0x000001e046467812 */ /* 0x000fe200078ec0ff */
[----:B------:R-:W1:Y:S01]  /*2fc0*/  LDCU.64 UR12, c[0x0][0x3e0] ;  /* 0x00007c00ff0c77ac */ /* 0x000e620008000a00 */
[----:B------:R-:W-:Y:S01]  /*2fd0*/  IMAD.SHL.U32 R75, R75, 0x40, RZ ;  /* 0x000000404b4b7824 */ /* 0x000fe200078e00ff */
[C---:B------:R-:W-:Y:S01]  /*2fe0*/  LOP3.LUT R72, R80.reuse, 0x1f, RZ, 0xc0, !PT ;  /* 0x0000001f50487812 */ /* 0x040fe200078ec0ff */
[----:B------:R-:W-:Y:S01]  /*2ff0*/  IMAD.SHL.U32 R74, R80, 0x8, RZ ;  /* 0x00000008504a7824 */ /* 0x000fe200078e00ff */
[----:B------:R-:W-:Y:S01]  /*3000*/  LOP3.LUT R73, R70, 0x4, R71, 0xf8, !PT ;  /* 0x0000000446497812 */ /* 0x000fe200078ef847 */
[----:B------:R-:W2:Y:S01]  /*3010*/  LDCU.64 UR10, c[0x0][0x3e0] ;  /* 0x00007c00ff0a77ac */ /* 0x000ea20008000a00 */
[----:B------:R-:W2:Y:S01]  /*3020*/  LDC R70, c[0x0][0x394] ;  /* 0x0000e500ff467b82 */ /* 0x000ea20000000800 */
[----:B------:R-:W-:Y:S01]  /*3030*/  LOP3.LUT R102, R75, 0x1f, R80, 0xf8, !PT ;  /* 0x0000001f4b667812 */ /* 0x000fe200078ef850 */
[----:B------:R-:W2:Y:S01]  /*3040*/  LDCU.64 UR8, c[0x0][0x3e8] ;  /* 0x00007d00ff0877ac */ /* 0x000ea20008000a00 */
[----:B------:R-:W-:Y:S01]  /*3050*/  LOP3.LUT R103, R80, 0x3, RZ, 0xc0, !PT ;  /* 0x0000000350677812 */ /* 0x000fe200078ec0ff */
[----:B------:R-:W-:Y:S01]  /*3060*/  IMAD R104, R104, 0x40, R73 ;  /* 0x0000004068687824 */ /* 0x000fe200078e0249 */
[----:B------:R-:W-:Y:S01]  /*3070*/  SHF.R.U32.HI R72, RZ, 0x2, R72 ;  /* 0x00000002ff487819 */ /* 0x000fe20000011648 */
[----:B------:R-:W2:Y:S01]  /*3080*/  LDCU.64 UR6, c[0x0][0x400] ;  /* 0x00008000ff0677ac */ /* 0x000ea20008000a00 */
[----:B------:R-:W-:Y:S01]  /*3090*/  IMAD.WIDE R84, R102, 0x8, RZ ;  /* 0x0000000866547825 */ /* 0x000fe200078e02ff */
[----:B---3--:R-:W-:Y:S01]  /*30a0*/  MOV R87, UR4 ;  /* 0x0000000400577c02 */ /* 0x008fe20008000f00 */
[----:B------:R-:W-:-:S02]  /*30b0*/  ULEA UR17, UR18, UR17, 0x1 ;  /* 0x0000001112117291 */ /* 0x000fc4000f8e08ff */
[----:B------:R-:W-:Y:S01]  /*30c0*/  IMAD R103, R72, 0x22, R103 ;  /* 0x0000002248677824 */ /* 0x000fe200078e0267 */
[----:B------:R-:W-:Y:S01]  /*30d0*/  USHF.L.U32 UR16, UR16, 0x4, URZ ;  /* 0x0000000410107899 */ /* 0x000fe200080006ff */
[C-C-:B-1----:R-:W-:Y:S01]  /*30e0*/  IMAD.WIDE.U32 R112, R104.reuse, UR12, R84.reuse ;  /* 0x0000000c68707c25 */ /* 0x142fe2000f8e0054 */
[----:B------:R-:W-:Y:S01]  /*30f0*/  USHF.L.U32 UR17, UR17, 0x3, URZ ;  /* 0x0000000311117899 */ /* 0x000fe200080006ff */
[----:B------:R-:W-:Y:S01]  /*3100*/  LOP3.LUT R71, R71, 0x7c, RZ, 0xc0, !PT ;  /* 0x0000007c47477812 */ /* 0x000fe200078ec0ff */
[----:B------:R-:W-:Y:S01]  /*3110*/  UMOV UR12, 0x400 ;  /* 0x00000400000c7882 */ /* 0x000fe20000000000 */
[----:B------:R-:W-:Y:S01]  /*3120*/  IMAD.U32 R77, RZ, RZ, UR5 ;  /* 0x00000005ff4d7e24 */ /* 0x000fe2000f8e00ff */
[----:B------:R-:W-:Y:S01]  /*3130*/  UIMAD UR16, UR17, 0x22, UR16 ;  /* 0x00000022111078a4 */ /* 0x000fe2000f8e0210 */
[----:B------:R-:W-:Y:S01]  /*3140*/  IMAD.WIDE.U32 R84, R104, R87, R84 ;  /* 0x0000005768547225 */ /* 0x000fe200078e0054 */
[----:B------:R-:W-:Y:S01]  /*3150*/  LOP3.LUT R74, R74, 0xf8, RZ, 0xc0, !PT ;  /* 0x000000f84a4a7812 */ /* 0x000fe200078ec0ff */
[----:B--2---:R-:W-:Y:S01]  /*3160*/  ULEA UR12, UR19, UR12, 0x18 ;  /* 0x0000000c130c7291 */ /* 0x004fe2000f8ec0ff */
[----:B----4-:R-:W-:Y:S01]  /*3170*/  IADD3 R112, P1, PT, R2, R112, RZ ;  /* 0x0000007002707210 */ /* 0x010fe20007f3e0ff */
[----:B------:R-:W-:Y:S01]  /*3180*/  IMAD R83, R104, R77, RZ ;  /* 0x0000004d68537224 */ /* 0x000fe200078e02ff */
[----:B------:R-:W-:Y:S01]  /*3190*/  ISETP.GT.AND P5, PT, R70, 0x1, PT ;  /* 0x000000014600780c */ /* 0x000fe20003fa4270 */
[----:B------:R-:W-:Y:S01]  /*31a0*/  IMAD R82, R104, UR13, R113 ;  /* 0x0000000d68527c24 */ /* 0x000fe2000f8e0271 */
[----:B------:R-:W-:Y:S01]  /*31b0*/  IADD3 R103, PT, PT, R103, UR16, RZ ;  /* 0x0000001067677c10 */ /* 0x000fe2000fffe0ff */
[----:B------:R-:W-:Y:S01]  /*31c0*/  IMAD R74, R71, 0x220, R74 ;  /* 0x00000220474a7824 */ /* 0x000fe200078e024a */
[----:B------:R-:W-:Y:S01]  /*31d0*/  ISETP.EQ.AND P5, PT, RZ, UR20, P5 ;  /* 0x00000014ff007c0c */ /* 0x000fe2000afa2270 */
[----:B------:R-:W-:Y:S01]  /*31e0*/  IMAD.IADD R83, R85, 0x1, R83 ;  /* 0x0000000155537824 */ /* 0x000fe200078e0253 */
[----:B------:R-:W-:Y:S01]  /*31f0*/  IADD3 R78, P0, PT, R68, R84, RZ ;  /* 0x00000054444e7210 */ /* 0x000fe20007f1e0ff */
[----:B------:R-:W-:Y:S01]  /*3200*/  IMAD.U32 R91, RZ, RZ, UR10 ;  /* 0x0000000aff5b7e24 */ /* 0x000fe2000f8e00ff */
[----:B------:R-:W-:Y:S01]  /*3210*/  MOV R70, UR8 ;  /* 0x0000000800467c02 */ /* 0x000fe20008000f00 */
[----:B------:R-:W-:Y:S01]  /*3220*/  IMAD.U32 R90, RZ, RZ, UR11 ;  /* 0x0000000bff5a7e24 */ /* 0x000fe2000f8e00ff */
[----:B------:R-:W-:Y:S01]  /*3230*/  LEA R103, R103, UR12, 0x4 ;  /* 0x0000000c67677c11 */ /* 0x000fe2000f8e20ff */
[----:B------:R-:W-:Y:S01]  /*3240*/  IMAD.U32 R71, RZ, RZ, UR9 ;  /* 0x00000009ff477e24 */ /* 0x000fe2000f8e00ff */
[----:B------:R-:W-:Y:S01]  /*3250*/  LOP3.LUT R76, R102, 0x20, RZ, 0xfc, !PT ;  /* 0x00000020664c7812 */ /* 0x000fe200078efcff */
[----:B------:R-:W-:Y:S01]  /*3260*/  IMAD.U32 R72, RZ, RZ, UR6 ;  /* 0x00000006ff487e24 */ /* 0x000fe2000f8e00ff */
[----:B------:R-:W-:Y:S01]  /*3270*/  IADD3.X R105, PT, PT, R82, R3, RZ, P1, !PT ;  /* 0x0000000352697210 */ /* 0x000fe20000ffe4ff */
[----:B------:R-:W-:-:S02]  /*3280*/  IMAD.U32 R73, RZ, RZ, UR7 ;  /* 0x00000007ff497e24 */ /* 0x000fc4000f8e00ff */
[----:B------:R-:W-:Y:S01]  /*3290*/  IMAD.X R79, R69, 0x1, R83, P0 ;  /* 0x00000001454f7824 */ /* 0x000fe200000e0653 */
[----:B------:R-:W-:Y:S06]  /*32a0*/  @!P5 BRA `(.L_x_13) ;  /* 0x0000000000a4d947 */ /* 0x000fec0003800000 */
[----:B------:R-:W-:-:S13]  /*32b0*/  ISETP.NE.AND P0, PT, R81, R0, PT ;  /* 0x000000005100720c */ /* 0x000fda0003f05270 */
[----:B------:R-:W-:Y:S06]  /*32c0*/  BAR.RED.AND.DEFER_BLOCKING 0x0, P0 ;  /* 0x0000000000007b1d */ /* 0x000fec0000014400 */
[----:B------:R-:W1:Y:S02]  /*32d0*/  B2R.RESULT RZ, P0 ;  /* 0x0000000000ff731c */ /* 0x000e640000004000 */
[----:B-1----:R-:W-:Y:S05]  /*32e0*/  @!P0 BRA `(.L_x_14) ;  /* 0x0000000000288947 */ /* 0x002fea0003800000 */
[----:B------:R-:W-:-:S13]  /*32f0*/  ISETP.NE.AND P1, PT, R80, RZ, PT ;  /* 0x000000ff5000720c */ /* 0x000fda0003f25270 */
.L_x_16:
[----:B------:R-:W-:Y:S05]  /*3300*/  YIELD ;  /* 0x0000000000007946 */ /* 0x000fea0003800000 */
[----:B-1---5:R-:W-:Y:S05]  /*3310*/  @P1 BRA `(.L_x_15) ;  /* 0x0000000000081947 */ /* 0x022fea0003800000 */
[----:B------:R1:W2:Y:S04]  /*3320*/  LDG.E.STRONG.GPU R81, desc[UR14][R106.64] ;  /* 0x0000000e6a517981 */ /* 0x0002a8000c1ef900 */
[----:B--2---:R-:W-:Y:S01]  /*3330*/  CCTL.IVALL ;  /* 0x00000000ff00798f */ /* 0x004fe20002000000 */
.L_x_15:
[----:B------:R-:W-:Y:S01]  /*3340*/  ISETP.NE.AND P0, PT, R81, R0, PT ;  /* 0x000000005100720c */ /* 0x000fe20003f05270 */
[----:B------:R-:W-:-:S12]  /*3350*/  WARPSYNC.ALL ;  /* 0x0000000000007948 */ /* 0x000fd80003800000 */
[----:B------:R-:W-:Y:S06]  /*3360*/  BAR.RED.AND.DEFER_BLOCKING 0x0, P0 ;  /* 0x0000000000007b1d */ /* 0x000fec0000014400 */
[----:B------:R-:W2:Y:S02]  /*3370*/  B2R.RESULT RZ, P0 ;  /* 0x0000000000ff731c */ /* 0x000ea40000004000 */
[----:B--2---:R-:W-:Y:S05]  /*3380*/  @P0 BRA `(.L_x_16) ;  /* 0xfffffffc00dc0947 */ /* 0x004fea000383ffff */
.L_x_14:
[----:B------:R-:W-:Y:S05]  /*3390*/  WARPSYNC.ALL ;  /* 0x0000000000007948 */ /* 0x000fea0003800000 */
[----:B------:R-:W-:Y:S01]  /*33a0*/  ISETP.NE.AND P0, PT, R0, RZ, PT ;  /* 0x000000ff0000720c */ /* 0x000fe20003f05270 */
[----:B------:R-:W2:Y:S08]  /*33b0*/  LDC.64 R70, c[0x0][0x3e8] ;  /* 0x0000fa00ff467b82 */ /* 0x000eb00000000a00 */
[----:B------:R-:W-:Y:S01]  /*33c0*/  BAR.SYNC.DEFER_BLOCKING 0x0 ;  /* 0x0000000000007b1d */ /* 0x000fe20000010000 */
[----:B------:R-:W-:-:S02]  /*33d0*/  SEL R112, R112, R78, !P0 ;  /* 0x0000004e70707207 */ /* 0x000fc40004000000 */
[----:B------:R-:W-:Y:S02]  /*33e0*/  SEL R105, R105, R79, !P0 ;  /* 0x0000004f69697207 */ /* 0x000fe40004000000 */
[----:B------:R-:W-:Y:S01]  /*33f0*/  SEL R2, R2, R68, !P0 ;  /* 0x0000004402027207 */ /* 0x000fe20004000000 */
[----:B------:R-:W3:Y:S02]  /*3400*/  LDCU.64 UR4, c[0x0][0x420] ;  /* 0x00008400ff0477ac */ /* 0x000ee40008000a00 */
[----:B------:R-:W4:Y:S01]  /*3410*/  LDC.64 R72, c[0x0][0x400] ;  /* 0x00010000ff487b82 */ /* 0x000f220000000a00 */
[----:B------:R-:W-:-:S07]  /*3420*/  SEL R3, R3, R69, !P0 ;  /* 0x0000004503037207 */ /* 0x000fce0004000000 */
[----:B------:R-:W1:Y:S08]  /*3430*/  LDC.64 R80, c[0x0][0x3e0] ;  /* 0x0000f800ff507b82 */ /* 0x000e700000000a00 */
[----:B--2---:R-:W2:Y:S01]  /*3440*/  @P0 LDC R70, c[0x0][0x428] ;  /* 0x00010a00ff460b82 */ /* 0x004ea20000000800 */
[----:B---3--:R-:W-:Y:S02]  /*3450*/  IMAD.U32 R87, RZ, RZ, UR4 ;  /* 0x00000004ff577e24 */ /* 0x008fe4000f8e00ff */
[----:B------:R-:W-:-:S05]  /*3460*/  IMAD.U32 R77, RZ, RZ, UR5 ;  /* 0x00000005ff4d7e24 */ /* 0x000fca000f8e00ff */
[----:B------:R-:W3:Y:S08]  /*3470*/  @P0 LDC R71, c[0x0][0x42c] ;  /* 0x00010b00ff470b82 */ /* 0x000ef00000000800 */
[----:B----4-:R-:W2:Y:S01]  /*3480*/  @P0 LDC R72, c[0x0][0x440] ;  /* 0x00011000ff480b82 */ /* 0x010ea20000000800 */
[----:B-1----:R-:W-:Y:S02]  /*3490*/  SEL R91, R80, R87, !P0 ;  /* 0x00000057505b7207 */ /* 0x002fe40004000000 */
[----:B------:R-:W-:-:S05]  /*34a0*/  SEL R90, R81, R77, !P0 ;  /* 0x0000004d515a7207 */ /* 0x000fca0004000000 */
[----:B------:R-:W1:Y:S01]  /*34b0*/  @P0 LDC R73, c[0x0][0x444] ;  /* 0x00011100ff490b82 */ /* 0x000e620000000800 */
[----:B------:R-:W-:Y:S01]  /*34c0*/  @!PT LDS RZ, [RZ] ;  /* 0x00000000fffff984 */ /* 0x000fe20000000800 */
[----:B------:R-:W-:Y:S01]  /*34d0*/  @!PT LDS RZ, [RZ] ;  /* 0x00000000fffff984 */ /* 0x000fe20000000800 */
[----:B------:R-:W-:Y:S01]  /*34e0*/  @!PT LDS RZ, [RZ] ;  /* 0x00000000fffff984 */ /* 0x000fe20000000800 */
[----:B------:R-:W-:Y:S01]  /*34f0*/  @!PT LDS RZ, [RZ] ;  /* 0x00000000fffff984 */ /* 0x000fe20000000800 */
[----:B------:R-:W-:Y:S06]  /*3500*/  MEMBAR.SC.GPU ;  /* 0x0000000000007992 */ /* 0x000fec0000002000 */
[----:B------:R-:W-:-:S00]  /*3510*/  ERRBAR ;  /* 0x00000000000079ab */ /* 0x000fc00000000000 */
[----:B------:R-:W-:Y:S06]  /*3520*/  CGAERRBAR ;  /* 0x00000000000075ab */ /* 0x000fec0000000000 */
[----:B------:R-:W-:Y:S01]  /*3530*/  CCTL.IVALL ;  /* 0x00000000ff00798f */ /* 0x000fe20002000000 */
.L_x_13:
[----:B------:R-:W4:Y:S01]  /*3540*/  S2UR UR4, SR_CTAID.X ;  /* 0x00000000000479c3 */ /* 0x000f220000002500 */
[----:B------:R-:W4:Y:S01]  /*3550*/  LDCU UR9, c[0x0][0x398] ;  /* 0x00007300ff0977ac */ /* 0x000f220008000800 */
[----:B------:R-:W-:Y:S01]  /*3560*/  DSETP.NEU.AND P0, PT, R108, RZ, PT ;  /* 0x000000ff6c00722a */ /* 0x000fe20003f0d000 */
[----:B------:R-:W-:Y:S05]  /*3570*/  BSSY.RECONVERGENT B2, `(.L_x_17) ;  /* 0x0001663000027945 */ /* 0x000fea0003800200 */
[----:B------:R-:W3:Y:S01]  /*3580*/  S2UR UR8, SR_CgaCtaId ;  /* 0x00000000000879c3 */ /* 0x000ee20000008800 */
[----:B----4-:R-:W-:-:S03]  /*3590*/  USHF.R.U32.HI UR9, URZ, UR9, UR4 ;  /* 0x00000009ff097299 */ /* 0x010fc60008011604 */
[----:B------:R-:W-:Y:S01]  /*35a0*/  UMOV UR4, 0x400 ;  /* 0x0000040000047882 */ /* 0x000fe20000000000 */
[----:B------:R-:W-:Y:S02]  /*35b0*/  ULEA UR9, UR9, 0x40, 0x6 ;  /* 0x0000004009097891 */ /* 0x000fe4000f8e30ff */
[----:B---3--:R-:W-:Y:S01]  /*35c0*/  ULEA UR8, UR8, UR4, 0x18 ;  /* 0x0000000408087291 */ /* 0x008fe2000f8ec0ff */
[----:B------:R-:W-:Y:S11]  /*35d0*/  @!P0 BRA `(.L_x_18) ;  /* 0x000000ec00888947 */ /* 0x000ff60003800000 */
[----:B------:R-:W-:Y:S01]  /*35e0*/  ISETP.LT.AND P0, PT, R75, UR9, PT ;  /* 0x000000094b007c0c */ /* 0x000fe2000bf01270 */
[----:B------:R-:W-:-:S12]  /*35f0*/  BSSY.RECONVERGENT B1, `(.L_x_19) ;  /* 0x00001b6000017945 */ /* 0x000fd80003800200 */
[----:B------:R-:W-:Y:S05]  /*3600*/  @P0 BRA `(.L_x_20) ;  /* 0x0000000000a80947 */ /* 0x000fea0003800000 */
[----:B------:R-:W3:Y:S01]  /*3610*/  LDCU.64 UR8, c[0x0][0x380] ;  /* 0x00007000ff0877ac */ /* 0x000ee20008000a00 */
[----:B------:R-:W-:Y:S01]  /*3620*/  CS2R R88, SRZ ;  /* 0x0000000000587805 */ /* 0x000fe2000001ff00 */
[----:B------:R-:W-:Y:S01]  /*3630*/  VIADD R74, R104, 0x1 ;  /* 0x00000001684a7836 */ /* 0x000fe20000000000 */
[----:B------:R-:W-:Y:S02]  /*3640*/  CS2R R86, SRZ ;  /* 0x0000000000567805 */ /* 0x000fe4000001ff00 */
[----:B---3--:R-:W-:Y:S02]  /*3650*/  ISETP.GE.AND P0, PT, R102, UR9, PT ;  /* 0x0000000966007c0c */ /* 0x008fe4000bf06270 */
[----:B------:R-:W-:Y:S02]  /*3660*/  ISETP.GE.AND P1, PT, R76, UR9, PT ;  /* 0x000000094c007c0c */ /* 0x000fe4000bf26270 */
[C---:B------:R-:W-:Y:S02]  /*3670*/  ISETP.LT.AND P3, PT, R104.reuse, UR8, !P0 ;  /* 0x0000000868007c0c */ /* 0x040fe4000c761270 */
[----:B------:R-:W-:-:S02]  /*3680*/  ISETP.LT.AND P2, PT, R104, UR8, !P1 ;  /* 0x0000000868007c0c */ /* 0x000fc4000cf41270 */
[C---:B------:R-:W-:Y:S02]  /*3690*/  ISETP.LT.AND P4, PT, R74.reuse, UR8, !P1 ;  /* 0x000000084a007c0c */ /* 0x040fe4000cf81270 */
[----:B------:R-:W-:-:S07]  /*36a0*/  ISETP.LT.AND P6, PT, R74, UR8, !P0 ;  /* 0x000000084a007c0c */ /* 0x000fce000c7c1270 */
[----:B------:R-:W-:-:S05]  /*36b0*/  @P3 IMAD.MOV.U32 R113, RZ, RZ, R105 ;  /* 0x000000ffff713224 */ /* 0x000fca00078e0069 */
[----:B------:R3:W4:Y:S01]  /*36c0*/  @P3 LDG.E.LTC128B.64 R88, desc[UR14][R112.64] ;  /* 0x0000000e70583981 */ /* 0x000722000c1e1b20 */
[----:B------:R-:W-:Y:S01]  /*36d0*/  VIADD R74, R104, 0x2 ;  /* 0x00000002684a7836 */ /* 0x000fe20000000000 */
[----:B------:R-:W-:-:S04]  /*36e0*/  CS2R R82, SRZ ;  /* 0x0000000000527805 */ /* 0x000fc8000001ff00 */
[----:B------:R-:W-:Y:S01]  /*36f0*/  ISETP.LT.AND P3, PT, R74, UR8, !P0 ;  /* 0x000000084a007c0c */ /* 0x000fe2000c761270 */
[----:B---3--:R-:W-:-:S05]  /*3700*/  @P2 IMAD.MOV.U32 R113, RZ, RZ, R105 ;  /* 0x000000ffff712224 */ /* 0x008fca00078e0069 */
[----:B------:R-:W4:Y:S01]  /*3710*/  @P2 LDG.E.LTC128B.64 R86, desc[UR14][R112.64+0x100] ;  /* 0x0001000e70562981 */ /* 0x000f22000c1e1b20 */
[----:B--2---:R-:W-:Y:S02]  /*3720*/  IADD3 R76, P2, PT, R70, R112, RZ ;  /* 0x00000070464c7210 */ /* 0x004fe40007f5e0ff */
[----:B------:R-:W-:-:S03]  /*3730*/  CS2R R84, SRZ ;  /* 0x0000000000547805 */ /* 0x000fc6000001ff00 */
[----:B------:R-:W-:Y:S01]  /*3740*/  IMAD.X R77, R71, 0x1, R105, P2 ;  /* 0x00000001474d7824 */ /* 0x000fe200010e0669 */
[----:B------:R-:W-:Y:S01]  /*3750*/  ISETP.LT.AND P2, PT, R74, UR8, !P1 ;  /* 0x000000084a007c0c */ /* 0x000fe2000cf41270 */
[----:B------:R-:W-:Y:S02]  /*3760*/  @P4 IMAD.MOV.U32 R96, RZ, RZ, R76 ;  /* 0x000000ffff604224 */ /* 0x000fe400078e004c */
[----:B------:R-:W-:Y:S01]  /*3770*/  @P4 IMAD.MOV.U32 R97, RZ, RZ, R77 ;  /* 0x000000ffff614224 */ /* 0x000fe200078e004d */
[----:B------:R2:W4:Y:S01]  /*3780*/  @P6 LDG.E.LTC128B.64 R84, desc[UR14][R76.64] ;  /* 0x0000000e4c546981 */ /* 0x000522000c1e1b20 */
[----:B------:R-:W-:-:S03]  /*3790*/  VIADD R74, R104, 0x3 ;  /* 0x00000003684a7836 */ /* 0x000fc60000000000 */
[----:B------:R3:W4:Y:S01]  /*37a0*/  @P4 LDG.E.LTC128B.64 R82, desc[UR14][R96.64+0x100] ;  /* 0x0001000e60524981 */ /* 0x000722000c1e1b20 */
[----:B------:R-:W-:Y:S02]  /*37b0*/  IADD3 R94, P4, PT, R70, R76, RZ ;  /* 0x0000004c465e7210 */ /* 0x000fe40007f9e0ff */
[----:B------:R-:W-:Y:S02]  /*37c0*/  CS2R R80, SRZ ;  /* 0x0000000000507805 */ /* 0x000fe4000001ff00 */
[----:B------:R-:W-:Y:S02]  /*37d0*/  ISETP.LT.AND P0, PT, R74, UR8, !P0 ;  /* 0x000000084a007c0c */ /* 0x000fe4000c701270 */
[----:B------:R-:W-:Y:S01]  /*37e0*/  CS2R R78, SRZ ;  /* 0x00000000004e7805 */ /* 0x000fe2000001ff00 */
[----:B------:R-:W-:Y:S01]  /*37f0*/  IMAD.X R95, R71, 0x1, R77, P4 ;  /* 0x00000001475f7824 */ /* 0x000fe200020e064d */
[----:B------:R-:W-:-:S04]  /*3800*/  IADD3 R92, P4, PT, R70, R94, RZ ;  /* 0x0000005e465c7210 */ /* 0x000fc80007f9e0ff */
[----:B------:R3:W4:Y:S01]  /*3810*/  @P3 LDG.E.LTC128B.64 R80, desc[UR14][R94.64] ;  /* 0x0000000e5e503981 */ /* 0x000722000c1e1b20 */
[----:B------:R-:W-:-:S03]  /*3820*/  IMAD.X R93, R71, 0x1, R95, P4 ;  /* 0x00000001475d7824 */ /* 0x000fc600020e065f */
[----:B------:R3:W4:Y:S01]  /*3830*/  @P2 LDG.E.LTC128B.64 R78, desc[UR14][R94.64+0x100] ;  /* 0x0001000e5e4e2981 */ /* 0x000722000c1e1b20 */
[----:B--2---:R-:W-:-:S06]  /*3840*/  CS2R R76, SRZ ;  /* 0x00000000004c7805 */ /* 0x004fcc000001ff00 */
[----:B------:R3:W4:Y:S01]  /*3850*/  @P0 LDG.E.LTC128B.64 R76, desc[UR14][R92.64] ;  /* 0x0000000e5c4c0981 */ /* 0x000722000c1e1b20 */
[----:B------:R-:W-:Y:S02]  /*3860*/  ISETP.LT.AND P1, PT, R74, UR8, !P1 ;  /* 0x000000084a007c0c */ /* 0x000fe4000cf21270 */
[----:B------:R-:W-:-:S11]  /*3870*/  CS2R R74, SRZ ;  /* 0x00000000004a7805 */ /* 0x000fd6000001ff00 */
[----:B------:R-:W-:Y:S05]  /*3880*/  @!P1 BRA `(.L_x_21) ;  /* 0x0000001800309947 */ /* 0x000fea0003800000 */
[----:B------:R2:W4:Y:S01]  /*3890*/  LDG.E.LTC128B.64 R74, desc[UR14][R92.64+0x100] ;  /* 0x0001000e5c4a7981 */ /* 0x000522000c1e1b20 */
[----:B------:R-:W-:Y:S05]  /*38a0*/  BRA `(.L_x_21) ;  /* 0x0000001800287947 */ /* 0x000fea0003800000 */
.L_x_20:
[----:B------:R-:W-:Y:S01]  /*38b0*/  IADD3 R80, P0, PT, -R2, R112, RZ ;  /* 0x0000007002507210 */ /* 0x000fe20007f1e1ff */
[----:B------:R-:W-:Y:S04]  /*38c0*/  BSSY.RECONVERGENT B0, `(.L_x_22) ;  /* 0x0000028000007945 */ /* 0x000fe80003800200 */
[----:B------:R-:W-:-:S05]  /*38d0*/  IMAD.X R81, R105, 0x1, ~R3, P0 ;  /* 0x0000000169517824 */ /* 0x000fca00000e0e03 */
[----:B------:R-:W-:-:S04]  /*38e0*/  LOP3.LUT R74, R81, R90, RZ, 0xfc, !PT ;  /* 0x0000005a514a7212 */ /* 0x000fc800078efcff */
[----:B------:R-:W-:-:S13]  /*38f0*/  ISETP.NE.U32.AND P0, PT, R74, RZ, PT ;  /* 0x000000ff4a00720c */ /* 0x000fda0003f05070 */
[----:B------:R-:W-:Y:S05]  /*3900*/  @P0 BRA `(.L_x_23) ;  /* 0x0000000000580947 */ /* 0x000fea0003800000 */
[----:B------:R-:W3:Y:S01]  /*3910*/  I2F.U32.RP R79, R91 ;  /* 0x0000005b004f7306 */ /* 0x000ee20000209000 */
[----:B------:R-:W-:Y:S01]  /*3920*/  IMAD.MOV.U32 R82, RZ, RZ, RZ ;  /* 0x000000ffff527224 */ /* 0x000fe200078e00ff */
[----:B------:R-:W-:-:S06]  /*3930*/  ISETP.NE.U32.AND P0, PT, R91, RZ, PT ;  /* 0x000000ff5b00720c */ /* 0x000fcc0003f05070 */
[----:B---3--:R-:W3:Y:S02]  /*3940*/  MUFU.RCP R77, R79 ;  /* 0x0000004f004d7308 */ /* 0x008ee40000001000 */
[----:B---3--:R-:W-:-:S06]  /*3950*/  IADD3 R77, PT, PT, R77, 0xffffffe, RZ ;  /* 0x0ffffffe4d4d7810 */ /* 0x008fcc0007ffe0ff */
[----:B------:R-:W3:Y:S02]  /*3960*/  F2I.FTZ.U32.TRUNC.NTZ R83, R77 ;  /* 0x0000004d00537305 */ /* 0x000ee4000021f000 */
[----:B---3--:R-:W-:-:S05]  /*3970*/  IADD3 R74, PT, PT, RZ, -R83, RZ ;  /* 0x80000053ff4a7210 */ /* 0x008fca0007ffe0ff */
[----:B------:R-:W-:-:S04]  /*3980*/  IMAD R74, R74, R91, RZ ;  /* 0x0000005b4a4a7224 */ /* 0x000fc800078e02ff */
[----:B------:R-:W-:-:S06]  /*3990*/  IMAD.HI.U32 R75, R83, R74, R82 ;  /* 0x0000004a534b7227 */ /* 0x000fcc00078e0052 */
[----:B------:R-:W-:-:S04]  /*39a0*/  IMAD.HI.U32 R78, R75, R80, RZ ;  /* 0x000000504b4e7227 */ /* 0x000fc800078e00ff */
[----:B------:R-:W-:Y:S01]  /*39b0*/  IMAD.MOV.U32 R75, RZ, RZ, RZ ;  /* 0x000000ffff4b7224 */ /* 0x000fe200078e00ff */
[----:B------:R-:W-:-:S05]  /*39c0*/  IADD3 R74, PT, PT, -R78, RZ, RZ ;  /* 0x000000ff4e4a7210 */ /* 0x000fca0007ffe1ff */
[----:B------:R-:W-:-:S05]  /*39d0*/  IMAD R74, R91, R74, R80 ;  /* 0x0000004a5b4a7224 */ /* 0x000fca00078e0250 */
[----:B------:R-:W-:-:S13]  /*39e0*/  ISETP.GE.U32.AND P2, PT, R74, R91, PT ;  /* 0x0000005b4a00720c */ /* 0x000fda0003f46070 */
[----:B------:R-:W-:Y:S01]  /*39f0*/  @P2 IMAD.IADD R74, R74, 0x1, -R91 ;  /* 0x000000014a4a2824 */ /* 0x000fe200078e0a5b */
[----:B------:R-:W-:-:S04]  /*3a00*/  @P2 IADD3 R78, PT, PT, R78, 0x1, RZ ;  /* 0x000000014e4e2810 */ /* 0x000fc80007ffe0ff */
[----:B------:R-:W-:-:S13]  /*3a10*/  ISETP.GE.U32.AND P1, PT, R74, R91, PT ;  /* 0x0000005b4a00720c */ /* 0x000fda0003f26070 */
[----:B------:R-:W-:Y:S01]  /*3a20*/  @P1 VIADD R78, R78, 0x1 ;  /* 0x000000014e4e1836 */ /* 0x000fe20000000000 */
[----:B------:R-:W-:-:S04]  /*3a30*/  @!P0 LOP3.LUT R78, RZ, R91, RZ, 0x33, !PT ;  /* 0x0000005bff4e8212 */ /* 0x000fc800078e33ff */
[----:B------:R-:W-:-:S05]  /*3a40*/  IADD3 R82, PT, PT, -R78, RZ, RZ ;  /* 0x000000ff4e527210 */ /* 0x000fca0007ffe1ff */
[----:B------:R-:W-:Y:S01]  /*3a50*/  IMAD R82, R91, R82, R80 ;  /* 0x000000525b527224 */ /* 0x000fe200078e0250 */
[----:B------:R-:W-:Y:S05]  /*3a60*/  BRA `(.L_x_24) ;  /* 0x0000000000347947 */ /* 0x000fea0003800000 */
.L_x_23:
[----:B------:R-:W-:Y:S01]  /*3a70*/  IMAD.MOV.U32 R92, RZ, RZ, R80 ;  /* 0x000000ffff5c7224 */ /* 0x000fe200078e0050 */
[----:B------:R-:W-:Y:S01]  /*3a80*/  MOV R100, R91 ;  /* 0x0000005b00647202 */ /* 0x000fe20000000f00 */
[----:B------:R-:W-:Y:S01]  /*3a90*/  IMAD.MOV.U32 R93, RZ, RZ, R81 ;  /* 0x000000ffff5d7224 */ /* 0x000fe200078e0051 */
[----:B------:R-:W-:Y:S02]  /*3aa0*/  MOV R97, R90 ;  /* 0x0000005a00617202 */ /* 0x000fe40000000f00 */
[----:B------:R-:W-:Y:S02]  /*3ab0*/  MOV R98, 0x3ad0 ;  /* 0x00003ad000627802 */ /* 0x000fe40000000f00 */
[----:B-12--5:R-:W-:Y:S05]  /*3ac0*/  CALL.REL.NOINC `($__internal_0_$__cuda_sm20_div_u64) ;  /* 0x0000016000807944 */ /* 0x026fea0003c00000 */
[-C--:B------:R-:W-:Y:S02]  /*3ad0*/  IADD3 R75, P0, PT, RZ, -R93.reuse, RZ ;  /* 0x8000005dff4b7210 */ /* 0x080fe40007f1e0ff */
[----:B------:R-:W-:Y:S02]  /*3ae0*/  MOV R78, R93 ;  /* 0x0000005d004e7202 */ /* 0x000fe40000000f00 */
[----:B------:R-:W-:Y:S01]  /*3af0*/  IADD3.X R92, PT, PT, RZ, ~R92, RZ, P0, !PT ;  /* 0x8000005cff5c7210 */ /* 0x000fe200007fe4ff */
[----:B------:R-:W-:-:S04]  /*3b00*/  IMAD.WIDE.U32 R82, R91, R75, R80 ;  /* 0x0000004b5b527225 */ /* 0x000fc800078e0050 */
[----:B------:R-:W-:-:S04]  /*3b10*/  IMAD R74, R92, R91, RZ ;  /* 0x0000005b5c4a7224 */ /* 0x000fc800078e02ff */
[----:B------:R-:W-:-:S05]  /*3b20*/  IMAD R74, R90, R75, R74 ;  /* 0x0000004b5a4a7224 */ /* 0x000fca00078e024a */
[----:B------:R-:W-:Y:S02]  /*3b30*/  IADD3 R75, PT, PT, R83, R74, RZ ;  /* 0x0000004a534b7210 */ /* 0x000fe40007ffe0ff */
.L_x_24:
[----:B------:R-:W-:Y:S05]  /*3b40*/  BSYNC.RECONVERGENT B0 ;  /* 0x0000000000007941 */ /* 0x000fea0003800200 */
.L_x_22:
[----:B------:R-:W3:Y:S01]  /*3b50*/  LDCU.64 UR4, c[0x0][0x380] ;  /* 0x00007000ff0477ac */ /* 0x000ee20008000a00 */
[--C-:B------:R-:W-:Y:S02]  /*3b60*/  SHF.R.U64 R77, R82, 0x3, R75.reuse ;  /* 0x00000003524d7819 */ /* 0x100fe4000000124b */
[----:B------:R-:W-:Y:S02]  /*3b70*/  CS2R R88, SRZ ;  /* 0x0000000000587805 */ /* 0x000fe4000001ff00 */
[----:B------:R-:W-:Y:S02]  /*3b80*/  SHF.R.U32.HI R74, RZ, 0x3, R75 ;  /* 0x00000003ff4a7819 */ /* 0x000fe4000001164b */
[----:B------:R-:W-:Y:S02]  /*3b90*/  ISETP.LE.U32.AND P2, PT, R78, R77, PT ;  /* 0x0000004d4e00720c */ /* 0x000fe40003f43070 */
[----:B------:R-:W-:Y:S02]  /*3ba0*/  SHF.R.S32.HI R77, RZ, 0x1f, R78 ;  /* 0x0000001fff4d7819 */ /* 0x000fe4000001144e */
[----:B---3--:R-:W-:-:S04]  /*3bb0*/  ISETP.GE.AND P0, PT, R102, UR5, PT ;  /* 0x0000000566007c0c */ /* 0x008fc8000bf06270 */
[----:B------:R-:W-:-:S04]  /*3bc0*/  ISETP.LT.AND P1, PT, R104, UR4, !P0 ;  /* 0x0000000468007c0c */ /* 0x000fc8000c721270 */
[----:B------:R-:W-:-:S13]  /*3bd0*/  ISETP.LE.U32.AND.EX P1, PT, R77, R74, P1, P2 ;  /* 0x0000004a4d00720c */ /* 0x000fda0000f23120 */
[----:B------:R-:W-:-:S05]  /*3be0*/  @P1 IMAD.MOV.U32 R113, RZ, RZ, R105 ;  /* 0x000000ffff711224 */ /* 0x000fca00078e0069 */
[----:B------:R3:W4:Y:S01]  /*3bf0*/  @P1 LDG.E.LTC128B.64 R88, desc[UR14][R112.64] ;  /* 0x0000000e70581981 */ /* 0x000722000c1e1b20 */
[----:B------:R-:W-:Y:S01]  /*3c00*/  IADD3 R75, P1, PT, R80, 0x100, RZ ;  /* 0x00000100504b7810 */ /* 0x000fe20007f3e0ff */
[----:B------:R-:W-:Y:S04]  /*3c10*/  BSSY.RECONVERGENT B0, `(.L_x_25) ;  /* 0x0000020000007945 */ /* 0x000fe80003800200 */
[----:B------:R-:W-:Y:S01]  /*3c20*/  IMAD.X R74, RZ, RZ, R81, P1 ;  /* 0x000000ffff4a7224 */ /* 0x000fe200008e0651 */
[----:B------:R-:W-:-:S04]  /*3c30*/  ISETP.GE.AND P1, PT, R104, UR4, PT ;  /* 0x0000000468007c0c */ /* 0x000fc8000bf26270 */
[----:B------:R-:W-:-:S04]  /*3c40*/  LOP3.LUT R79, R74, R90, RZ, 0xfc, !PT ;  /* 0x0000005a4a4f7212 */ /* 0x000fc800078efcff */
[----:B------:R-:W-:-:S13]  /*3c50*/  ISETP.NE.U32.AND P2, PT, R79, RZ, PT ;  /* 0x000000ff4f00720c */ /* 0x000fda0003f45070 */
[----:B---3--:R-:W-:Y:S05]  /*3c60*/  @P2 BRA `(.L_x_26) ;  /* 0x0000000000502947 */ /* 0x008fea0003800000 */
[----:B------:R-:W3:Y:S01]  /*3c70*/  I2F.U32.RP R82, R91 ;  /* 0x0000005b00527306 */ /* 0x000ee20000209000 */
[----:B------:R-:W-:Y:S02]  /*3c80*/  MOV R80, RZ ;  /* 0x000000ff00507202 */ /* 0x000fe40000000f00 */
[----:B------:R-:W-:-:S05]  /*3c90*/  MOV R99, RZ ;  /* 0x000000ff00637202 */ /* 0x000fca0000000f00 */
[----:B---3--:R-:W3:Y:S02]  /*3ca0*/  MUFU.RCP R81, R82 ;  /* 0x0000005200517308 */ /* 0x008ee40000001000 */
[----:B---3--:R-:W-:-:S06]  /*3cb0*/  VIADD R81, R81, 0xffffffe ;  /* 0x0ffffffe51517836 */ /* 0x008fcc0000000000 */
[----:B------:R-:W3:Y:S02]  /*3cc0*/  F2I.FTZ.U32.TRUNC.NTZ R81, R81 ;  /* 0x0000005100517305 */ /* 0x000ee4000021f000 */
[----:B---3--:R-:W-:-:S04]  /*3cd0*/  IMAD.MOV R79, RZ, RZ, -R81 ;  /* 0x000000ffff4f7224 */ /* 0x008fc800078e0a51 */
[----:B------:R-:W-:-:S04]  /*3ce0*/  IMAD R79, R79, R91, RZ ;  /* 0x0000005b4f4f7224 */ /* 0x000fc800078e02ff */
[----:B------:R-:W-:-:S06]  /*3cf0*/  IMAD.HI.U32 R80, R81, R79, R80 ;  /* 0x0000004f51507227 */ /* 0x000fcc00078e0050 */
[----:B------:R-:W-:-:S04]  /*3d00*/  IMAD.HI.U32 R80, R80, R75, RZ ;  /* 0x0000004b50507227 */ /* 0x000fc800078e00ff */
[----:B------:R-:W-:-:S04]  /*3d10*/  IMAD.MOV R80, RZ, RZ, -R80 ;  /* 0x000000ffff507224 */ /* 0x000fc800078e0a50 */
[----:B------:R-:W-:-:S05]  /*3d20*/  IMAD R80, R91, R80, R75 ;  /* 0x000000505b507224 */ /* 0x000fca00078e024b */
[----:B------:R-:W-:-:S13]  /*3d30*/  ISETP.GE.U32.AND P2, PT, R80, R91, PT ;  /* 0x0000005b5000720c */ /* 0x000fda0003f46070 */
[-C--:B------:R-:W-:Y:S02]  /*3d40*/  @P2 IADD3 R80, PT, PT, R80, -R91.reuse, RZ ;  /* 0x8000005b50502210 */ /* 0x080fe40007ffe0ff */
[----:B------:R-:W-:Y:S02]  /*3d50*/  ISETP.NE.U32.AND P2, PT, R91, RZ, PT ;  /* 0x000000ff5b00720c */ /* 0x000fe40003f45070 */
[----:B------:R-:W-:-:S13]  /*3d60*/  ISETP.GE.U32.AND P3, PT, R80, R91, PT ;  /* 0x0000005b5000720c */ /* 0x000fda0003f66070 */
[----:B------:R-:W-:Y:S01]  /*3d70*/  @P3 IMAD.IADD R80, R80, 0x1, -R91 ;  /* 0x0000000150503824 */ /* 0x000fe200078e0a5b */
[----:B------:R-:W-:-:S04]  /*3d80*/  @!P2 LOP3.LUT R80, RZ, R91, RZ, 0x33, !PT ;  /* 0x0000005bff50a212 */ /* 0x000fc800078e33ff */
[----:B------:R-:W-:Y:S01]  /*3d90*/  MOV R98, R80 ;  /* 0x0000005000627202 */ /* 0x000fe20000000f00 */
[----:B------:R-:W-:Y:S05]  /*3da0*/  BRA `(.L_x_27) ;  /* 0x0000000000187947 */ /* 0x000fea0003800000 */
.L_x_26:
[----:B------:R-:W-:Y:S01]  /*3db0*/  IMAD.MOV.U32 R98, RZ, RZ, R75 ;  /* 0x000000ffff627224 */ /* 0x000fe200078e004b */
[----:B------:R-:W-:Y:S01]  /*3dc0*/  MOV R96, R91 ;  /* 0x0000005b00607202 */ /* 0x000fe20000000f00 */
[----:B------:R-:W-:Y:S01]  /*3dd0*/  IMAD.MOV.U32 R97, RZ, RZ, R74 ;  /* 0x000000ffff617224 */ /* 0x000fe200078e004a */
[----:B------:R-:W-:Y:S02]  /*3de0*/  MOV R95, R90 ;  /* 0x0000005a005f7202 */ /* 0x000fe40000000f00 */
[----:B------:R-:W-:Y:S02]  /*3df0*/  MOV R94, 0x3e10 ;  /* 0x00003e10005e7802 */ /* 0x000fe40000000f00 */
[----:B-12-45:R-:W-:Y:S05]  /*3e00*/  CALL.REL.NOINC `($__internal_1_$__cuda_sm20_rem_u64) ;  /* 0x0000016000c07944 */ /* 0x036fea0003c00000 */
.L_x_27:
[----:B------:R-:W-:Y:S05]  /*3e10*/  BSYNC.RECONVERGENT B0 ;  /* 0x0000000000007941 */ /* 0x000fea0003800200 */
.L_x_25:
[----:B------:R-:W3:Y:S01]  /*3e20*/  LDCU UR4, c[0x0][0x384] ;  /* 0x00007080ff0477ac */ /* 0x000ee20008000800 */
[--C-:B------:R-:W-:Y:S02]  /*3e30*/  SHF.R.U64 R79, R98, 0x3, R99.reuse ;  /* 0x00000003624f7819 */ /* 0x100fe40000001263 */
[----:B------:R-:W-:Y:S02]  /*3e40*/  CS2R R86, SRZ ;  /* 0x0000000000567805 */ /* 0x000fe4000001ff00 */
[----:B------:R-:W-:Y:S02]  /*3e50*/  SHF.R.U32.HI R80, RZ, 0x3, R99 ;  /* 0x00000003ff507819 */ /* 0x000fe40000011663 */
[----:B------:R-:W-:Y:S02]  /*3e60*/  ISETP.LE.U32.AND P2, PT, R78, R79, PT ;  /* 0x0000004f4e00720c */ /* 0x000fe40003f43070 */
[----:B---3--:R-:W-:-:S04]  /*3e70*/  ISETP.LT.AND P1, PT, R76, UR4, !P1 ;  /* 0x000000044c007c0c */ /* 0x008fc8000cf21270 */
[----:B------:R-:W-:-:S13]  /*3e80*/  ISETP.LE.U32.AND.EX P1, PT, R77, R80, P1, P2 ;  /* 0x000000504d00720c */ /* 0x000fda0000f23120 */
[----:B------:R-:W-:-:S05]  /*3e90*/  @P1 IMAD.MOV.U32 R113, RZ, RZ, R105 ;  /* 0x000000ffff711224 */ /* 0x000fca00078e0069 */
[----:B------:R3:W4:Y:S01]  /*3ea0*/  @P1 LDG.E.LTC128B.64 R86, desc[UR14][R112.64+0x100] ;  /* 0x0001000e70561981 */ /* 0x000722000c1e1b20 */
[----:B--2---:R-:W-:Y:S01]  /*3eb0*/  IADD3 R76, P1, PT, R70, R112, RZ ;  /* 0x00000070464c7210 */ /* 0x004fe20007f3e0ff */
[----:B------:R-:W-:Y:S04]  /*3ec0*/  BSSY.RECONVERGENT B0, `(.L_x_28) ;  /* 0x000002b000007945 */ /* 0x000fe80003800200 */
[----:B------:R-:W-:Y:S01]  /*3ed0*/  IMAD.X R77, R71, 0x1, R105, P1 ;  /* 0x00000001474d7824 */ /* 0x000fe200008e0669 */
[----:B------:R-:W-:-:S05]  /*3ee0*/  IADD3 R78, P1, PT, -R2, R76, RZ ;  /* 0x0000004c024e7210 */ /* 0x000fca0007f3e1ff */
[----:B------:R-:W-:-:S05]  /*3ef0*/  IMAD.X R79, R77, 0x1, ~R3, P1 ;  /* 0x000000014d4f7824 */ /* 0x000fca00008e0e03 */
[----:B------:R-:W-:-:S04]  /*3f00*/  LOP3.LUT R80, R79, R90, RZ, 0xfc, !PT ;  /* 0x0000005a4f507212 */ /* 0x000fc800078efcff */
[----:B------:R-:W-:-:S13]  /*3f10*/  ISETP.NE.U32.AND P1, PT, R80, RZ, PT ;  /* 0x000000ff5000720c */ /* 0x000fda0003f25070 */
[----:B---3--:R-:W-:Y:S05]  /*3f20*/  @P1 BRA `(.L_x_29) ;  /* 0x0000000000581947 */ /* 0x008fea0003800000 */
[----:B------:R-:W2:Y:S01]  /*3f30*/  I2F.U32.RP R82, R91 ;  /* 0x0000005b00527306 */ /* 0x000ea20000209000 */
[----:B------:R-:W-:Y:S01]  /*3f40*/  IMAD.MOV.U32 R80, RZ, RZ, RZ ;  /* 0x000000ffff507224 */ /* 0x000fe200078e00ff */
[----:B------:R-:W-:-:S06]  /*3f50*/  ISETP.NE.U32.AND P1, PT, R91, RZ, PT ;  /* 0x000000ff5b00720c */ /* 0x000fcc0003f25070 */
[----:B--2---:R-:W2:Y:S02]  /*3f60*/  MUFU.RCP R81, R82 ;  /* 0x0000005200517308 */ /* 0x004ea40000001000 */
[----:B--2---:R-:W-:-:S06]  /*3f70*/  IADD3 R81, PT, PT, R81, 0xffffffe, RZ ;  /* 0x0ffffffe51517810 */ /* 0x004fcc0007ffe0ff */
[----:B------:R-:W2:Y:S02]  /*3f80*/  F2I.FTZ.U32.TRUNC.NTZ R81, R81 ;  /* 0x0000005100517305 */ /* 0x000ea4000021f000 */
[----:B--2---:R-:W-:-:S05]  /*3f90*/  IADD3 R79, PT, PT, RZ, -R81, RZ ;  /* 0x80000051ff4f7210 */ /* 0x004fca0007ffe0ff */
[----:B------:R-:W-:-:S04]  /*3fa0*/  IMAD R79, R79, R91, RZ ;  /* 0x0000005b4f4f7224 */ /* 0x000fc800078e02ff */
[----:B------:R-:W-:-:S04]  /*3fb0*/  IMAD.HI.U32 R79, R81, R79, R80 ;  /* 0x0000004f514f7227 */ /* 0x000fc800078e0050 */
[----:B------:R-:W-:Y:S02]  /*3fc0*/  IMAD.MOV.U32 R81, RZ, RZ, RZ ;  /* 0x000000ffff517224 */ /* 0x000fe400078e00ff */
[----:B------:R-:W-:-:S05]  /*3fd0*/  IMAD.HI.U32 R79, R79, R78, RZ ;  /* 0x0000004e4f4f7227 */ /* 0x000fca00078e00ff */
        /* <DEDUP_REMOVED lines=11> */
.L_x_29:
[----:B------:R-:W-:Y:S01]  /*4090*/  IMAD.MOV.U32 R92, RZ, RZ, R78 ;  /* 0x000000ffff5c7224 */ /* 0x000fe200078e004e */
[----:B------:R-:W-:Y:S01]  /*40a0*/  MOV R100, R91 ;  /* 0x0000005b00647202 */ /* 0x000fe20000000f00 */
[----:B------:R-:W-:Y:S01]  /*40b0*/  IMAD.MOV.U32 R93, RZ, RZ, R79 ;  /* 0x000000ffff5d7224 */ /* 0x000fe200078e004f */
[----:B------:R-:W-:Y:S02]  /*40c0*/  MOV R97, R90 ;  /* 0x0000005a00617202 */ /* 0x000fe40000000f00 */
[----:B------:R-:W-:Y:S02]  /*40d0*/  MOV R98, 0x40f0 ;  /* 0x000040f000627802 */ /* 0x000fe40000000f00 */
[----:B-1--45:R-:W-:Y:S05]  /*40e0*/  CALL.REL.NOINC `($__internal_0_$__cuda_sm20_div_u64) ;  /* 0x0000015800f87944 */ /* 0x032fea0003c00000 */
[----:B------:R-:W-:-:S04]  /*40f0*/  IADD3 R81, P1, PT, RZ, -R93, RZ ;  /* 0x8000005dff517210 */ /* 0x000fc80007f3e0ff */
[----:B------:R-:W-:Y:S01]  /*4100*/  IADD3.X R80, PT, PT, RZ, ~R92, RZ, P1, !PT ;  /* 0x8000005cff507210 */ /* 0x000fe20000ffe4ff */
[----:B------:R-:W-:Y:S01]  /*4110*/  IMAD.WIDE.U32 R82, R91, R81, R78 ;  /* 0x000000515b527225 */ /* 0x000fe200078e004e */
[----:B------:R-:W-:-:S03]  /*4120*/  MOV R79, R93 ;  /* 0x0000005d004f7202 */ /* 0x000fc60000000f00 */
[----:B------:R-:W-:Y:S01]  /*4130*/  IMAD R80, R80, R91, RZ ;  /* 0x0000005b50507224 */ /* 0x000fe200078e02ff */
[----:B------:R-:W-:-:S03]  /*4140*/  MOV R78, R82 ;  /* 0x00000052004e7202 */ /* 0x000fc60000000f00 */
[----:B------:R-:W-:-:S05]  /*4150*/  IMAD R80, R90, R81, R80 ;  /* 0x000000515a507224 */ /* 0x000fca00078e0250 */
[----:B------:R-:W-:Y:S02]  /*4160*/  IADD3 R81, PT, PT, R80, R83, RZ ;  /* 0x0000005350517210 */ /* 0x000fe40007ffe0ff */
.L_x_30:
[----:B------:R-:W-:Y:S05]  /*4170*/  BSYNC.RECONVERGENT B0 ;  /* 0x0000000000007941 */ /* 0x000fea0003800200 */
.L_x_28:
[----:B------:R-:W2:Y:S01]  /*4180*/  LDCU UR4, c[0x0][0x380] ;  /* 0x00007000ff0477ac */ /* 0x000ea20008000800 */
[--C-:B------:R-:W-:Y:S01]  /*4190*/  SHF.R.U64 R78, R78, 0x3, R81.reuse ;  /* 0x000000034e4e7819 */ /* 0x100fe20000001251 */
[----:B------:R-:W-:Y:S01]  /*41a0*/  VIADD R80, R104, 0x1 ;  /* 0x0000000168507836 */ /* 0x000fe20000000000 */
[----:B------:R-:W-:Y:S02]  /*41b0*/  SHF.R.U32.HI R81, RZ, 0x3, R81 ;  /* 0x00000003ff517819 */ /* 0x000fe40000011651 */
[----:B------:R-:W-:Y:S02]  /*41c0*/  CS2R R84, SRZ ;  /* 0x0000000000547805 */ /* 0x000fe4000001ff00 */
[----:B------:R-:W-:Y:S02]  /*41d0*/  ISETP.LE.U32.AND P2, PT, R79, R78, PT ;  /* 0x0000004e4f00720c */ /* 0x000fe40003f43070 */
[----:B------:R-:W-:Y:S02]  /*41e0*/  SHF.R.S32.HI R78, RZ, 0x1f, R79 ;  /* 0x0000001fff4e7819 */ /* 0x000fe4000001144f */
[----:B--2---:R-:W-:-:S04]  /*41f0*/  ISETP.LT.AND P1, PT, R80, UR4, !P0 ;  /* 0x0000000450007c0c */ /* 0x004fc8000c721270 */
[----:B------:R-:W-:-:S13]  /*4200*/  ISETP.LE.U32.AND.EX P1, PT, R78, R81, P1, P2 ;  /* 0x000000514e00720c */ /* 0x000fda0000f23120 */
[----:B------:R2:W4:Y:S01]  /*4210*/  @P1 LDG.E.LTC128B.64 R84, desc[UR14][R76.64] ;  /* 0x0000000e4c541981 */ /* 0x000522000c1e1b20 */
[----:B------:R-:W-:Y:S01]  /*4220*/  IADD3 R75, P1, PT, R70, R75, RZ ;  /* 0x0000004b464b7210 */ /* 0x000fe20007f3e0ff */
[----:B------:R-:W-:Y:S04]  /*4230*/  BSSY.RECONVERGENT B0, `(.L_x_31) ;  /* 0x0000020000007945 */ /* 0x000fe80003800200 */
[----:B------:R-:W-:Y:S01]  /*4240*/  IMAD.X R74, R71, 0x1, R74, P1 ;  /* 0x00000001474a7824 */ /* 0x000fe200008e064a */
[----:B------:R-:W-:-:S04]  /*4250*/  ISETP.GE.AND P1, PT, R80, UR4, PT ;  /* 0x0000000450007c0c */ /* 0x000fc8000bf26270 */
[----:B------:R-:W-:-:S04]  /*4260*/  LOP3.LUT R81, R74, R90, RZ, 0xfc, !PT ;  /* 0x0000005a4a517212 */ /* 0x000fc800078efcff */
[----:B------:R-:W-:-:S13]  /*4270*/  ISETP.NE.U32.AND P2, PT, R81, RZ, PT ;  /* 0x000000ff5100720c */ /* 0x000fda0003f45070 */
[----:B--2---:R-:W-:Y:S05]  /*4280*/  @P2 BRA `(.L_x_32) ;  /* 0x0000000000502947 */ /* 0x004fea0003800000 */
[----:B------:R-:W2:Y:S01]  /*4290*/  I2F.U32.RP R82, R91 ;  /* 0x0000005b00527306 */ /* 0x000ea20000209000 */
[----:B------:R-:W-:Y:S02]  /*42a0*/  MOV R92, RZ ;  /* 0x000000ff005c7202 */ /* 0x000fe40000000f00 */
[----:B------:R-:W-:-:S05]  /*42b0*/  MOV R99, RZ ;  /* 0x000000ff00637202 */ /* 0x000fca0000000f00 */
[----:B--2---:R-:W2:Y:S02]  /*42c0*/  MUFU.RCP R81, R82 ;  /* 0x0000005200517308 */ /* 0x004ea40000001000 */
[----:B--2---:R-:W-:-:S06]  /*42d0*/  VIADD R81, R81, 0xffffffe ;  /* 0x0ffffffe51517836 */ /* 0x004fcc0000000000 */
[----:B------:R-:W2:Y:S02]  /*42e0*/  F2I.FTZ.U32.TRUNC.NTZ R93, R81 ;  /* 0x00000051005d7305 */ /* 0x000ea4000021f000 */
[----:B--2---:R-:W-:-:S04]  /*42f0*/  IMAD.MOV R80, RZ, RZ, -R93 ;  /* 0x000000ffff507224 */ /* 0x004fc800078e0a5d */
        /* <DEDUP_REMOVED lines=13> */
.L_x_32:
[----:B------:R-:W-:Y:S01]  /*43d0*/  IMAD.MOV.U32 R98, RZ, RZ, R75 ;  /* 0x000000ffff627224 */ /* 0x000fe200078e004b */
[----:B------:R-:W-:Y:S01]  /*43e0*/  MOV R96, R91 ;  /* 0x0000005b00607202 */ /* 0x000fe20000000f00 */
[----:B------:R-:W-:Y:S01]  /*43f0*/  IMAD.MOV.U32 R97, RZ, RZ, R74 ;  /* 0x000000ffff617224 */ /* 0x000fe200078e004a */
[----:B------:R-:W-:Y:S02]  /*4400*/  MOV R95, R90 ;  /* 0x0000005a005f7202 */ /* 0x000fe40000000f00 */
[----:B------:R-:W-:Y:S02]  /*4410*/  MOV R94, 0x4430 ;  /* 0x00004430005e7802 */ /* 0x000fe40000000f00 */
[----:B-1--45:R-:W-:Y:S05]  /*4420*/  CALL.REL.NOINC `($__internal_1_$__cuda_sm20_rem_u64) ;  /* 0x0000015c00387944 */ /* 0x032fea0003c00000 */
.L_x_33:
[----:B------:R-:W-:Y:S05]  /*4430*/  BSYNC.RECONVERGENT B0 ;  /* 0x0000000000007941 */ /* 0x000fea0003800200 */
.L_x_31:
[----:B------:R-:W2:Y:S01]  /*4440*/  LDCU UR4, c[0x0][0x384] ;  /* 0x00007080ff0477ac */ /* 0x000ea20008000800 */
[----:B------:R-:W-:Y:S01]  /*4450*/  VIADD R82, R102, 0x20 ;  /* 0x0000002066527836 */ /* 0x000fe20000000000 */
[--C-:B------:R-:W-:Y:S02]  /*4460*/  SHF.R.U64 R80, R98, 0x3, R99.reuse ;  /* 0x0000000362507819 */ /* 0x100fe40000001263 */
[----:B------:R-:W-:Y:S02]  /*4470*/  SHF.R.U32.HI R81, RZ, 0x3, R99 ;  /* 0x00000003ff517819 */ /* 0x000fe40000011663 */
[----:B------:R-:W-:Y:S02]  /*4480*/  ISETP.LE.U32.AND P2, PT, R79, R80, PT ;  /* 0x000000504f00720c */ /* 0x000fe40003f43070 */
[----:B--2---:R-:W-:Y:S02]  /*4490*/  ISETP.LT.AND P1, PT, R82, UR4, !P1 ;  /* 0x0000000452007c0c */ /* 0x004fe4000cf21270 */
[----:B------:R-:W-:-:S02]  /*44a0*/  CS2R R82, SRZ ;  /* 0x0000000000527805 */ /* 0x000fc4000001ff00 */
[----:B------:R-:W-:-:S13]  /*44b0*/  ISETP.LE.U32.AND.EX P1, PT, R78, R81, P1, P2 ;  /* 0x000000514e00720c */ /* 0x000fda0000f23120 */
[----:B------:R-:W-:Y:S02]  /*44c0*/  @P1 IMAD.MOV.U32 R92, RZ, RZ, R76 ;  /* 0x000000ffff5c1224 */ /* 0x000fe400078e004c */
[----:B------:R-:W-:-:S05]  /*44d0*/  @P1 IMAD.MOV.U32 R93, RZ, RZ, R77 ;  /* 0x000000ffff5d1224 */ /* 0x000fca00078e004d */
[----:B------:R2:W4:Y:S01]  /*44e0*/  @P1 LDG.E.LTC128B.64 R82, desc[UR14][R92.64+0x100] ;  /* 0x0001000e5c521981 */ /* 0x000522000c1e1b20 */
[----:B------:R-:W-:Y:S01]  /*44f0*/  IADD3 R76, P1, PT, R70, R76, RZ ;  /* 0x0000004c464c7210 */ /* 0x000fe20007f3e0ff */
[----:B------:R-:W-:Y:S04]  /*4500*/  BSSY.RECONVERGENT B0, `(.L_x_34) ;  /* 0x000002b000007945 */ /* 0x000fe80003800200 */
[----:B------:R-:W-:Y:S01]  /*4510*/  IMAD.X R77, R71, 0x1, R77, P1 ;  /* 0x00000001474d7824 */ /* 0x000fe200008e064d */
[----:B------:R-:W-:-:S05]  /*4520*/  IADD3 R78, P1, PT, -R2, R76, RZ ;  /* 0x0000004c024e7210 */ /* 0x000fca0007f3e1ff */
[----:B------:R-:W-:-:S05]  /*4530*/  IMAD.X R79, R77, 0x1, ~R3, P1 ;  /* 0x000000014d4f7824 */ /* 0x000fca00008e0e03 */
[----:B------:R-:W-:-:S04]  /*4540*/  LOP3.LUT R80, R79, R90, RZ, 0xfc, !PT ;  /* 0x0000005a4f507212 */ /* 0x000fc800078efcff */
[----:B------:R-:W-:-:S13]  /*4550*/  ISETP.NE.U32.AND P1, PT, R80, RZ, PT ;  /* 0x000000ff5000720c */ /* 0x000fda0003f25070 */
[----:B--2---:R-:W-:Y:S05]  /*4560*/  @P1 BRA `(.L_x_35) ;  /* 0x0000000000581947 */ /* 0x004fea0003800000 */
        /* <DEDUP_REMOVED lines=8> */
[----:B------:R-:W-:-:S06]  /*45f0*/  IMAD.HI.U32 R79, R81, R79, R80 ;  /* 0x0000004f514f7227 */ /* 0x000fcc00078e0050 */
[----:B------:R-:W-:-:S05]  /*4600*/  IMAD.HI.U32 R79, R79, R78, RZ ;  /* 0x0000004e4f4f7227 */ /* 0x000fca00078e00ff */
[----:B------:R-:W-:-:S05]  /*4610*/  IADD3 R80, PT, PT, -R79, RZ, RZ ;  /* 0x000000ff4f507210 */ /* 0x000fca0007ffe1ff */
[----:B------:R-:W-:-:S05]  /*4620*/  IMAD R80, R91, R80, R78 ;  /* 0x000000505b507224 */ /* 0x000fca00078e024e */
[----:B------:R-:W-:-:S13]  /*4630*/  ISETP.GE.U32.AND P3, PT, R80, R91, PT ;  /* 0x0000005b5000720c */ /* 0x000fda0003f66070 */
[----:B------:R-:W-:Y:S01]  /*4640*/  @P3 IMAD.IADD R80, R80, 0x1, -R91 ;  /* 0x0000000150503824 */ /* 0x000fe200078e0a5b */
[----:B------:R-:W-:-:S04]  /*4650*/  @P3 IADD3 R79, PT, PT, R79, 0x1, RZ ;  /* 0x000000014f4f3810 */ /* 0x000fc80007ffe0ff */
[----:B------:R-:W-:Y:S01]  /*4660*/  ISETP.GE.U32.AND P2, PT, R80, R91, PT ;  /* 0x0000005b5000720c */ /* 0x000fe20003f46070 */
[----:B------:R-:W-:-:S12]  /*4670*/  IMAD.MOV.U32 R80, RZ, RZ, RZ ;  /* 0x000000ffff507224 */ /* 0x000fd800078e00ff */
[----:B------:R-:W-:Y:S01]  /*4680*/  @P2 VIADD R79, R79, 0x1 ;  /* 0x000000014f4f2836 */ /* 0x000fe20000000000 */
[----:B------:R-:W-:-:S04]  /*4690*/  @!P1 LOP3.LUT R79, RZ, R91, RZ, 0x33, !PT ;  /* 0x0000005bff4f9212 */ /* 0x000fc800078e33ff */
[----:B------:R-:W-:-:S05]  /*46a0*/  IADD3 R81, PT, PT, -R79, RZ, RZ ;  /* 0x000000ff4f517210 */ /* 0x000fca0007ffe1ff */
[----:B------:R-:W-:Y:S01]  /*46b0*/  IMAD R78, R91, R81, R78 ;  /* 0x000000515b4e7224 */ /* 0x000fe200078e024e */
[----:B------:R-:W-:Y:S05]  /*46c0*/  BRA `(.L_x_36) ;  /* 0x0000000000387947 */ /* 0x000fea0003800000 */
.L_x_35:
        /* <DEDUP_REMOVED lines=14> */
.L_x_36:
[----:B------:R-:W-:Y:S05]  /*47b0*/  BSYNC.RECONVERGENT B0 ;  /* 0x0000000000007941 */ /* 0x000fea0003800200 */
.L_x_34:
[----:B------:R-:W2:Y:S01]  /*47c0*/  LDCU UR4, c[0x0][0x380] ;  /* 0x00007000ff0477ac */ /* 0x000ea20008000800 */
[--C-:B------:R-:W-:Y:S01]  /*47d0*/  SHF.R.U64 R78, R78, 0x3, R80.reuse ;  /* 0x000000034e4e7819 */ /* 0x100fe20000001250 */
[----:B------:R-:W-:Y:S01]  /*47e0*/  VIADD R92, R104, 0x2 ;  /* 0x00000002685c7836 */ /* 0x000fe20000000000 */
[----:B------:R-:W-:Y:S02]  /*47f0*/  SHF.R.U32.HI R81, RZ, 0x3, R80 ;  /* 0x00000003ff517819 */ /* 0x000fe40000011650 */
[----:B------:R-:W-:Y:S02]  /*4800*/  ISETP.LE.U32.AND P2, PT, R79, R78, PT ;  /* 0x0000004e4f00720c */ /* 0x000fe40003f43070 */
[----:B------:R-:W-:Y:S02]  /*4810*/  SHF.R.S32.HI R78, RZ, 0x1f, R79 ;  /* 0x0000001fff4e7819 */ /* 0x000fe4000001144f */
[----:B--2---:R-:W-:-:S04]  /*4820*/  ISETP.LT.AND P1, PT, R92, UR4, !P0 ;  /* 0x000000045c007c0c */ /* 0x004fc8000c721270 */
[----:B------:R-:W-:Y:S02]  /*4830*/  ISETP.LE.U32.AND.EX P1, PT, R78, R81, P1, P2 ;  /* 0x000000514e00720c */ /* 0x000fe40000f23120 */
[----:B------:R-:W-:-:S11]  /*4840*/  CS2R R80, SRZ ;  /* 0x0000000000507805 */ /* 0x000fd6000001ff00 */
        /* <DEDUP_REMOVED lines=28> */
.L_x_38:
[----:B------:R-:W-:Y:S01]  /*4a10*/  IMAD.MOV.U32 R98, RZ, RZ, R75 ;  /* 0x000000ffff627224 */ /* 0x000fe200078e004b */
[----:B------:R-:W-:Y:S01]  /*4a20*/  MOV R96, R91 ;  /* 0x0000005b00607202 */ /* 0x000fe20000000f00 */
[----:B------:R-:W-:Y:S01]  /*4a30*/  IMAD.MOV.U32 R97, RZ, RZ, R74 ;  /* 0x000000ffff617224 */ /* 0x000fe200078e004a */
[----:B------:R-:W-:Y:S02]  /*4a40*/  MOV R95, R90 ;  /* 0x0000005a005f7202 */ /* 0x000fe40000000f00 */
[----:B------:R-:W-:Y:S02]  /*4a50*/  MOV R94, 0x4a70 ;  /* 0x00004a70005e7802 */ /* 0x000fe40000000f00 */
[----:B-1--45:R-:W-:Y:S05]  /*4a60*/  CALL.REL.NOINC `($__internal_1_$__cuda_sm20_rem_u64) ;  /* 0x0000015400a87944 */ /* 0x032fea0003c00000 */
.L_x_39:
[----:B------:R-:W-:Y:S05]  /*4a70*/  BSYNC.RECONVERGENT B0 ;  /* 0x0000000000007941 */ /* 0x000fea0003800200 */
.L_x_37:
[----:B------:R-:W2:Y:S01]  /*4a80*/  LDCU UR4, c[0x0][0x384] ;  /* 0x00007080ff0477ac */ /* 0x000ea20008000800 */
[----:B------:R-:W-:Y:S01]  /*4a90*/  VIADD R92, R102, 0x20 ;  /* 0x00000020665c7836 */ /* 0x000fe20000000000 */
[--C-:B------:R-:W-:Y:S02]  /*4aa0*/  SHF.R.U64 R94, R98, 0x3, R99.reuse ;  /* 0x00000003625e7819 */ /* 0x100fe40000001263 */
[----:B------:R-:W-:Y:S02]  /*4ab0*/  SHF.R.U32.HI R93, RZ, 0x3, R99 ;  /* 0x00000003ff5d7819 */ /* 0x000fe40000011663 */
[----:B------:R-:W-:Y:S02]  /*4ac0*/  ISETP.LE.U32.AND P2, PT, R79, R94, PT ;  /* 0x0000005e4f00720c */ /* 0x000fe40003f43070 */
[----:B--2---:R-:W-:-:S04]  /*4ad0*/  ISETP.LT.AND P1, PT, R92, UR4, !P1 ;  /* 0x000000045c007c0c */ /* 0x004fc8000cf21270 */
[----:B------:R-:W-:Y:S02]  /*4ae0*/  ISETP.LE.U32.AND.EX P1, PT, R78, R93, P1, P2 ;  /* 0x0000005d4e00720c */ /* 0x000fe40000f23120 */
[----:B------:R-:W-:-:S11]  /*4af0*/  CS2R R78, SRZ ;  /* 0x00000000004e7805 */ /* 0x000fd6000001ff00 */
        /* <DEDUP_REMOVED lines=22> */
[----:B------:R-:W-:Y:S02]  /*4c60*/  IMAD R92, R91, R77, R76 ;  /* 0x0000004d5b5c7224 */ /* 0x000fe400078e024c */
[----:B------:R-:W-:-:S03]  /*4c70*/  IMAD.MOV.U32 R77, RZ, RZ, RZ ;  /* 0x000000ffff4d7224 */ /* 0x000fc600078e00ff */
        /* <DEDUP_REMOVED lines=9> */
.L_x_41:
        /* <DEDUP_REMOVED lines=13> */
.L_x_42:
[----:B------:R-:W-:Y:S05]  /*4de0*/  BSYNC.RECONVERGENT B0 ;  /* 0x0000000000007941 */ /* 0x000fea0003800200 */
.L_x_40:
[----:B------:R-:W2:Y:S01]  /*4df0*/  LDCU UR4, c[0x0][0x380] ;  /* 0x00007000ff0477ac */ /* 0x000ea20008000800 */
[----:B------:R-:W-:Y:S01]  /*4e00*/  VIADD R92, R104, 0x3 ;  /* 0x00000003685c7836 */ /* 0x000fe20000000000 */
[--C-:B------:R-:W-:Y:S02]  /*4e10*/  SHF.R.U64 R93, R76, 0x3, R77.reuse ;  /* 0x000000034c5d7819 */ /* 0x100fe4000000124d */
        /* <DEDUP_REMOVED lines=34> */
.L_x_44:
[----:B------:R-:W-:Y:S01]  /*5040*/  IMAD.MOV.U32 R96, RZ, RZ, R91 ;  /* 0x000000ffff607224 */ /* 0x000fe200078e005b */
[----:B------:R-:W-:Y:S02]  /*5050*/  MOV R95, R90 ;  /* 0x0000005a005f7202 */ /* 0x000fe40000000f00 */
[----:B------:R-:W-:Y:S02]  /*5060*/  MOV R94, 0x5080 ;  /* 0x00005080005e7802 */ /* 0x000fe40000000f00 */
[----:B-1--45:R-:W-:Y:S05]  /*5070*/  CALL.REL.NOINC `($__internal_1_$__cuda_sm20_rem_u64) ;  /* 0x0000015000247944 */ /* 0x032fea0003c00000 */
.L_x_45:
[----:B------:R-:W-:Y:S05]  /*5080*/  BSYNC.RECONVERGENT B0 ;  /* 0x0000000000007941 */ /* 0x000fea0003800200 */
.L_x_43:
        /* <DEDUP_REMOVED lines=8> */
[----:B------:R-:W-:Y:S05]  /*5110*/  @!P0 BRA `(.L_x_21) ;  /* 0x00000000000c8947 */ /* 0x000fea0003800000 */
[----:B------:R-:W-:Y:S02]  /*5120*/  MOV R74, R114 ;  /* 0x00000072004a7202 */ /* 0x000fe40000000f00 */
[----:B------:R-:W-:-:S06]  /*5130*/  MOV R75, R115 ;  /* 0x00000073004b7202 */ /* 0x000fcc0000000f00 */
[----:B------:R-:W4:Y:S02]  /*5140*/  LDG.E.LTC128B.64 R74, desc[UR14][R74.64+0x100] ;  /* 0x0001000e4a4a7981 */ /* 0x000f24000c1e1b20 */
.L_x_21:
[----:B------:R-:W-:Y:S05]  /*5150*/  BSYNC.RECONVERGENT B1 ;  /* 0x0000000000017941 */ /* 0x000fea0003800200 */
.L_x_19:
[----:B------:R-:W-:Y:S08]  /*5160*/  BAR.SYNC.DEFER_BLOCKING 0x0 ;  /* 0x0000000000007b1d */ /* 0x000ff00000010000 */
[----:B------:R-:W1:Y:S01]  /*5170*/  S2UR UR4, SR_CgaCtaId ;  /* 0x00000000000479c3 */ /* 0x000e620000008800 */
[----:B------:R-:W-:Y:S01]  /*5180*/  UMOV UR5, 0x400 ;  /* 0x0000040000057882 */ /* 0x000fe20000000000 */
[----:B--23--:R-:W2:Y:S01]  /*5190*/  S2R R92, SR_TID.X ;  /* 0x00000000005c7919 */ /* 0x00cea20000002100 */
[----:B------:R-:W3:Y:S01]  /*51a0*/  LDCU UR6, c[0x0][0x398] ;  /* 0x00007300ff0677ac */ /* 0x000ee20008000800 */
[----:B------:R-:W-:Y:S04]  /*51b0*/  BSSY.RECONVERGENT B1, `(.L_x_46) ;  /* 0x000024a000017945 */ /* 0x000fe80003800200 */
[----:B------:R-:W2:Y:S01]  /*51c0*/  S2UR UR7, SR_CTAID.X ;  /* 0x00000000000779c3 */ /* 0x000ea20000002500 */
[----:B------:R-:W-:-:S04]  /*51d0*/  DEPBAR.LE SB5, 0xe ;  /* 0x0000d3800000791a */ /* 0x000fc80000000000 */
[----:B------:R-:W-:Y:S04]  /*51e0*/  STS.128 [R103], R4 ;  /* 0x0000000467007388 */ /* 0x000fe80000000c00 */
[----:B------:R-:W-:Y:S01]  /*51f0*/  STS.128 [R103+0x40], R8 ;  /* 0x0000400867007388 */ /* 0x000fe20000000c00 */
[----:B-1----:R-:W-:Y:S01]  /*5200*/  ULEA UR4, UR4, UR5, 0x18 ;  /* 0x0000000504047291 */ /* 0x002fe2000f8ec0ff */
[----:B------:R-:W-:-:S04]  /*5210*/  DEPBAR.LE SB5, 0xd ;  /* 0x0000d3400000791a */ /* 0x000fc80000000000 */
[----:B------:R-:W-:Y:S01]  /*5220*/  STS.128 [R103+0x80], R12 ;  /* 0x0000800c67007388 */ /* 0x000fe20000000c00 */
[----:B------:R-:W-:Y:S02]  /*5230*/  UMOV UR5, 0xffffffff ;  /* 0xffffffff00057882 */ /* 0x000fe40000000000 */
[----:B---3--:R-:W-:Y:S01]  /*5240*/  USHF.L.U32 UR5, UR5, UR6, URZ ;  /* 0x0000000605057299 */ /* 0x008fe200080006ff */
[----:B------:R-:W-:-:S04]  /*5250*/  DEPBAR.LE SB5, 0xc ;  /* 0x0000d3000000791a */ /* 0x000fc80000000000 */
[----:B------:R-:W-:Y:S01]  /*5260*/  STS.128 [R103+0xc0], R16 ;  /* 0x0000c01067007388 */ /* 0x000fe20000000c00 */
[----:B--2---:R-:W-:Y:S01]  /*5270*/  ULOP3.LUT UR5, UR7, UR5, URZ, 0x30, !UPT ;  /* 0x0000000507057292 */ /* 0x004fe2000f8e30ff */
[----:B------:R-:W-:Y:S01]  /*5280*/  IMAD.SHL.U32 R93, R92, 0x8, RZ ;  /* 0x000000085c5d7824 */ /* 0x000fe200078e00ff */
[----:B------:R-:W-:-:S04]  /*5290*/  SHF.R.U32.HI R92, RZ, 0x3, R92 ;  /* 0x00000003ff5c7819 */ /* 0x000fc8000001165c */
[----:B------:R-:W-:Y:S02]  /*52a0*/  LOP3.LUT R93, R93, 0xf8, RZ, 0xc0, !PT ;  /* 0x000000f85d5d7812 */ /* 0x000fe400078ec0ff */
[----:B------:R-:W-:-:S05]  /*52b0*/  LOP3.LUT R92, R92, 0x7c, RZ, 0xc0, !PT ;  /* 0x0000007c5c5c7812 */ /* 0x000fca00078ec0ff */
[----:B------:R-:W-:Y:S01]  /*52c0*/  IMAD R92, R92, 0x220, R93 ;  /* 0x000002205c5c7824 */ /* 0x000fe200078e025d */
[----:B------:R-:W-:Y:S06]  /*52d0*/  BAR.SYNC.DEFER_BLOCKING 0x0 ;  /* 0x0000000000007b1d */ /* 0x000fec0000010000 */
[----:B------:R-:W1:Y:S04]  /*52e0*/  LDS.64 R118, [R92+UR4+0x760] ;  /* 0x000760045c767984 */ /* 0x000e680008000a00 */
[----:B------:R-:W2:Y:S04]  /*52f0*/  LDS.64 R116, [R92+UR4+0x660] ;  /* 0x000660045c747984 */ /* 0x000ea80008000a00 */
[----:B------:R-:W3:Y:S04]  /*5300*/  LDS.64 R100, [R92+UR4+0x540] ;  /* 0x000540045c647984 */ /* 0x000ee80008000a00 */
[----:B------:R-:W3:Y:S04]  /*5310*/  LDS.64 R98, [R92+UR4+0x440] ;  /* 0x000440045c627984 */ /* 0x000ee80008000a00 */
[----:B------:R-:W3:Y:S04]  /*5320*/  LDS.64 R96, [R92+UR4+0x320] ;  /* 0x000320045c607984 */ /* 0x000ee80008000a00 */
[----:B------:R-:W3:Y:S04]  /*5330*/  LDS.64 R94, [R92+UR4+0x220] ;  /* 0x000220045c5e7984 */ /* 0x000ee80008000a00 */
[----:B------:R-:W3:Y:S04]  /*5340*/  LDS.64 R4, [R92+UR4+0x100] ;  /* 0x000100045c047984 */ /* 0x000ee80008000a00 */
[----:B------:R-:W3:Y:S01]  /*5350*/  LDS.64 R114, [R92+UR4] ;  /* 0x000000045c727984 */ /* 0x000ee20008000a00 */
[----:B------:R-:W3:Y:S01]  /*5360*/  S2UR UR4, SR_CTAID.Y ;  /* 0x00000000000479c3 */ /* 0x000ee20000002600 */
[----:B-1----:R-:W-:-:S02]  /*5370*/  DMUL R6, R118, R110 ;  /* 0x0000006e76067228 */ /* 0x002fc40000000000 */
[-C--:B--2---:R-:W-:Y:S02]  /*5380*/  DMUL R8, R116, R110.reuse ;  /* 0x0000006e74087228 */ /* 0x084fe40000000000 */
[----:B---3--:R-:W-:-:S04]  /*5390*/  DMUL R10, R100, R110 ;  /* 0x0000006e640a7228 */ /* 0x008fc80000000000 */
[----:B----4-:R-:W-:Y:S02]  /*53a0*/  DFMA R6, R74, R108, R6 ;  /* 0x0000006c4a06722b */ /* 0x010fe40000000006 */
[----:B------:R-:W-:Y:S01]  /*53b0*/  DMUL R12, R98, R110 ;  /* 0x0000006e620c7228 */ /* 0x000fe20000000000 */
[----:B------:R-:W-:Y:S01]  /*53c0*/  USHF.L.U32 UR4, UR4, UR6, URZ ;  /* 0x0000000604047299 */ /* 0x000fe200080006ff */
[----:B------:R-:W-:Y:S01]  /*53d0*/  DFMA R8, R76, R108, R8 ;  /* 0x0000006c4c08722b */ /* 0x000fe20000000008 */
[----:B------:R-:W-:Y:S01]  /*53e0*/  USHF.R.U32.HI UR6, URZ, UR6, UR7 ;  /* 0x00000006ff067299 */ /* 0x000fe20008011607 */
[----:B------:R-:W-:Y:S01]  /*53f0*/  DMUL R14, R96, R110 ;  /* 0x0000006e600e7228 */ /* 0x000fe20000000000 */
[----:B------:R-:W-:Y:S01]  /*5400*/  UIADD3 UR4, UPT, UPT, UR4, UR5, URZ ;  /* 0x0000000504047290 */ /* 0x000fe2000fffe0ff */
[----:B------:R-:W-:Y:S01]  /*5410*/  DFMA R10, R78, R108, R10 ;  /* 0x0000006c4e0a722b */ /* 0x000fe2000000000a */
[----:B------:R-:W-:Y:S01]  /*5420*/  ULEA UR6, UR6, 0x40, 0x6 ;  /* 0x0000004006067891 */ /* 0x000fe2000f8e30ff */
[----:B------:R-:W-:Y:S01]  /*5430*/  DMUL R16, R94, R110 ;  /* 0x0000006e5e107228 */ /* 0x000fe20000000000 */
[----:B------:R-:W-:Y:S01]  /*5440*/  USHF.L.U32 UR4, UR4, 0x6, URZ ;  /* 0x0000000604047899 */ /* 0x000fe200080006ff */
[----:B------:R-:W-:-:S02]  /*5450*/  DFMA R12, R80, R108, R12 ;  /* 0x0000006c500c722b */ /* 0x000fc4000000000c */
[----:B------:R-:W-:Y:S01]  /*5460*/  DMUL R18, R4, R110 ;  /* 0x0000006e04127228 */ /* 0x000fe20000000000 */
[----:B------:R-:W-:Y:S01]  /*5470*/  UISETP.GT.AND UP0, UPT, UR6, UR4, UPT ;  /* 0x000000040600728c */ /* 0x000fe2000bf04270 */
[----:B------:R-:W-:Y:S02]  /*5480*/  DFMA R14, R82, R108, R14 ;  /* 0x0000006c520e722b */ /* 0x000fe4000000000e */
[----:B------:R-:W-:Y:S02]  /*5490*/  DMUL R114, R114, R110 ;  /* 0x0000006e72727228 */ /* 0x000fe40000000000 */
[-C--:B------:R-:W-:Y:S02]  /*54a0*/  DFMA R16, R84, R108.reuse, R16 ;  /* 0x0000006c5410722b */ /* 0x080fe40000000010 */
[----:B------:R-:W-:-:S04]  /*54b0*/  DFMA R18, R86, R108, R18 ;  /* 0x0000006c5612722b */ /* 0x000fc80000000012 */
[----:B------:R-:W-:Y:S01]  /*54c0*/  DFMA R114, R88, R108, R114 ;  /* 0x0000006c5872722b */ /* 0x000fe20000000072 */
[----:B------:R-:W-:Y:S10]  /*54d0*/  BRA.U UP0, `(.L_x_47) ;  /* 0x0000000100a07547 */ /* 0x000ff4000b800000 */
[----:B------:R-:W1:Y:S01]  /*54e0*/  LDCU.64 UR6, c[0x0][0x420] ;  /* 0x00008400ff0677ac */ /* 0x000e620008000a00 */
[C---:B------:R-:W-:Y:S01]  /*54f0*/  VIADD R4, R102.reuse, 0x20 ;  /* 0x0000002066047836 */ /* 0x040fe20000000000 */
[C---:B------:R-:W-:Y:S01]  /*5500*/  ISETP.GE.AND P0, PT, R102.reuse, UR9, PT ;  /* 0x0000000966007c0c */ /* 0x040fe2000bf06270 */
[----:B------:R-:W-:Y:S01]  /*5510*/  IMAD.WIDE R96, R102, 0x8, RZ ;  /* 0x0000000866607825 */ /* 0x000fe200078e02ff */
[----:B------:R-:W2:Y:S02]  /*5520*/  LDCU UR8, c[0x0][0x380] ;  /* 0x00007000ff0877ac */ /* 0x000ea40008000800 */
[----:B------:R-:W-:Y:S01]  /*5530*/  ISETP.GE.AND P3, PT, R4, UR9, PT ;  /* 0x0000000904007c0c */ /* 0x000fe2000bf66270 */
[C---:B------:R-:W-:Y:S01]  /*5540*/  VIADD R5, R104.reuse, 0x1 ;  /* 0x0000000168057836 */ /* 0x040fe20000000000 */
[----:B------:R-:W3:Y:S01]  /*5550*/  LDCU.64 UR4, c[0x0][0x428] ;  /* 0x00008500ff0477ac */ /* 0x000ee20008000a00 */
[C---:B-1----:R-:W-:Y:S01]  /*5560*/  IMAD.WIDE.U32 R96, R104.reuse, UR6, R96 ;  /* 0x0000000668607c25 */ /* 0x042fe2000f8e0060 */
[----:B--2---:R-:W-:-:S03]  /*5570*/  ISETP.LT.AND P6, PT, R104, UR8, !P0 ;  /* 0x0000000868007c0c */ /* 0x004fc6000c7c1270 */
[C---:B------:R-:W-:Y:S01]  /*5580*/  IMAD R92, R104.reuse, UR7, R97 ;  /* 0x00000007685c7c24 */ /* 0x040fe2000f8e0261 */
[----:B------:R-:W-:Y:S02]  /*5590*/  ISETP.LT.AND P2, PT, R104, UR8, !P3 ;  /* 0x0000000868007c0c */ /* 0x000fe4000df41270 */
[----:B------:R-:W-:Y:S02]  /*55a0*/  IADD3 R96, P4, PT, R68, R96, RZ ;  /* 0x0000006044607210 */ /* 0x000fe40007f9e0ff */
[----:B------:R-:W-:-:S03]  /*55b0*/  ISETP.LT.AND P1, PT, R5, UR8, !P0 ;  /* 0x0000000805007c0c */ /* 0x000fc6000c721270 */
[----:B------:R-:W-:Y:S01]  /*55c0*/  IMAD.X R97, R69, 0x1, R92, P4 ;  /* 0x0000000145617824 */ /* 0x000fe200020e065c */
[----:B---3--:R-:W-:Y:S01]  /*55d0*/  IADD3 R94, P4, PT, R96, UR4, RZ ;  /* 0x00000004605e7c10 */ /* 0x008fe2000ff9e0ff */
[----:B------:R-:W-:-:S03]  /*55e0*/  VIADD R92, R104, 0x3 ;  /* 0x00000003685c7836 */ /* 0x000fc60000000000 */
[----:B------:R1:W-:Y:S01]  /*55f0*/  @P6 STG.E.64 desc[UR14][R96.64], R114 ;  /* 0x0000007260006986 */ /* 0x0003e2000c101b0e */
[----:B------:R-:W-:Y:S01]  /*5600*/  @P2 IMAD.MOV.U32 R100, RZ, RZ, R96 ;  /* 0x000000ffff642224 */ /* 0x000fe200078e0060 */
[----:B------:R-:W-:Y:S01]  /*5610*/  IADD3.X R95, PT, PT, R97, UR5, RZ, P4, !PT ;  /* 0x00000005615f7c10 */ /* 0x000fe2000a7fe4ff */
[----:B------:R-:W-:Y:S01]  /*5620*/  @P2 IMAD.MOV.U32 R101, RZ, RZ, R97 ;  /* 0x000000ffff652224 */ /* 0x000fe200078e0061 */
[----:B------:R-:W-:Y:S01]  /*5630*/  ISETP.LT.AND P6, PT, R5, UR8, !P3 ;  /* 0x0000000805007c0c */ /* 0x000fe2000dfc1270 */
[----:B------:R-:W-:-:S03]  /*5640*/  VIADD R5, R104, 0x2 ;  /* 0x0000000268057836 */ /* 0x000fc60000000000 */
[----:B------:R2:W-:Y:S01]  /*5650*/  @P2 STG.E.64 desc[UR14][R100.64+0x100], R18 ;  /* 0x0001001264002986 */ /* 0x0005e2000c101b0e */
[----:B------:R-:W-:Y:S02]  /*5660*/  IADD3 R98, P2, PT, R94, UR4, RZ ;  /* 0x000000045e627c10 */ /* 0x000fe4000ff5e0ff */
[C---:B------:R-:W-:Y:S01]  /*5670*/  ISETP.LT.AND P4, PT, R5.reuse, UR8, !P3 ;  /* 0x0000000805007c0c */ /* 0x040fe2000df81270 */
[----:B------:R2:W-:Y:S01]  /*5680*/  @P1 STG.E.64 desc[UR14][R94.64], R16 ;  /* 0x000000105e001986 */ /* 0x0005e2000c101b0e */
[----:B------:R-:W-:Y:S02]  /*5690*/  ISETP.LT.AND P1, PT, R5, UR8, !P0 ;  /* 0x0000000805007c0c */ /* 0x000fe4000c721270 */
[C---:B------:R-:W-:Y:S02]  /*56a0*/  ISETP.LT.AND P0, PT, R92.reuse, UR8, !P0 ;  /* 0x000000085c007c0c */ /* 0x040fe4000c701270 */
[----:B------:R-:W-:Y:S01]  /*56b0*/  IADD3.X R99, PT, PT, R95, UR5, RZ, P2, !PT ;  /* 0x000000055f637c10 */ /* 0x000fe200097fe4ff */
[----:B------:R2:W-:Y:S01]  /*56c0*/  @P6 STG.E.64 desc[UR14][R94.64+0x100], R14 ;  /* 0x0001000e5e006986 */ /* 0x0005e2000c101b0e */
[----:B------:R-:W-:-:S07]  /*56d0*/  ISETP.LT.AND P3, PT, R92, UR8, !P3 ;  /* 0x000000085c007c0c */ /* 0x000fce000df61270 */
[----:B------:R2:W-:Y:S01]  /*56e0*/  @P1 STG.E.64 desc[UR14][R98.64], R12 ;  /* 0x0000000c62001986 */ /* 0x0005e2000c101b0e */
[----:B-1----:R-:W-:-:S03]  /*56f0*/  IADD3 R96, P2, PT, R98, UR4, RZ ;  /* 0x0000000462607c10 */ /* 0x002fc6000ff5e0ff */
[----:B------:R2:W-:Y:S01]  /*5700*/  @P4 STG.E.64 desc[UR14][R98.64+0x100], R10 ;  /* 0x0001000a62004986 */ /* 0x0005e2000c101b0e */
[----:B------:R-:W-:-:S05]  /*5710*/  IADD3.X R97, PT, PT, R99, UR5, RZ, P2, !PT ;  /* 0x0000000563617c10 */ /* 0x000fca00097fe4ff */
[----:B------:R2:W-:Y:S01]  /*5720*/  @P0 STG.E.64 desc[UR14][R96.64], R8 ;  /* 0x0000000860000986 */ /* 0x0005e2000c101b0e */
[----:B------:R-:W-:Y:S05]  /*5730*/  @!P3 BRA `(.L_x_48) ;  /* 0x0000001c00c4b947 */ /* 0x000fea0003800000 */
[----:B------:R3:W-:Y:S01]  /*5740*/  STG.E.64 desc[UR14][R96.64+0x100], R6 ;  /* 0x0001000660007986 */ /* 0x0007e2000c101b0e */
[----:B------:R-:W-:Y:S05]  /*5750*/  BRA `(.L_x_48) ;  /* 0x0000001c00bc7947 */ /* 0x000fea0003800000 */
.L_x_47:
[----:B------:R-:W1:Y:S01]  /*5760*/  LDCU.64 UR4, c[0x0][0x420] ;  /* 0x00008400ff0477ac */ /* 0x000e620008000a00 */
[----:B------:R-:W-:Y:S01]  /*5770*/  IMAD.WIDE R4, R102, 0x8, RZ ;  /* 0x0000000866047825 */ /* 0x000fe200078e02ff */
[----:B------:R-:W-:Y:S01]  /*5780*/  BSSY.RECONVERGENT B0, `(.L_x_49) ;  /* 0x0000034000007945 */ /* 0x000fe20003800200 */
[----:B-1----:R-:W-:Y:S02]  /*5790*/  MOV R97, UR4 ;  /* 0x0000000400617c02 */ /* 0x002fe40008000f00 */
[----:B------:R-:W-:-:S03]  /*57a0*/  MOV R95, UR5 ;  /* 0x00000005005f7c02 */ /* 0x000fc60008000f00 */
[----:B------:R-:W-:-:S04]  /*57b0*/  IMAD.WIDE.U32 R4, R104, R97, R4 ;  /* 0x0000006168047225 */ /* 0x000fc800078e0004 */
[----:B------:R-:W-:-:S05]  /*57c0*/  IMAD R121, R104, R95, RZ ;  /* 0x0000005f68797224 */ /* 0x000fca00078e02ff */
[----:B------:R-:W-:-:S04]  /*57d0*/  IADD3 R121, PT, PT, R5, R121, RZ ;  /* 0x0000007905797210 */ /* 0x000fc80007ffe0ff */
[----:B------:R-:W-:-:S04]  /*57e0*/  LOP3.LUT R92, R121, R95, RZ, 0xfc, !PT ;  /* 0x0000005f795c7212 */ /* 0x000fc800078efcff */
[----:B------:R-:W-:-:S13]  /*57f0*/  ISETP.NE.U32.AND P0, PT, R92, RZ, PT ;  /* 0x000000ff5c00720c */ /* 0x000fda0003f05070 */
[----:B------:R-:W-:Y:S05]  /*5800*/  @P0 BRA `(.L_x_50) ;  /* 0x0000000000600947 */ /* 0x000fea0003800000 */
[----:B------:R-:W1:Y:S01]  /*5810*/  I2F.U32.RP R94, R97 ;  /* 0x00000061005e7306 */ /* 0x000e620000209000 */
[----:B------:R-:W-:Y:S01]  /*5820*/  IMAD.MOV.U32 R98, RZ, RZ, RZ ;  /* 0x000000ffff627224 */ /* 0x000fe200078e00ff */
[----:B------:R-:W-:Y:S02]  /*5830*/  SHF.L.U32 R92, R102, 0x3, RZ ;  /* 0x00000003665c7819 */ /* 0x000fe400000006ff */
[----:B------:R-:W-:-:S03]  /*5840*/  ISETP.NE.U32.AND P0, PT, R97, RZ, PT ;  /* 0x000000ff6100720c */ /* 0x000fc60003f05070 */
[----:B------:R-:W-:Y:S01]  /*5850*/  IMAD R92, R104, R97, R92 ;  /* 0x00000061685c7224 */ /* 0x000fe200078e025c */
[----:B-1----:R-:W1:Y:S02]  /*5860*/  MUFU.RCP R93, R94 ;  /* 0x0000005e005d7308 */ /* 0x002e640000001000 */
[----:B-1----:R-:W-:-:S06]  /*5870*/  IADD3 R93, PT, PT, R93, 0xffffffe, RZ ;  /* 0x0ffffffe5d5d7810 */ /* 0x002fcc0007ffe0ff */
[----:B------:R-:W1:Y:S02]  /*5880*/  F2I.FTZ.U32.TRUNC.NTZ R99, R93 ;  /* 0x0000005d00637305 */ /* 0x000e64000021f000 */
[----:B-1----:R-:W-:Y:S01]  /*5890*/  IMAD.MOV R4, RZ, RZ, -R99 ;  /* 0x000000ffff047224 */ /* 0x002fe200078e0a63 */
[----:B------:R-:W-:-:S03]  /*58a0*/  MOV R93, RZ ;  /* 0x000000ff005d7202 */ /* 0x000fc60000000f00 */
        /* <DEDUP_REMOVED lines=14> */
.L_x_50:
[----:B------:R-:W1:Y:S01]  /*5990*/  LDCU.64 UR4, c[0x0][0x420] ;  /* 0x00008400ff0477ac */ /* 0x000e620008000a00 */
[----:B------:R-:W-:Y:S01]  /*59a0*/  IMAD.MOV.U32 R92, RZ, RZ, R4 ;  /* 0x000000ffff5c7224 */ /* 0x000fe200078e0004 */
[----:B------:R-:W-:Y:S02]  /*59b0*/  MOV R93, R121 ;  /* 0x00000079005d7202 */ /* 0x000fe40000000f00 */
[----:B------:R-:W-:Y:S01]  /*59c0*/  MOV R98, 0x5a00 ;  /* 0x00005a0000627802 */ /* 0x000fe20000000f00 */
[----:B-1----:R-:W-:Y:S01]  /*59d0*/  IMAD.U32 R100, RZ, RZ, UR4 ;  /* 0x00000004ff647e24 */ /* 0x002fe2000f8e00ff */
[----:B------:R-:W-:Y:S02]  /*59e0*/  MOV R97, UR5 ;  /* 0x0000000500617c02 */ /* 0x000fe40008000f00 */
[----:B-----5:R-:W-:Y:S05]  /*59f0*/  CALL.REL.NOINC `($__internal_0_$__cuda_sm20_div_u64) ;  /* 0x0000014000b47944 */ /* 0x020fea0003c00000 */
[----:B------:R-:W1:Y:S01]  /*5a00*/  LDCU.64 UR4, c[0x0][0x420] ;  /* 0x00008400ff0477ac */ /* 0x000e620008000a00 */
[----:B------:R-:W-:Y:S01]  /*5a10*/  IADD3 R94, P0, PT, RZ, -R93, RZ ;  /* 0x8000005dff5e7210 */ /* 0x000fe20007f1e0ff */
[----:B------:R-:W-:Y:S01]  /*5a20*/  IMAD.MOV.U32 R5, RZ, RZ, R93 ;  /* 0x000000ffff057224 */ /* 0x000fe200078e005d */
[----:B------:R-:W-:Y:S02]  /*5a30*/  MOV R120, R4 ;  /* 0x0000000400787202 */ /* 0x000fe40000000f00 */
[----:B------:R-:W-:Y:S02]  /*5a40*/  IADD3.X R92, PT, PT, RZ, ~R92, RZ, P0, !PT ;  /* 0x8000005cff5c7210 */ /* 0x000fe400007fe4ff */
[----:B-1----:R-:W-:Y:S01]  /*5a50*/  MOV R97, UR4 ;  /* 0x0000000400617c02 */ /* 0x002fe20008000f00 */
[----:B------:R-:W-:-:S04]  /*5a60*/  IMAD.U32 R95, RZ, RZ, UR5 ;  /* 0x00000005ff5f7e24 */ /* 0x000fc8000f8e00ff */
[-C--:B------:R-:W-:Y:S02]  /*5a70*/  IMAD R92, R92, R97.reuse, RZ ;  /* 0x000000615c5c7224 */ /* 0x080fe400078e02ff */
[----:B------:R-:W-:-:S04]  /*5a80*/  IMAD.WIDE.U32 R120, R94, R97, R120 ;  /* 0x000000615e787225 */ /* 0x000fc800078e0078 */
[----:B------:R-:W-:Y:S01]  /*5a90*/  IMAD R92, R94, R95, R92 ;  /* 0x0000005f5e5c7224 */ /* 0x000fe200078e025c */
[----:B------:R-:W-:-:S04]  /*5aa0*/  MOV R4, R120 ;  /* 0x0000007800047202 */ /* 0x000fc80000000f00 */
[----:B------:R-:W-:Y:S02]  /*5ab0*/  IADD3 R93, PT, PT, R121, R92, RZ ;  /* 0x0000005c795d7210 */ /* 0x000fe40007ffe0ff */
.L_x_51:
[----:B------:R-:W-:Y:S05]  /*5ac0*/  BSYNC.RECONVERGENT B0 ;  /* 0x0000000000007941 */ /* 0x000fea0003800200 */
.L_x_49:
[----:B------:R-:W1:Y:S01]  /*5ad0*/  LDCU.64 UR4, c[0x0][0x380] ;  /* 0x00007000ff0477ac */ /* 0x000e620008000a00 */
[----:B------:R-:W-:Y:S01]  /*5ae0*/  IMAD.WIDE R98, R102, 0x8, RZ ;  /* 0x0000000866627825 */ /* 0x000fe200078e02ff */
[--C-:B------:R-:W-:Y:S01]  /*5af0*/  SHF.R.U64 R4, R4, 0x3, R93.reuse ;  /* 0x0000000304047819 */ /* 0x100fe2000000125d */
[----:B------:R-:W-:Y:S01]  /*5b00*/  BSSY.RECONVERGENT B0, `(.L_x_52) ;  /* 0x000002e000007945 */ /* 0x000fe20003800200 */
[----:B------:R-:W-:Y:S02]  /*5b10*/  SHF.R.U32.HI R93, RZ, 0x3, R93 ;  /* 0x00000003ff5d7819 */ /* 0x000fe4000001165d */
[----:B------:R-:W-:Y:S01]  /*5b20*/  ISETP.LE.U32.AND P2, PT, R5, R4, PT ;  /* 0x000000040500720c */ /* 0x000fe20003f43070 */
[----:B------:R-:W-:Y:S01]  /*5b30*/  IMAD.WIDE.U32 R98, R104, R97, R98 ;  /* 0x0000006168627225 */ /* 0x000fe200078e0062 */
[----:B------:R-:W-:-:S03]  /*5b40*/  SHF.R.S32.HI R4, RZ, 0x1f, R5 ;  /* 0x0000001fff047819 */ /* 0x000fc60000011405 */
[C---:B------:R-:W-:Y:S01]  /*5b50*/  IMAD R92, R104.reuse, R95, R99 ;  /* 0x0000005f685c7224 */ /* 0x040fe200078e0263 */
[----:B-1----:R-:W-:-:S04]  /*5b60*/  ISETP.GE.AND P0, PT, R104, UR4, PT ;  /* 0x0000000468007c0c */ /* 0x002fc8000bf06270 */
[----:B------:R-:W-:-:S04]  /*5b70*/  ISETP.LT.AND P1, PT, R102, UR5, !P0 ;  /* 0x0000000566007c0c */ /* 0x000fc8000c721270 */
[----:B------:R-:W-:Y:S02]  /*5b80*/  ISETP.LE.U32.AND.EX P2, PT, R4, R93, P1, P2 ;  /* 0x0000005d0400720c */ /* 0x000fe40000f43120 */
[----:B------:R-:W-:-:S05]  /*5b90*/  IADD3 R100, P1, PT, R68, R98, RZ ;  /* 0x0000006244647210 */ /* 0x000fca0007f3e0ff */
[----:B------:R-:W-:Y:S01]  /*5ba0*/  IMAD.X R101, R69, 0x1, R92, P1 ;  /* 0x0000000145657824 */ /* 0x000fe200008e065c */
[----:B------:R-:W-:-:S05]  /*5bb0*/  IADD3 R98, P1, PT, R98, 0x100, RZ ;  /* 0x0000010062627810 */ /* 0x000fca0007f3e0ff */
[----:B------:R-:W-:Y:S01]  /*5bc0*/  IMAD.X R92, RZ, RZ, R92, P1 ;  /* 0x000000ffff5c7224 */ /* 0x000fe200008e065c */
[----:B------:R1:W-:Y:S04]  /*5bd0*/  @P2 STG.E.64 desc[UR14][R100.64], R114 ;  /* 0x0000007264002986 */ /* 0x0003e8000c101b0e */
[----:B------:R-:W-:-:S04]  /*5be0*/  LOP3.LUT R95, R92, R95, RZ, 0xfc, !PT ;  /* 0x0000005f5c5f7212 */ /* 0x000fc800078efcff */
[----:B------:R-:W-:-:S13]  /*5bf0*/  ISETP.NE.U32.AND P1, PT, R95, RZ, PT ;  /* 0x000000ff5f00720c */ /* 0x000fda0003f25070 */
[----:B------:R-:W-:Y:S05]  /*5c00*/  @P1 BRA `(.L_x_53) ;  /* 0x00000000005c1947 */ /* 0x000fea0003800000 */
[----:B------:R-:W2:Y:S01]  /*5c10*/  I2F.U32.RP R95, R97 ;  /* 0x00000061005f7306 */ /* 0x000ea20000209000 */
[----:B------:R-:W-:Y:S01]  /*5c20*/  SHF.L.U32 R93, R102, 0x3, RZ ;  /* 0x00000003665d7819 */ /* 0x000fe200000006ff */
[----:B------:R-:W-:-:S04]  /*5c30*/  IMAD.MOV.U32 R98, RZ, RZ, RZ ;  /* 0x000000ffff627224 */ /* 0x000fc800078e00ff */
[----:B------:R-:W-:-:S05]  /*5c40*/  IMAD R93, R104, R97, R93 ;  /* 0x00000061685d7224 */ /* 0x000fca00078e025d */
[----:B------:R-:W-:Y:S01]  /*5c50*/  IADD3 R93, PT, PT, R93, 0x100, RZ ;  /* 0x000001005d5d7810 */ /* 0x000fe20007ffe0ff */
[----:B--2---:R-:W2:Y:S02]  /*5c60*/  MUFU.RCP R94, R95 ;  /* 0x0000005f005e7308 */ /* 0x004ea40000001000 */
[----:B--2---:R-:W-:-:S06]  /*5c70*/  IADD3 R94, PT, PT, R94, 0xffffffe, RZ ;  /* 0x0ffffffe5e5e7810 */ /* 0x004fcc0007ffe0ff */
[----:B------:R-:W2:Y:S02]  /*5c80*/  F2I.FTZ.U32.TRUNC.NTZ R99, R94 ;  /* 0x0000005e00637305 */ /* 0x000ea4000021f000 */
[----:B--2---:R-:W-:-:S04]  /*5c90*/  IMAD.MOV R92, RZ, RZ, -R99 ;  /* 0x000000ffff5c7224 */ /* 0x004fc800078e0a63 */
[----:B------:R-:W-:-:S04]  /*5ca0*/  IMAD R92, R92, R97, RZ ;  /* 0x000000615c5c7224 */ /* 0x000fc800078e02ff */
[----:B------:R-:W-:Y:S01]  /*5cb0*/  IMAD.HI.U32 R92, R99, R92, R98 ;  /* 0x0000005c635c7227 */ /* 0x000fe200078e0062 */
[----:B------:R-:W-:-:S05]  /*5cc0*/  MOV R99, RZ ;  /* 0x000000ff00637202 */ /* 0x000fca0000000f00 */
        /* <DEDUP_REMOVED lines=11> */
.L_x_53:
[----:B------:R-:W2:Y:S01]  /*5d80*/  LDCU.64 UR4, c[0x0][0x420] ;  /* 0x00008400ff0477ac */ /* 0x000ea20008000a00 */
[----:B------:R-:W-:Y:S01]  /*5d90*/  IMAD.MOV.U32 R97, RZ, RZ, R92 ;  /* 0x000000ffff617224 */ /* 0x000fe200078e005c */
[----:B------:R-:W-:Y:S01]  /*5da0*/  MOV R94, 0x5de0 ;  /* 0x00005de0005e7802 */ /* 0x000fe20000000f00 */
[----:B--2---:R-:W-:Y:S01]  /*5db0*/  IMAD.U32 R96, RZ, RZ, UR4 ;  /* 0x00000004ff607e24 */ /* 0x004fe2000f8e00ff */
[----:B------:R-:W-:Y:S02]  /*5dc0*/  MOV R95, UR5 ;  /* 0x00000005005f7c02 */ /* 0x000fe40008000f00 */
[----:B-1---5:R-:W-:Y:S05]  /*5dd0*/  CALL.REL.NOINC `($__internal_1_$__cuda_sm20_rem_u64) ;  /* 0x0000014000cc7944 */ /* 0x022fea0003c00000 */
.L_x_54:
[----:B------:R-:W-:Y:S05]  /*5de0*/  BSYNC.RECONVERGENT B0 ;  /* 0x0000000000007941 */ /* 0x000fea0003800200 */
.L_x_52:
[----:B------:R-:W2:Y:S01]  /*5df0*/  LDCU.64 UR4, c[0x0][0x420] ;  /* 0x00008400ff0477ac */ /* 0x000ea20008000a00 */
[--C-:B------:R-:W-:Y:S01]  /*5e00*/  SHF.R.U64 R94, R98, 0x3, R99.reuse ;  /* 0x00000003625e7819 */ /* 0x100fe20000001263 */
[C---:B------:R-:W-:Y:S01]  /*5e10*/  VIADD R92, R102.reuse, 0x20 ;  /* 0x00000020665c7836 */ /* 0x040fe20000000000 */
[----:B------:R-:W-:Y:S01]  /*5e20*/  SHF.R.U32.HI R93, RZ, 0x3, R99 ;  /* 0x00000003ff5d7819 */ /* 0x000fe20000011663 */
[----:B------:R-:W3:Y:S01]  /*5e30*/  LDCU UR8, c[0x0][0x384] ;  /* 0x00007080ff0877ac */ /* 0x000ee20008000800 */
[----:B------:R-:W-:Y:S01]  /*5e40*/  IMAD.WIDE R98, R102, 0x8, RZ ;  /* 0x0000000866627825 */ /* 0x000fe200078e02ff */
[----:B------:R-:W-:Y:S01]  /*5e50*/  ISETP.LE.U32.AND P1, PT, R5, R94, PT ;  /* 0x0000005e0500720c */ /* 0x000fe20003f23070 */
[----:B------:R-:W-:Y:S01]  /*5e60*/  BSSY.RECONVERGENT B0, `(.L_x_55) ;  /* 0x000003b000007945 */ /* 0x000fe20003800200 */
[----:B------:R-:W4:Y:S01]  /*5e70*/  LDCU.64 UR6, c[0x0][0x428] ;  /* 0x00008500ff0677ac */ /* 0x000f220008000a00 */
[----:B--2---:R-:W-:Y:S02]  /*5e80*/  IMAD.U32 R97, RZ, RZ, UR4 ;  /* 0x00000004ff617e24 */ /* 0x004fe4000f8e00ff */
[----:B------:R-:W-:Y:S01]  /*5e90*/  IMAD.U32 R95, RZ, RZ, UR5 ;  /* 0x00000005ff5f7e24 */ /* 0x000fe2000f8e00ff */
[----:B---3--:R-:W-:Y:S01]  /*5ea0*/  ISETP.LT.AND P0, PT, R92, UR8, !P0 ;  /* 0x000000085c007c0c */ /* 0x008fe2000c701270 */
[----:B-1----:R-:W-:-:S03]  /*5eb0*/  IMAD.WIDE.U32 R100, R104, R97, R98 ;  /* 0x0000006168647225 */ /* 0x002fc600078e0062 */
[----:B------:R-:W-:Y:S01]  /*5ec0*/  ISETP.LE.U32.AND.EX P1, PT, R4, R93, P0, P1 ;  /* 0x0000005d0400720c */ /* 0x000fe20000723110 */
[----:B------:R-:W-:Y:S01]  /*5ed0*/  IMAD R92, R104, R95, RZ ;  /* 0x0000005f685c7224 */ /* 0x000fe200078e02ff */
[----:B------:R-:W-:-:S03]  /*5ee0*/  IADD3 R114, P0, PT, R68, R100, RZ ;  /* 0x0000006444727210 */ /* 0x000fc60007f1e0ff */
[----:B------:R-:W-:-:S04]  /*5ef0*/  IMAD.IADD R92, R101, 0x1, R92 ;  /* 0x00000001655c7824 */ /* 0x000fc800078e025c */
[----:B------:R-:W-:Y:S01]  /*5f00*/  IMAD.X R115, R69, 0x1, R92, P0 ;  /* 0x0000000145737824 */ /* 0x000fe200000e065c */
[----:B----4-:R-:W-:-:S04]  /*5f10*/  IADD3 R4, P0, PT, R100, UR6, RZ ;  /* 0x0000000664047c10 */ /* 0x010fc8000ff1e0ff */
[----:B------:R-:W-:Y:S01]  /*5f20*/  IADD3.X R5, PT, PT, R92, UR7, RZ, P0, !PT ;  /* 0x000000075c057c10 */ /* 0x000fe200087fe4ff */
[----:B------:R1:W-:Y:S03]  /*5f30*/  @P1 STG.E.64 desc[UR14][R114.64+0x100], R18 ;  /* 0x0001001272001986 */ /* 0x0003e6000c101b0e */
[----:B------:R-:W-:-:S04]  /*5f40*/  LOP3.LUT R92, R5, R95, RZ, 0xfc, !PT ;  /* 0x0000005f055c7212 */ /* 0x000fc800078efcff */
[----:B------:R-:W-:-:S13]  /*5f50*/  ISETP.NE.U32.AND P0, PT, R92, RZ, PT ;  /* 0x000000ff5c00720c */ /* 0x000fda0003f05070 */
[----:B------:R-:W-:Y:S05]  /*5f60*/  @P0 BRA `(.L_x_56) ;  /* 0x0000000000600947 */ /* 0x000fea0003800000 */
[----:B------:R-:W2:Y:S01]  /*5f70*/  I2F.U32.RP R5, R97 ;  /* 0x0000006100057306 */ /* 0x000ea20000209000 */
[----:B------:R-:W-:Y:S01]  /*5f80*/  IMAD R4, R104, R97, R98 ;  /* 0x0000006168047224 */ /* 0x000fe200078e0262 */
[----:B------:R-:W-:Y:S02]  /*5f90*/  ISETP.NE.U32.AND P0, PT, R97, RZ, PT ;  /* 0x000000ff6100720c */ /* 0x000fe40003f05070 */
[----:B------:R-:W-:Y:S01]  /*5fa0*/  MOV R99, RZ ;  /* 0x000000ff00637202 */ /* 0x000fe20000000f00 */
[----:B------:R-:W-:-:S03]  /*5fb0*/  VIADD R4, R4, UR6 ;  /* 0x0000000604047c36 */ /* 0x000fc60008000000 */
[----:B--2---:R-:W2:Y:S02]  /*5fc0*/  MUFU.RCP R92, R5 ;  /* 0x00000005005c7308 */ /* 0x004ea40000001000 */
[----:B--2---:R-:W-:-:S06]  /*5fd0*/  IADD3 R92, PT, PT, R92, 0xffffffe, RZ ;  /* 0x0ffffffe5c5c7810 */ /* 0x004fcc0007ffe0ff */
        /* <DEDUP_REMOVED lines=17> */
.L_x_56:
[----:B------:R-:W2:Y:S01]  /*60f0*/  LDCU.64 UR4, c[0x0][0x420] ;  /* 0x00008400ff0477ac */ /* 0x000ea20008000a00 */
[----:B------:R-:W-:Y:S01]  /*6100*/  IMAD.MOV.U32 R92, RZ, RZ, R4 ;  /* 0x000000ffff5c7224 */ /* 0x000fe200078e0004 */
[----:B------:R-:W-:Y:S02]  /*6110*/  MOV R93, R5 ;  /* 0x00000005005d7202 */ /* 0x000fe40000000f00 */
[----:B------:R-:W-:Y:S01]  /*6120*/  MOV R98, 0x6160 ;  /* 0x0000616000627802 */ /* 0x000fe20000000f00 */
[----:B--2---:R-:W-:Y:S01]  /*6130*/  IMAD.U32 R100, RZ, RZ, UR4 ;  /* 0x00000004ff647e24 */ /* 0x004fe2000f8e00ff */
[----:B------:R-:W-:Y:S02]  /*6140*/  MOV R97, UR5 ;  /* 0x0000000500617c02 */ /* 0x000fe40008000f00 */
[----:B-1---5:R-:W-:Y:S05]  /*6150*/  CALL.REL.NOINC `($__internal_0_$__cuda_sm20_div_u64) ;  /* 0x0000013800dc7944 */ /* 0x022fea0003c00000 */
[----:B------:R-:W1:Y:S01]  /*6160*/  LDCU.64 UR4, c[0x0][0x420] ;  /* 0x00008400ff0477ac */ /* 0x000e620008000a00 */
[----:B------:R-:W-:-:S04]  /*6170*/  IADD3 R18, P0, PT, RZ, -R93, RZ ;  /* 0x8000005dff127210 */ /* 0x000fc80007f1e0ff */
[----:B------:R-:W-:Y:S02]  /*6180*/  IADD3.X R92, PT, PT, RZ, ~R92, RZ, P0, !PT ;  /* 0x8000005cff5c7210 */ /* 0x000fe400007fe4ff */
[----:B-1----:R-:W-:Y:S02]  /*6190*/  MOV R97, UR4 ;  /* 0x0000000400617c02 */ /* 0x002fe40008000f00 */
[----:B------:R-:W-:-:S03]  /*61a0*/  MOV R95, UR5 ;  /* 0x00000005005f7c02 */ /* 0x000fc60008000f00 */
[-C--:B------:R-:W-:Y:S02]  /*61b0*/  IMAD R19, R92, R97.reuse, RZ ;  /* 0x000000615c137224 */ /* 0x080fe400078e02ff */
[----:B------:R-:W-:-:S04]  /*61c0*/  IMAD.WIDE.U32 R4, R18, R97, R4 ;  /* 0x0000006112047225 */ /* 0x000fc800078e0004 */
[----:B------:R-:W-:Y:S01]  /*61d0*/  IMAD R18, R18, R95, R19 ;  /* 0x0000005f12127224 */ /* 0x000fe200078e0213 */
[----:B------:R-:W-:Y:S01]  /*61e0*/  MOV R92, R4 ;  /* 0x00000004005c7202 */ /* 0x000fe20000000f00 */
[----:B------:R-:W-:Y:S02]  /*61f0*/  IMAD.MOV.U32 R19, RZ, RZ, R93 ;  /* 0x000000ffff137224 */ /* 0x000fe400078e005d */
[----:B------:R-:W-:Y:S02]  /*6200*/  IMAD.IADD R99, R18, 0x1, R5 ;  /* 0x0000000112637824 */ /* 0x000fe400078e0205 */
.L_x_57:
[----:B------:R-:W-:Y:S05]  /*6210*/  BSYNC.RECONVERGENT B0 ;  /* 0x0000000000007941 */ /* 0x000fea0003800200 */
.L_x_55:
[----:B------:R-:W1:Y:S01]  /*6220*/  LDC.64 R4, c[0x0][0x428] ;  /* 0x00010a00ff047b82 */ /* 0x000e620000000a00 */
[----:B------:R-:W2:Y:S01]  /*6230*/  LDCU.64 UR4, c[0x0][0x380] ;  /* 0x00007000ff0477ac */ /* 0x000ea20008000a00 */
[----:B------:R-:W-:Y:S01]  /*6240*/  IMAD.WIDE R100, R102, 0x8, RZ ;  /* 0x0000000866647825 */ /* 0x000fe200078e02ff */
[--C-:B------:R-:W-:Y:S01]  /*6250*/  SHF.R.U64 R92, R92, 0x3, R99.reuse ;  /* 0x000000035c5c7819 */ /* 0x100fe20000001263 */
[----:B------:R-:W-:Y:S01]  /*6260*/  BSSY.RECONVERGENT B0, `(.L_x_58) ;  /* 0x0000031000007945 */ /* 0x000fe20003800200 */
[----:B------:R-:W-:Y:S01]  /*6270*/  SHF.R.U32.HI R99, RZ, 0x3, R99 ;  /* 0x00000003ff637819 */ /* 0x000fe20000011663 */
[C---:B------:R-:W-:Y:S01]  /*6280*/  VIADD R18, R104.reuse, 0x1 ;  /* 0x0000000168127836 */ /* 0x040fe20000000000 */
[----:B------:R-:W-:Y:S01]  /*6290*/  ISETP.LE.U32.AND P2, PT, R19, R92, PT ;  /* 0x0000005c1300720c */ /* 0x000fe20003f43070 */
[----:B------:R-:W-:-:S04]  /*62a0*/  IMAD.WIDE.U32 R100, R104, R97, R100 ;  /* 0x0000006168647225 */ /* 0x000fc800078e0064 */
[----:B------:R-:W-:Y:S01]  /*62b0*/  IMAD R92, R104, R95, R101 ;  /* 0x0000005f685c7224 */ /* 0x000fe200078e0265 */
[----:B--2---:R-:W-:Y:S02]  /*62c0*/  ISETP.GE.AND P0, PT, R18, UR4, PT ;  /* 0x0000000412007c0c */ /* 0x004fe4000bf06270 */
[----:B------:R-:W-:Y:S02]  /*62d0*/  SHF.R.S32.HI R18, RZ, 0x1f, R19 ;  /* 0x0000001fff127819 */ /* 0x000fe40000011413 */
[----:B------:R-:W-:Y:S02]  /*62e0*/  ISETP.LT.AND P3, PT, R102, UR5, !P0 ;  /* 0x0000000566007c0c */ /* 0x000fe4000c761270 */
[----:B-1----:R-:W-:Y:S02]  /*62f0*/  IADD3 R93, P1, PT, R100, R4, RZ ;  /* 0x00000004645d7210 */ /* 0x002fe40007f3e0ff */
[----:B------:R-:W-:-:S03]  /*6300*/  ISETP.LE.U32.AND.EX P2, PT, R18, R99, P3, P2 ;  /* 0x000000631200720c */ /* 0x000fc60001f43120 */
[----:B------:R-:W-:Y:S01]  /*6310*/  IMAD.X R92, R92, 0x1, R5, P1 ;  /* 0x000000015c5c7824 */ /* 0x000fe200008e0605 */
[----:B------:R-:W-:-:S05]  /*6320*/  IADD3 R100, P1, PT, R68, R93, RZ ;  /* 0x0000005d44647210 */ /* 0x000fca0007f3e0ff */
[----:B------:R-:W-:Y:S01]  /*6330*/  IMAD.X R101, R69, 0x1, R92, P1 ;  /* 0x0000000145657824 */ /* 0x000fe200008e065c */
[----:B------:R-:W-:-:S04]  /*6340*/  IADD3 R98, P1, PT, R93, 0x100, RZ ;  /* 0x000001005d627810 */ /* 0x000fc80007f3e0ff */
[----:B------:R1:W-:Y:S01]  /*6350*/  @P2 STG.E.64 desc[UR14][R100.64], R16 ;  /* 0x0000001064002986 */ /* 0x0003e2000c101b0e */
[----:B------:R-:W-:-:S05]  /*6360*/  IMAD.X R92, RZ, RZ, R92, P1 ;  /* 0x000000ffff5c7224 */ /* 0x000fca00008e065c */
[----:B------:R-:W-:-:S04]  /*6370*/  LOP3.LUT R95, R92, R95, RZ, 0xfc, !PT ;  /* 0x0000005f5c5f7212 */ /* 0x000fc800078efcff */
[----:B------:R-:W-:-:S13]  /*6380*/  ISETP.NE.U32.AND P1, PT, R95, RZ, PT ;  /* 0x000000ff5f00720c */ /* 0x000fda0003f25070 */
[----:B------:R-:W-:Y:S05]  /*6390*/  @P1 BRA `(.L_x_59) ;  /* 0x00000000005c1947 */ /* 0x000fea0003800000 */
[----:B------:R-:W2:Y:S01]  /*63a0*/  I2F.U32.RP R93, R97 ;  /* 0x00000061005d7306 */ /* 0x000ea20000209000 */
[----:B-1----:R-:W-:Y:S01]  /*63b0*/  IMAD.SHL.U32 R16, R102, 0x8, RZ ;  /* 0x0000000866107824 */ /* 0x002fe200078e00ff */
[----:B------:R-:W-:Y:S01]  /*63c0*/  MOV R94, RZ ;  /* 0x000000ff005e7202 */ /* 0x000fe20000000f00 */
[----:B------:R-:W-:Y:S02]  /*63d0*/  IMAD.MOV.U32 R99, RZ, RZ, RZ ;  /* 0x000000ffff637224 */ /* 0x000fe400078e00ff */
[----:B------:R-:W-:-:S05]  /*63e0*/  IMAD R17, R104, R97, R16 ;  /* 0x0000006168117224 */ /* 0x000fca00078e0210 */
[----:B------:R-:W-:Y:S01]  /*63f0*/  IADD3 R4, PT, PT, R4, 0x100, R17 ;  /* 0x0000010004047810 */ /* 0x000fe20007ffe011 */
[----:B--2---:R-:W1:Y:S02]  /*6400*/  MUFU.RCP R92, R93 ;  /* 0x0000005d005c7308 */ /* 0x004e640000001000 */
[----:B-1----:R-:W-:-:S06]  /*6410*/  IADD3 R92, PT, PT, R92, 0xffffffe, RZ ;  /* 0x0ffffffe5c5c7810 */ /* 0x002fcc0007ffe0ff */
[----:B------:R-:W1:Y:S02]  /*6420*/  F2I.FTZ.U32.TRUNC.NTZ R95, R92 ;  /* 0x0000005c005f7305 */ /* 0x000e64000021f000 */
[----:B-1----:R-:W-:-:S05]  /*6430*/  IADD3 R5, PT, PT, RZ, -R95, RZ ;  /* 0x8000005fff057210 */ /* 0x002fca0007ffe0ff */
        /* <DEDUP_REMOVED lines=13> */
.L_x_59:
[----:B------:R-:W2:Y:S01]  /*6510*/  LDCU.64 UR4, c[0x0][0x420] ;  /* 0x00008400ff0477ac */ /* 0x000ea20008000a00 */
[----:B------:R-:W-:Y:S01]  /*6520*/  IMAD.MOV.U32 R97, RZ, RZ, R92 ;  /* 0x000000ffff617224 */ /* 0x000fe200078e005c */
[----:B------:R-:W-:Y:S01]  /*6530*/  MOV R94, 0x6570 ;  /* 0x00006570005e7802 */ /* 0x000fe20000000f00 */
[----:B--2---:R-:W-:Y:S01]  /*6540*/  IMAD.U32 R96, RZ, RZ, UR4 ;  /* 0x00000004ff607e24 */ /* 0x004fe2000f8e00ff */
[----:B------:R-:W-:Y:S02]  /*6550*/  MOV R95, UR5 ;  /* 0x00000005005f7c02 */ /* 0x000fe40008000f00 */
[----:B-1---5:R-:W-:Y:S05]  /*6560*/  CALL.REL.NOINC `($__internal_1_$__cuda_sm20_rem_u64) ;  /* 0x0000013800e87944 */ /* 0x022fea0003c00000 */
.L_x_60:
[----:B------:R-:W-:Y:S05]  /*6570*/  BSYNC.RECONVERGENT B0 ;  /* 0x0000000000007941 */ /* 0x000fea0003800200 */
.L_x_58:
[----:B------:R-:W1:Y:S01]  /*6580*/  LDCU.128 UR4, c[0x0][0x420] ;  /* 0x00008400ff0477ac */ /* 0x000e620008000c00 */
[----:B------:R-:W-:Y:S01]  /*6590*/  VIADD R4, R102, 0x20 ;  /* 0x0000002066047836 */ /* 0x000fe20000000000 */
[--C-:B------:R-:W-:Y:S01]  /*65a0*/  SHF.R.U64 R16, R98, 0x3, R99.reuse ;  /* 0x0000000362107819 */ /* 0x100fe20000001263 */
[----:B------:R-:W-:Y:S01]  /*65b0*/  IMAD.WIDE R92, R102, 0x8, RZ ;  /* 0x00000008665c7825 */ /* 0x000fe200078e02ff */
[----:B------:R-:W2:Y:S01]  /*65c0*/  LDCU UR8, c[0x0][0x384] ;  /* 0x00007080ff0877ac */ /* 0x000ea20008000800 */
[----:B------:R-:W-:Y:S01]  /*65d0*/  SHF.R.U32.HI R5, RZ, 0x3, R99 ;  /* 0x00000003ff057819 */ /* 0x000fe20000011663 */
[----:B------:R-:W-:Y:S01]  /*65e0*/  BSSY.RECONVERGENT B0, `(.L_x_61) ;  /* 0x000003e000007945 */ /* 0x000fe20003800200 */
[----:B------:R-:W-:Y:S01]  /*65f0*/  ISETP.LE.U32.AND P2, PT, R19, R16, PT ;  /* 0x000000101300720c */ /* 0x000fe20003f43070 */
[----:B-1----:R-:W-:Y:S02]  /*6600*/  IMAD.U32 R17, RZ, RZ, UR5 ;  /* 0x00000005ff117e24 */ /* 0x002fe4000f8e00ff */
[----:B------:R-:W-:Y:S01]  /*6610*/  IMAD.U32 R95, RZ, RZ, UR4 ;  /* 0x00000004ff5f7e24 */ /* 0x000fe2000f8e00ff */
[----:B--2---:R-:W-:Y:S01]  /*6620*/  ISETP.LT.AND P0, PT, R4, UR8, !P0 ;  /* 0x0000000804007c0c */ /* 0x004fe2000c701270 */
[----:B------:R-:W-:-:S02]  /*6630*/  IMAD R4, R104, R17, RZ ;  /* 0x0000001168047224 */ /* 0x000fc400078e02ff */
[----:B------:R-:W-:Y:S01]  /*6640*/  IMAD.WIDE.U32 R96, R104, R95, R92 ;  /* 0x0000005f68607225 */ /* 0x000fe200078e005c */
[----:B------:R-:W-:-:S03]  /*6650*/  ISETP.LE.U32.AND.EX P2, PT, R18, R5, P0, P2 ;  /* 0x000000051200720c */ /* 0x000fc60000743120 */
[----:B------:R-:W-:Y:S01]  /*6660*/  IMAD.IADD R4, R97, 0x1, R4 ;  /* 0x0000000161047824 */ /* 0x000fe200078e0204 */
[----:B------:R-:W-:-:S04]  /*6670*/  IADD3 R96, P1, P0, R68, UR6, R96 ;  /* 0x0000000644607c10 */ /* 0x000fc8000f83e060 */
[----:B------:R-:W-:Y:S02]  /*6680*/  IADD3.X R97, PT, PT, R69, UR7, R4, P1, P0 ;  /* 0x0000000745617c10 */ /* 0x000fe40008fe0404 */
[----:B------:R-:W-:-:S03]  /*6690*/  IADD3 RZ, P1, P0, -R68, UR6, R96 ;  /* 0x0000000644ff7c10 */ /* 0x000fc6000f83e160 */
[----:B------:R1:W-:Y:S01]  /*66a0*/  @P2 STG.E.64 desc[UR14][R96.64+0x100], R14 ;  /* 0x0001000e60002986 */ /* 0x0003e2000c101b0e */
[----:B------:R-:W-:-:S04]  /*66b0*/  IADD3.X R4, PT, PT, ~R69, UR7, R97, P1, P0 ;  /* 0x0000000745047c10 */ /* 0x000fc80008fe0561 */
[----:B------:R-:W-:-:S04]  /*66c0*/  LOP3.LUT R4, R4, R17, RZ, 0xfc, !PT ;  /* 0x0000001104047212 */ /* 0x000fc800078efcff */
[----:B------:R-:W-:-:S13]  /*66d0*/  ISETP.NE.U32.AND P0, PT, R4, RZ, PT ;  /* 0x000000ff0400720c */ /* 0x000fda0003f05070 */
[----:B------:R-:W-:Y:S05]  /*66e0*/  @P0 BRA `(.L_x_62) ;  /* 0x0000000000640947 */ /* 0x000fea0003800000 */
[----:B------:R-:W1:Y:S01]  /*66f0*/  I2F.U32.RP R16, R95 ;  /* 0x0000005f00107306 */ /* 0x000e620000209000 */
[----:B------:R-:W-:Y:S01]  /*6700*/  IMAD R5, R104, R95, R92 ;  /* 0x0000005f68057224 */ /* 0x000fe200078e025c */
[----:B------:R-:W-:Y:S01]  /*6710*/  ISETP.NE.U32.AND P0, PT, R95, RZ, PT ;  /* 0x000000ff5f00720c */ /* 0x000fe20003f05070 */
[----:B------:R-:W-:Y:S02]  /*6720*/  IMAD.MOV.U32 R18, RZ, RZ, RZ ;  /* 0x000000ffff127224 */ /* 0x000fe400078e00ff */
[----:B------:R-:W-:Y:S01]  /*6730*/  IMAD.MOV.U32 R93, RZ, RZ, RZ ;  /* 0x000000ffff5d7224 */ /* 0x000fe200078e00ff */
[----:B------:R-:W-:Y:S02]  /*6740*/  IADD3 R5, PT, PT, R68, UR6, R5 ;  /* 0x0000000644057c10 */ /* 0x000fe4000fffe005 */
[----:B-1----:R-:W1:Y:S02]  /*6750*/  MUFU.RCP R14, R16 ;  /* 0x00000010000e7308 */ /* 0x002e640000001000 */
[----:B-1----:R-:W-:-:S06]  /*6760*/  IADD3 R14, PT, PT, R14, 0xffffffe, RZ ;  /* 0x0ffffffe0e0e7810 */ /* 0x002fcc0007ffe0ff */
[----:B------:R-:W1:Y:S02]  /*6770*/  F2I.FTZ.U32.TRUNC.NTZ R19, R14 ;  /* 0x0000000e00137305 */ /* 0x000e64000021f000 */
[----:B-1----:R-:W-:-:S05]  /*6780*/  IADD3 R4, PT, PT, RZ, -R19, RZ ;  /* 0x80000013ff047210 */ /* 0x002fca0007ffe0ff */
[----:B------:R-:W-:Y:S01]  /*6790*/  IMAD R15, R4, R95, RZ ;  /* 0x0000005f040f7224 */ /* 0x000fe200078e02ff */
[----:B------:R-:W-:-:S03]  /*67a0*/  IADD3 R4, PT, PT, -R68, UR6, R5 ;  /* 0x0000000644047c10 */ /* 0x000fc6000fffe105 */
        /* <DEDUP_REMOVED lines=13> */
.L_x_62:
[----:B------:R-:W2:Y:S01]  /*6880*/  LDCU.64 UR4, c[0x0][0x420] ;  /* 0x00008400ff0477ac */ /* 0x000ea20008000a00 */
[----:B------:R-:W-:Y:S02]  /*6890*/  IADD3 R4, P1, P0, -R68, UR6, R96 ;  /* 0x0000000644047c10 */ /* 0x000fe4000f83e160 */
[----:B------:R-:W-:Y:S02]  /*68a0*/  MOV R98, 0x6910 ;  /* 0x0000691000627802 */ /* 0x000fe40000000f00 */
[----:B------:R-:W-:Y:S02]  /*68b0*/  IADD3.X R5, PT, PT, ~R69, UR7, R97, P1, P0 ;  /* 0x0000000745057c10 */ /* 0x000fe40008fe0561 */
[----:B------:R-:W-:-:S03]  /*68c0*/  MOV R92, R4 ;  /* 0x00000004005c7202 */ /* 0x000fc60000000f00 */
[----:B------:R-:W-:Y:S02]  /*68d0*/  IMAD.MOV.U32 R93, RZ, RZ, R5 ;  /* 0x000000ffff5d7224 */ /* 0x000fe400078e0005 */
[----:B--2---:R-:W-:Y:S02]  /*68e0*/  IMAD.U32 R100, RZ, RZ, UR4 ;  /* 0x00000004ff647e24 */ /* 0x004fe4000f8e00ff */
[----:B-1----:R-:W-:Y:S02]  /*68f0*/  IMAD.U32 R97, RZ, RZ, UR5 ;  /* 0x00000005ff617e24 */ /* 0x002fe4000f8e00ff */
[----:B-----5:R-:W-:Y:S05]  /*6900*/  CALL.REL.NOINC `($__internal_0_$__cuda_sm20_div_u64) ;  /* 0x0000013000f07944 */ /* 0x020fea0003c00000 */
        /* <DEDUP_REMOVED lines=11> */
.L_x_63:
[----:B------:R-:W-:Y:S05]  /*69c0*/  BSYNC.RECONVERGENT B0 ;  /* 0x0000000000007941 */ /* 0x000fea0003800200 */
.L_x_61:
        /* <DEDUP_REMOVED lines=14> */
[----:B------:R-:W-:Y:S02]  /*6ab0*/  ISETP.LE.U32.AND.EX P3, PT, R14, R93, P4, P3 ;  /* 0x0000005d0e00720c */ /* 0x000fe40002763130 */
[----:B------:R-:W-:-:S04]  /*6ac0*/  IADD3 R19, P2, PT, R4, R19, RZ ;  /* 0x0000001304137210 */ /* 0x000fc80007f5e0ff */
[----:B------:R-:W-:Y:S02]  /*6ad0*/  IADD3.X R16, PT, PT, R5, R16, R5, P2, P1 ;  /* 0x0000001005107210 */ /* 0x000fe400017e2405 */
        /* <DEDUP_REMOVED lines=8> */
[----:B------:R-:W1:Y:S01]  /*6b60*/  I2F.U32.RP R16, R95 ;  /* 0x0000005f00107306 */ /* 0x000e620000209000 */
[----:B------:R-:W-:Y:S02]  /*6b70*/  IMAD R5, R104, R95, R100 ;  /* 0x0000005f68057224 */ /* 0x000fe400078e0264 */
[----:B------:R-:W-:Y:S02]  /*6b80*/  IMAD.MOV.U32 R18, RZ, RZ, RZ ;  /* 0x000000ffff127224 */ /* 0x000fe400078e00ff */
[----:B------:R-:W-:Y:S01]  /*6b90*/  IMAD.MOV.U32 R99, RZ, RZ, RZ ;  /* 0x000000ffff637224 */ /* 0x000fe200078e00ff */
[----:B------:R-:W-:-:S04]  /*6ba0*/  IADD3 R5, PT, PT, R4, 0x100, R5 ;  /* 0x0000010004057810 */ /* 0x000fc80007ffe005 */
[----:B------:R-:W-:Y:S01]  /*6bb0*/  IADD3 R5, PT, PT, R5, R4, RZ ;  /* 0x0000000405057210 */ /* 0x000fe20007ffe0ff */
[----:B-1----:R-:W1:Y:S02]  /*6bc0*/  MUFU.RCP R13, R16 ;  /* 0x00000010000d7308 */ /* 0x002e640000001000 */
        /* <DEDUP_REMOVED lines=16> */
.L_x_65:
[----:B------:R-:W2:Y:S01]  /*6cd0*/  LDCU.64 UR4, c[0x0][0x420] ;  /* 0x00008400ff0477ac */ /* 0x000ea20008000a00 */
[----:B------:R-:W-:Y:S01]  /*6ce0*/  MOV R94, 0x6d20 ;  /* 0x00006d20005e7802 */ /* 0x000fe20000000f00 */
[----:B--2---:R-:W-:Y:S01]  /*6cf0*/  IMAD.U32 R96, RZ, RZ, UR4 ;  /* 0x00000004ff607e24 */ /* 0x004fe2000f8e00ff */
[----:B------:R-:W-:Y:S02]  /*6d00*/  MOV R95, UR5 ;  /* 0x00000005005f7c02 */ /* 0x000fe40008000f00 */
[----:B-1---5:R-:W-:Y:S05]  /*6d10*/  CALL.REL.NOINC `($__internal_1_$__cuda_sm20_rem_u64) ;  /* 0x0000013000fc7944 */ /* 0x022fea0003c00000 */
.L_x_66:
[----:B------:R-:W-:Y:S05]  /*6d20*/  BSYNC.RECONVERGENT B0 ;  /* 0x0000000000007941 */ /* 0x000fea0003800200 */
.L_x_64:
[----:B------:R-:W1:Y:S01]  /*6d30*/  LDCU.128 UR4, c[0x0][0x420] ;  /* 0x00008400ff0477ac */ /* 0x000e620008000c00 */
[----:B------:R-:W-:Y:S01]  /*6d40*/  IMAD.WIDE R92, R102, 0x8, RZ ;  /* 0x00000008665c7825 */ /* 0x000fe200078e02ff */
[--C-:B------:R-:W-:Y:S01]  /*6d50*/  SHF.R.U64 R12, R98, 0x3, R99.reuse ;  /* 0x00000003620c7819 */ /* 0x100fe20000001263 */
[----:B------:R-:W-:Y:S01]  /*6d60*/  BSSY.RECONVERGENT B0, `(.L_x_67) ;  /* 0x0000044000007945 */ /* 0x000fe20003800200 */
[----:B------:R-:W2:Y:S01]  /*6d70*/  LDCU UR8, c[0x0][0x384] ;  /* 0x00007080ff0877ac */ /* 0x000ea20008000800 */
[----:B------:R-:W-:Y:S01]  /*6d80*/  VIADD R5, R102, 0x20 ;  /* 0x0000002066057836 */ /* 0x000fe20000000000 */
[----:B------:R-:W-:Y:S02]  /*6d90*/  ISETP.LE.U32.AND P1, PT, R15, R12, PT ;  /* 0x0000000c0f00720c */ /* 0x000fe40003f23070 */
[----:B------:R-:W-:Y:S01]  /*6da0*/  SHF.R.U32.HI R19, RZ, 0x3, R99 ;  /* 0x00000003ff137819 */ /* 0x000fe20000011663 */
[----:B-1----:R-:W-:Y:S02]  /*6db0*/  IMAD.U32 R13, RZ, RZ, UR5 ;  /* 0x00000005ff0d7e24 */ /* 0x002fe4000f8e00ff */
[----:B------:R-:W-:-:S02]  /*6dc0*/  IMAD.U32 R17, RZ, RZ, UR4 ;  /* 0x00000004ff117e24 */ /* 0x000fc4000f8e00ff */
[C---:B------:R-:W-:Y:S01]  /*6dd0*/  IMAD R4, R104.reuse, R13, RZ ;  /* 0x0000000d68047224 */ /* 0x040fe200078e02ff */
[----:B--2---:R-:W-:Y:S01]  /*6de0*/  ISETP.LT.AND P3, PT, R5, UR8, !P0 ;  /* 0x0000000805007c0c */ /* 0x004fe2000c761270 */
[----:B------:R-:W-:-:S03]  /*6df0*/  IMAD.WIDE.U32 R94, R104, R17, R92 ;  /* 0x00000011685e7225 */ /* 0x000fc600078e005c */
[----:B------:R-:W-:Y:S01]  /*6e00*/  ISETP.LE.U32.AND.EX P1, PT, R14, R19, P3, P1 ;  /* 0x000000130e00720c */ /* 0x000fe20001f23110 */
[----:B------:R-:W-:Y:S01]  /*6e10*/  IMAD.IADD R12, R95, 0x1, R4 ;  /* 0x000000015f0c7824 */ /* 0x000fe200078e0204 */
[----:B------:R-:W-:-:S04]  /*6e20*/  IADD3 R4, P2, P0, R68, UR6, R94 ;  /* 0x0000000644047c10 */ /* 0x000fc8000f85e05e */
[----:B------:R-:W-:Y:S02]  /*6e30*/  IADD3.X R12, PT, PT, R69, UR7, R12, P2, P0 ;  /* 0x00000007450c7c10 */ /* 0x000fe400097e040c */
[----:B------:R-:W-:-:S04]  /*6e40*/  IADD3 R14, P0, PT, R4, UR6, RZ ;  /* 0x00000006040e7c10 */ /* 0x000fc8000ff1e0ff */
[----:B------:R-:W-:Y:S02]  /*6e50*/  IADD3.X R15, PT, PT, R12, UR7, RZ, P0, !PT ;  /* 0x000000070c0f7c10 */ /* 0x000fe400087fe4ff */
[----:B------:R-:W-:-:S03]  /*6e60*/  IADD3 RZ, P2, P0, -R68, UR6, R14 ;  /* 0x0000000644ff7c10 */ /* 0x000fc6000f85e10e */
[----:B------:R1:W-:Y:S01]  /*6e70*/  @P1 STG.E.64 desc[UR14][R14.64+0x100], R10 ;  /* 0x0001000a0e001986 */ /* 0x0003e2000c101b0e */
[----:B------:R-:W-:-:S04]  /*6e80*/  IADD3.X R4, PT, PT, ~R69, UR7, R15, P2, P0 ;  /* 0x0000000745047c10 */ /* 0x000fc800097e050f */
[----:B------:R-:W-:-:S04]  /*6e90*/  LOP3.LUT R4, R4, R13, RZ, 0xfc, !PT ;  /* 0x0000000d04047212 */ /* 0x000fc800078efcff */
[----:B------:R-:W-:-:S13]  /*6ea0*/  ISETP.NE.U32.AND P0, PT, R4, RZ, PT ;  /* 0x000000ff0400720c */ /* 0x000fda0003f05070 */
[----:B------:R-:W-:Y:S05]  /*6eb0*/  @P0 BRA `(.L_x_68) ;  /* 0x0000000000680947 */ /* 0x000fea0003800000 */
[----:B------:R-:W2:Y:S01]  /*6ec0*/  I2F.U32.RP R12, R17 ;  /* 0x00000011000c7306 */ /* 0x000ea20000209000 */
[----:B------:R-:W-:Y:S01]  /*6ed0*/  IMAD R5, R104, R17, R92 ;  /* 0x0000001168057224 */ /* 0x000fe200078e025c */
[----:B------:R-:W-:Y:S01]  /*6ee0*/  ISETP.NE.U32.AND P0, PT, R17, RZ, PT ;  /* 0x000000ff1100720c */ /* 0x000fe20003f05070 */
[----:B-1----:R-:W-:Y:S01]  /*6ef0*/  IMAD.MOV.U32 R14, RZ, RZ, RZ ;  /* 0x000000ffff0e7224 */ /* 0x002fe200078e00ff */
[----:B------:R-:W-:Y:S02]  /*6f00*/  MOV R19, RZ ;  /* 0x000000ff00137202 */ /* 0x000fe40000000f00 */
[----:B------:R-:W-:-:S04]  /*6f10*/  IADD3 R5, PT, PT, R68, UR6, R5 ;  /* 0x0000000644057c10 */ /* 0x000fc8000fffe005 */
[----:B------:R-:W-:Y:S01]  /*6f20*/  IADD3 R5, PT, PT, R5, UR6, RZ ;  /* 0x0000000605057c10 */ /* 0x000fe2000fffe0ff */
[----:B--2---:R-:W1:Y:S02]  /*6f30*/  MUFU.RCP R10, R12 ;  /* 0x0000000c000a7308 */ /* 0x004e640000001000 */
[----:B-1----:R-:W-:-:S06]  /*6f40*/  VIADD R10, R10, 0xffffffe ;  /* 0x0ffffffe0a0a7836 */ /* 0x002fcc0000000000 */
[----:B------:R-:W1:Y:S02]  /*6f50*/  F2I.FTZ.U32.TRUNC.NTZ R15, R10 ;  /* 0x0000000a000f7305 */ /* 0x000e64000021f000 */
[----:B-1----:R-:W-:-:S04]  /*6f60*/  IMAD.MOV R4, RZ, RZ, -R15 ;  /* 0x000000ffff047224 */ /* 0x002fc800078e0a0f */
        /* <DEDUP_REMOVED lines=15> */
.L_x_68:
[----:B------:R-:W2:Y:S01]  /*7060*/  LDCU.64 UR4, c[0x0][0x420] ;  /* 0x00008400ff0477ac */ /* 0x000ea20008000a00 */
[----:B------:R-:W-:Y:S02]  /*7070*/  IADD3 R4, P1, P0, -R68, UR6, R14 ;  /* 0x0000000644047c10 */ /* 0x000fe4000f83e10e */
[----:B------:R-:W-:Y:S02]  /*7080*/  MOV R98, 0x70f0 ;  /* 0x000070f000627802 */ /* 0x000fe40000000f00 */
[----:B------:R-:W-:Y:S02]  /*7090*/  IADD3.X R5, PT, PT, ~R69, UR7, R15, P1, P0 ;  /* 0x0000000745057c10 */ /* 0x000fe40008fe050f */
[----:B------:R-:W-:-:S03]  /*70a0*/  MOV R92, R4 ;  /* 0x00000004005c7202 */ /* 0x000fc60000000f00 */
[----:B------:R-:W-:Y:S02]  /*70b0*/  IMAD.MOV.U32 R93, RZ, RZ, R5 ;  /* 0x000000ffff5d7224 */ /* 0x000fe400078e0005 */
[----:B--2---:R-:W-:Y:S02]  /*70c0*/  IMAD.U32 R100, RZ, RZ, UR4 ;  /* 0x00000004ff647e24 */ /* 0x004fe4000f8e00ff */
[----:B------:R-:W-:Y:S02]  /*70d0*/  IMAD.U32 R97, RZ, RZ, UR5 ;  /* 0x00000005ff617e24 */ /* 0x000fe4000f8e00ff */
        /* <DEDUP_REMOVED lines=12> */
.L_x_69:
[----:B------:R-:W-:Y:S05]  /*71a0*/  BSYNC.RECONVERGENT B0 ;  /* 0x0000000000007941 */ /* 0x000fea0003800200 */
.L_x_67:
        /* <DEDUP_REMOVED lines=8> */
[----:B------:R-:W-:Y:S01]  /*7230*/  IMAD.WIDE.U32 R94, R104, R17, R92 ;  /* 0x00000011685e7225 */ /* 0x000fe200078e005c */
[----:B------:R-:W-:Y:S02]  /*7240*/  SHF.R.S32.HI R10, RZ, 0x1f, R11 ;  /* 0x0000001fff0a7819 */ /* 0x000fe4000001140b */
[----:B--2---:R-:W-:Y:S01]  /*7250*/  ISETP.GE.AND P0, PT, R12, UR4, PT ;  /* 0x000000040c007c0c */ /* 0x004fe2000bf06270 */
[----:B------:R-:W-:-:S03]  /*7260*/  IMAD R12, R104, R13, R95 ;  /* 0x0000000d680c7224 */ /* 0x000fc600078e025f */
[----:B------:R-:W-:Y:S02]  /*7270*/  ISETP.LT.AND P4, PT, R102, UR5, !P0 ;  /* 0x0000000566007c0c */ /* 0x000fe4000c781270 */
[----:B-1----:R-:W-:Y:S02]  /*7280*/  IADD3 R15, P2, PT, R94, R4, RZ ;  /* 0x000000045e0f7210 */ /* 0x002fe40007f5e0ff */
[----:B------:R-:W-:Y:S02]  /*7290*/  ISETP.LE.U32.AND.EX P3, PT, R10, R19, P4, P3 ;  /* 0x000000130a00720c */ /* 0x000fe40002763130 */
[----:B------:R-:W-:-:S04]  /*72a0*/  IADD3 R15, P1, PT, R4, R15, RZ ;  /* 0x0000000f040f7210 */ /* 0x000fc80007f3e0ff */
[----:B------:R-:W-:Y:S02]  /*72b0*/  IADD3.X R12, PT, PT, R5, R12, R5, P1, P2 ;  /* 0x0000000c050c7210 */ /* 0x000fe40000fe4405 */
[----:B------:R-:W-:-:S05]  /*72c0*/  IADD3 R15, P1, PT, R15, R4, RZ ;  /* 0x000000040f0f7210 */ /* 0x000fca0007f3e0ff */
        /* <DEDUP_REMOVED lines=14> */
[----:B------:R-:W-:Y:S01]  /*73b0*/  LEA R5, R4, R5, 0x1 ;  /* 0x0000000504057211 */ /* 0x000fe200078e08ff */
        /* <DEDUP_REMOVED lines=17> */
.L_x_71:
[----:B------:R-:W2:Y:S01]  /*74d0*/  LDCU.64 UR4, c[0x0][0x420] ;  /* 0x00008400ff0477ac */ /* 0x000ea20008000a00 */
[----:B------:R-:W-:Y:S01]  /*74e0*/  MOV R94, 0x7520 ;  /* 0x00007520005e7802 */ /* 0x000fe20000000f00 */
[----:B--2---:R-:W-:Y:S01]  /*74f0*/  IMAD.U32 R96, RZ, RZ, UR4 ;  /* 0x00000004ff607e24 */ /* 0x004fe2000f8e00ff */
[----:B------:R-:W-:Y:S02]  /*7500*/  MOV R95, UR5 ;  /* 0x00000005005f7c02 */ /* 0x000fe40008000f00 */
[----:B-1---5:R-:W-:Y:S05]  /*7510*/  CALL.REL.NOINC `($__internal_1_$__cuda_sm20_rem_u64) ;  /* 0x0000012800fc7944 */ /* 0x022fea0003c00000 */
.L_x_72:
[----:B------:R-:W-:Y:S05]  /*7520*/  BSYNC.RECONVERGENT B0 ;  /* 0x0000000000007941 */ /* 0x000fea0003800200 */
.L_x_70:
[----:B------:R-:W1:Y:S01]  /*7530*/  LDC.64 R4, c[0x0][0x420] ;  /* 0x00010800ff047b82 */ /* 0x000e620000000a00 */
[----:B------:R-:W2:Y:S01]  /*7540*/  LDCU UR9, c[0x0][0x384] ;  /* 0x00007080ff0977ac */ /* 0x000ea20008000800 */
[----:B------:R-:W-:Y:S01]  /*7550*/  IMAD.WIDE R14, R102, 0x8, RZ ;  /* 0x00000008660e7825 */ /* 0x000fe200078e02ff */
[--C-:B------:R-:W-:Y:S02]  /*7560*/  SHF.R.U64 R12, R98, 0x3, R99.reuse ;  /* 0x00000003620c7819 */ /* 0x100fe40000001263 */
[----:B------:R-:W-:Y:S02]  /*7570*/  SHF.R.U32.HI R13, RZ, 0x3, R99 ;  /* 0x00000003ff0d7819 */ /* 0x000fe40000011663 */
[----:B------:R-:W-:Y:S01]  /*7580*/  ISETP.LE.U32.AND P1, PT, R11, R12, PT ;  /* 0x0000000c0b00720c */ /* 0x000fe20003f23070 */
[----:B------:R-:W3:Y:S01]  /*7590*/  LDC.64 R8, c[0x0][0x428] ;  /* 0x00010a00ff087b82 */ /* 0x000ee20000000a00 */
[----:B-1----:R-:W-:-:S04]  /*75a0*/  IMAD.WIDE.U32 R14, R104, R4, R14 ;  /* 0x00000004680e7225 */ /* 0x002fc800078e000e */
[----:B------:R-:W-:Y:S02]  /*75b0*/  VIADD R4, R102, 0x20 ;  /* 0x0000002066047836 */ /* 0x000fe40000000000 */
[----:B------:R-:W-:-:S03]  /*75c0*/  IMAD R12, R104, R5, R15 ;  /* 0x00000005680c7224 */ /* 0x000fc600078e020f */
[----:B--2---:R-:W-:Y:S02]  /*75d0*/  ISETP.LT.AND P3, PT, R4, UR9, !P0 ;  /* 0x0000000904007c0c */ /* 0x004fe4000c761270 */
[----:B---3--:R-:W-:Y:S02]  /*75e0*/  IADD3 R11, P2, P0, R68, R8, R14 ;  /* 0x00000008440b7210 */ /* 0x008fe4000785e00e */
[----:B------:R-:W-:Y:S02]  /*75f0*/  ISETP.LE.U32.AND.EX P3, PT, R10, R13, P3, P1 ;  /* 0x0000000d0a00720c */ /* 0x000fe40001f63110 */
[C---:B------:R-:W-:Y:S02]  /*7600*/  IADD3 R11, P1, PT, R8.reuse, R11, RZ ;  /* 0x0000000b080b7210 */ /* 0x040fe40007f3e0ff */
[----:B------:R-:W-:Y:S02]  /*7610*/  IADD3.X R12, PT, PT, R69, R9, R12, P2, P0 ;  /* 0x00000009450c7210 */ /* 0x000fe400017e040c */
[----:B------:R-:W-:-:S04]  /*7620*/  IADD3 R8, P0, PT, R8, R11, RZ ;  /* 0x0000000b08087210 */ /* 0x000fc80007f1e0ff */
[----:B------:R-:W-:-:S05]  /*7630*/  IADD3.X R9, PT, PT, R9, R9, R12, P0, P1 ;  /* 0x0000000909097210 */ /* 0x000fca00007e240c */
[----:B------:R1:W-:Y:S04]  /*7640*/  @P3 STG.E.64 desc[UR14][R8.64+0x100], R6 ;  /* 0x0001000608003986 */ /* 0x0003e8000c101b0e */
.L_x_48:
[----:B------:R-:W-:Y:S05]  /*7650*/  BSYNC.RECONVERGENT B1 ;  /* 0x0000000000017941 */ /* 0x000fea0003800200 */
.L_x_46:
[----:B------:R-:W4:Y:S01]  /*7660*/  S2UR UR4, SR_CTAID.Y ;  /* 0x00000000000479c3 */ /* 0x000f220000002600 */
[----:B------:R-:W2:Y:S01]  /*7670*/  LDCU UR6, c[0x0][0x398] ;  /* 0x00007300ff0677ac */ /* 0x000ea20008000800 */
[----:B------:R-:W-:Y:S01]  /*7680*/  IADD3 R112, P0, PT, R72, R112, RZ ;  /* 0x0000007048707210 */ /* 0x000fe20007f1e0ff */
[----:B------:R-:W-:Y:S01]  /*7690*/  BSSY.RECONVERGENT B1, `(.L_x_73) ;  /* 0x00001ac000017945 */ /* 0x000fe20003800200 */
[----:B-1-3--:R-:W-:Y:S01]  /*76a0*/  VIADD R7, R104, 0x8 ;  /* 0x0000000868077836 */ /* 0x00afe20000000000 */
[----:B------:R-:W-:Y:S01]  /*76b0*/  UMOV UR5, 0xffffffff ;  /* 0xffffffff00057882 */ /* 0x000fe20000000000 */
[----:B------:R-:W-:Y:S02]  /*76c0*/  IADD3.X R113, PT, PT, R73, R105, RZ, P0, !PT ;  /* 0x0000006949717210 */ /* 0x000fe400007fe4ff */
[----:B------:R-:W1:Y:S01]  /*76d0*/  S2UR UR7, SR_CTAID.X ;  /* 0x00000000000779c3 */ /* 0x000e620000002500 */
[----:B--2---:R-:W-:Y:S02]  /*76e0*/  USHF.L.U32 UR5, UR5, UR6, URZ ;  /* 0x0000000605057299 */ /* 0x004fe400080006ff */
[----:B----4-:R-:W-:-:S02]  /*76f0*/  USHF.L.U32 UR4, UR4, UR6, URZ ;  /* 0x0000000604047299 */ /* 0x010fc400080006ff */
[----:B-1----:R-:W-:Y:S02]  /*7700*/  ULOP3.LUT UR5, UR7, UR5, URZ, 0x30, !UPT ;  /* 0x0000000507057292 */ /* 0x002fe4000f8e30ff */
[----:B------:R-:W-:Y:S02]  /*7710*/  USHF.R.U32.HI UR6, URZ, UR6, UR7 ;  /* 0x00000006ff067299 */ /* 0x000fe40008011607 */
[----:B------:R-:W-:Y:S02]  /*7720*/  UIADD3 UR4, UPT, UPT, UR4, UR5, URZ ;  /* 0x0000000504047290 */ /* 0x000fe4000fffe0ff */
[----:B------:R-:W-:Y:S02]  /*7730*/  ULEA UR6, UR6, 0x40, 0x6 ;  /* 0x0000004006067891 */ /* 0x000fe4000f8e30ff */
[----:B------:R-:W-:-:S04]  /*7740*/  USHF.L.U32 UR4, UR4, 0x6, URZ ;  /* 0x0000000604047899 */ /* 0x000fc800080006ff */
[----:B------:R-:W-:-:S09]  /*7750*/  UISETP.GT.AND UP0, UPT, UR6, UR4, UPT ;  /* 0x000000040600728c */ /* 0x000fd2000bf04270 */
[----:B------:R-:W-:Y:S05]  /*7760*/  BRA.U !UP0, `(.L_x_74) ;  /* 0x0000001508f87547 */ /* 0x000fea000b800000 */
[----:B------:R-:W-:Y:S01]  /*7770*/  IADD3 R10, P0, PT, -R2, R112, RZ ;  /* 0x00000070020a7210 */ /* 0x000fe20007f1e1ff */
[----:B------:R-:W-:Y:S04]  /*7780*/  BSSY.RECONVERGENT B0, `(.L_x_75) ;  /* 0x0000029000007945 */ /* 0x000fe80003800200 */
[----:B------:R-:W-:-:S05]  /*7790*/  IMAD.X R11, R113, 0x1, ~R3, P0 ;  /* 0x00000001710b7824 */ /* 0x000fca00000e0e03 */
[----:B------:R-:W-:-:S04]  /*77a0*/  LOP3.LUT R5, R11, R90, RZ, 0xfc, !PT ;  /* 0x0000005a0b057212 */ /* 0x000fc800078efcff */
[----:B------:R-:W-:-:S13]  /*77b0*/  ISETP.NE.U32.AND P0, PT, R5, RZ, PT ;  /* 0x000000ff0500720c */ /* 0x000fda0003f05070 */
[----:B------:R-:W-:Y:S05]  /*77c0*/  @P0 BRA `(.L_x_76) ;  /* 0x0000000000580947 */ /* 0x000fea0003800000 */
[----:B------:R-:W1:Y:S01]  /*77d0*/  I2F.U32.RP R12, R91 ;  /* 0x0000005b000c7306 */ /* 0x000e620000209000 */
[----:B------:R-:W-:-:S07]  /*77e0*/  ISETP.NE.U32.AND P0, PT, R91, RZ, PT ;  /* 0x000000ff5b00720c */ /* 0x000fce0003f05070 */
[----:B-1----:R-:W1:Y:S02]  /*77f0*/  MUFU.RCP R8, R12 ;  /* 0x0000000c00087308 */ /* 0x002e640000001000 */
[----:B-1----:R-:W-:-:S06]  /*7800*/  IADD3 R8, PT, PT, R8, 0xffffffe, RZ ;  /* 0x0ffffffe08087810 */ /* 0x002fcc0007ffe0ff */
[----:B------:R-:W1:Y:S02]  /*7810*/  F2I.FTZ.U32.TRUNC.NTZ R9, R8 ;  /* 0x0000000800097305 */ /* 0x000e64000021f000 */
[----:B-1----:R-:W-:Y:S01]  /*7820*/  IADD3 R5, PT, PT, RZ, -R9, RZ ;  /* 0x80000009ff057210 */ /* 0x002fe20007ffe0ff */
[----:B------:R-:W-:-:S04]  /*7830*/  IMAD.MOV.U32 R8, RZ, RZ, RZ ;  /* 0x000000ffff087224 */ /* 0x000fc800078e00ff */
        /* <DEDUP_REMOVED lines=15> */
.L_x_76:
[----:B------:R-:W-:Y:S01]  /*7930*/  IMAD.MOV.U32 R92, RZ, RZ, R10 ;  /* 0x000000ffff5c7224 */ /* 0x000fe200078e000a */
[----:B------:R-:W-:Y:S01]  /*7940*/  MOV R100, R91 ;  /* 0x0000005b00647202 */ /* 0x000fe20000000f00 */
[----:B------:R-:W-:Y:S01]  /*7950*/  IMAD.MOV.U32 R93, RZ, RZ, R11 ;  /* 0x000000ffff5d7224 */ /* 0x000fe200078e000b */
[----:B------:R-:W-:Y:S02]  /*7960*/  MOV R97, R90 ;  /* 0x0000005a00617202 */ /* 0x000fe40000000f00 */
[----:B------:R-:W-:Y:S02]  /*7970*/  MOV R98, 0x7990 ;  /* 0x0000799000627802 */ /* 0x000fe40000000f00 */
[----:B-----5:R-:W-:Y:S05]  /*7980*/  CALL.REL.NOINC `($__internal_0_$__cuda_sm20_div_u64) ;  /* 0x0000012000d07944 */ /* 0x020fea0003c00000 */
[-C--:B------:R-:W-:Y:S02]  /*7990*/  IADD3 R5, P0, PT, RZ, -R93.reuse, RZ ;  /* 0x8000005dff057210 */ /* 0x080fe40007f1e0ff */
[----:B------:R-:W-:Y:S02]  /*79a0*/  MOV R9, R93 ;  /* 0x0000005d00097202 */ /* 0x000fe40000000f00 */
[----:B------:R-:W-:Y:S01]  /*79b0*/  IADD3.X R6, PT, PT, RZ, ~R92, RZ, P0, !PT ;  /* 0x8000005cff067210 */ /* 0x000fe200007fe4ff */
[----:B------:R-:W-:-:S04]  /*79c0*/  IMAD.WIDE.U32 R12, R91, R5, R10 ;  /* 0x000000055b0c7225 */ /* 0x000fc800078e000a */
[----:B------:R-:W-:-:S04]  /*79d0*/  IMAD R6, R6, R91, RZ ;  /* 0x0000005b06067224 */ /* 0x000fc800078e02ff */
[----:B------:R-:W-:Y:S01]  /*79e0*/  IMAD R5, R90, R5, R6 ;  /* 0x000000055a057224 */ /* 0x000fe200078e0206 */
[----:B------:R-:W-:-:S04]  /*79f0*/  MOV R6, R12 ;  /* 0x0000000c00067202 */ /* 0x000fc80000000f00 */
[----:B------:R-:W-:Y:S02]  /*7a00*/  IADD3 R5, PT, PT, R5, R13, RZ ;  /* 0x0000000d05057210 */ /* 0x000fe40007ffe0ff */
.L_x_77:
[----:B------:R-:W-:Y:S05]  /*7a10*/  BSYNC.RECONVERGENT B0 ;  /* 0x0000000000007941 */ /* 0x000fea0003800200 */
.L_x_75:
[----:B------:R-:W1:Y:S01]  /*7a20*/  LDCU.64 UR4, c[0x0][0x380] ;  /* 0x00007000ff0477ac */ /* 0x000e620008000a00 */
[--C-:B------:R-:W-:Y:S02]  /*7a30*/  SHF.R.U64 R6, R6, 0x3, R5.reuse ;  /* 0x0000000306067819 */ /* 0x100fe40000001205 */
[----:B------:R-:W-:Y:S02]  /*7a40*/  SHF.R.U32.HI R5, RZ, 0x3, R5 ;  /* 0x00000003ff057819 */ /* 0x000fe40000011605 */
[----:B------:R-:W-:Y:S02]  /*7a50*/  ISETP.LE.U32.AND P0, PT, R9, R6, PT ;  /* 0x000000060900720c */ /* 0x000fe40003f03070 */
[----:B------:R-:W-:Y:S02]  /*7a60*/  SHF.R.S32.HI R8, RZ, 0x1f, R9 ;  /* 0x0000001fff087819 */ /* 0x000fe40000011409 */
[----:B-1----:R-:W-:-:S04]  /*7a70*/  ISETP.GE.AND P1, PT, R102, UR5, PT ;  /* 0x0000000566007c0c */ /* 0x002fc8000bf26270 */
[----:B------:R-:W-:-:S04]  /*7a80*/  ISETP.LT.AND P2, PT, R7, UR4, !P1 ;  /* 0x0000000407007c0c */ /* 0x000fc8000cf41270 */
[----:B------:R-:W-:-:S13]  /*7a90*/  ISETP.LE.U32.AND.EX P0, PT, R8, R5, P2, P0 ;  /* 0x000000050800720c */ /* 0x000fda0001703100 */
[----:B------:R1:W4:Y:S01]  /*7aa0*/  @P0 LDG.E.LTC128B.64 R88, desc[UR14][R112.64] ;  /* 0x0000000e70580981 */ /* 0x000322000c1e1b20 */
[----:B------:R-:W-:Y:S01]  /*7ab0*/  IADD3 R6, P0, PT, R10, 0x100, RZ ;  /* 0x000001000a067810 */ /* 0x000fe20007f1e0ff */
[----:B------:R-:W-:Y:S04]  /*7ac0*/  BSSY.RECONVERGENT B0, `(.L_x_78) ;  /* 0x000001f000007945 */ /* 0x000fe80003800200 */
[----:B------:R-:W-:-:S05]  /*7ad0*/  IMAD.X R5, RZ, RZ, R11, P0 ;  /* 0x000000ffff057224 */ /* 0x000fca00000e060b */
[----:B------:R-:W-:-:S04]  /*7ae0*/  LOP3.LUT R10, R5, R90, RZ, 0xfc, !PT ;  /* 0x0000005a050a7212 */ /* 0x000fc800078efcff */
[----:B------:R-:W-:-:S13]  /*7af0*/  ISETP.NE.U32.AND P0, PT, R10, RZ, PT ;  /* 0x000000ff0a00720c */ /* 0x000fda0003f05070 */
[----:B-1----:R-:W-:Y:S05]  /*7b00*/  @P0 BRA `(.L_x_79) ;  /* 0x0000000000500947 */ /* 0x002fea0003800000 */
[----:B------:R-:W1:Y:S01]  /*7b10*/  I2F.U32.RP R13, R91 ;  /* 0x0000005b000d7306 */ /* 0x000e620000209000 */
[----:B------:R-:W-:Y:S02]  /*7b20*/  MOV R14, RZ ;  /* 0x000000ff000e7202 */ /* 0x000fe40000000f00 */
[----:B------:R-:W-:-:S05]  /*7b30*/  MOV R99, RZ ;  /* 0x000000ff00637202 */ /* 0x000fca0000000f00 */
[----:B-1----:R-:W1:Y:S02]  /*7b40*/  MUFU.RCP R12, R13 ;  /* 0x0000000d000c7308 */ /* 0x002e640000001000 */
[----:B-1----:R-:W-:-:S06]  /*7b50*/  VIADD R12, R12, 0xffffffe ;  /* 0x0ffffffe0c0c7836 */ /* 0x002fcc0000000000 */
[----:B------:R-:W1:Y:S02]  /*7b60*/  F2I.FTZ.U32.TRUNC.NTZ R15, R12 ;  /* 0x0000000c000f7305 */ /* 0x000e64000021f000 */
[----:B-1----:R-:W-:-:S04]  /*7b70*/  IMAD.MOV R10, RZ, RZ, -R15 ;  /* 0x000000ffff0a7224 */ /* 0x002fc800078e0a0f */
        /* <DEDUP_REMOVED lines=13> */
.L_x_79:
[----:B------:R-:W-:Y:S01]  /*7c50*/  IMAD.MOV.U32 R98, RZ, RZ, R6 ;  /* 0x000000ffff627224 */ /* 0x000fe200078e0006 */
[----:B------:R-:W-:Y:S01]  /*7c60*/  MOV R96, R91 ;  /* 0x0000005b00607202 */ /* 0x000fe20000000f00 */
[----:B------:R-:W-:Y:S01]  /*7c70*/  IMAD.MOV.U32 R97, RZ, RZ, R5 ;  /* 0x000000ffff617224 */ /* 0x000fe200078e0005 */
[----:B------:R-:W-:Y:S02]  /*7c80*/  MOV R95, R90 ;  /* 0x0000005a005f7202 */ /* 0x000fe40000000f00 */
[----:B------:R-:W-:Y:S02]  /*7c90*/  MOV R94, 0x7cb0 ;  /* 0x00007cb0005e7802 */ /* 0x000fe40000000f00 */
[----:B----45:R-:W-:Y:S05]  /*7ca0*/  CALL.REL.NOINC `($__internal_1_$__cuda_sm20_rem_u64) ;  /* 0x0000012400187944 */ /* 0x030fea0003c00000 */
.L_x_80:
[----:B------:R-:W-:Y:S05]  /*7cb0*/  BSYNC.RECONVERGENT B0 ;  /* 0x0000000000007941 */ /* 0x000fea0003800200 */
.L_x_78:
[----:B------:R-:W1:Y:S01]  /*7cc0*/  LDCU.64 UR4, c[0x0][0x380] ;  /* 0x00007000ff0477ac */ /* 0x000e620008000a00 */
[--C-:B------:R-:W-:Y:S02]  /*7cd0*/  SHF.R.U64 R10, R98, 0x3, R99.reuse ;  /* 0x00000003620a7819 */ /* 0x100fe40000001263 */
[----:B------:R-:W-:Y:S02]  /*7ce0*/  SHF.R.U32.HI R11, RZ, 0x3, R99 ;  /* 0x00000003ff0b7819 */ /* 0x000fe40000011663 */
[----:B------:R-:W-:Y:S02]  /*7cf0*/  ISETP.LE.U32.AND P2, PT, R9, R10, PT ;  /* 0x0000000a0900720c */ /* 0x000fe40003f43070 */
[----:B-1----:R-:W-:-:S04]  /*7d00*/  ISETP.GE.AND P0, PT, R4, UR5, PT ;  /* 0x0000000504007c0c */ /* 0x002fc8000bf06270 */
[----:B------:R-:W-:-:S04]  /*7d10*/  ISETP.LT.AND P3, PT, R7, UR4, !P0 ;  /* 0x0000000407007c0c */ /* 0x000fc8000c761270 */
        /* <DEDUP_REMOVED lines=11> */
[----:B-1----:R-:W-:Y:S05]  /*7dd0*/  @P2 BRA `(.L_x_82) ;  /* 0x0000000000582947 */ /* 0x002fea0003800000 */
[----:B------:R-:W1:Y:S01]  /*7de0*/  I2F.U32.RP R14, R91 ;  /* 0x0000005b000e7306 */ /* 0x000e620000209000 */
[----:B------:R-:W-:Y:S01]  /*7df0*/  IMAD.MOV.U32 R12, RZ, RZ, RZ ;  /* 0x000000ffff0c7224 */ /* 0x000fe200078e00ff */
[----:B------:R-:W-:-:S06]  /*7e00*/  ISETP.NE.U32.AND P2, PT, R91, RZ, PT ;  /* 0x000000ff5b00720c */ /* 0x000fcc0003f45070 */
[----:B-1----:R-:W1:Y:S02]  /*7e10*/  MUFU.RCP R13, R14 ;  /* 0x0000000e000d7308 */ /* 0x002e640000001000 */
[----:B-1----:R-:W-:-:S06]  /*7e20*/  IADD3 R13, PT, PT, R13, 0xffffffe, RZ ;  /* 0x0ffffffe0d0d7810 */ /* 0x002fcc0007ffe0ff */
[----:B------:R-:W1:Y:S02]  /*7e30*/  F2I.FTZ.U32.TRUNC.NTZ R13, R13 ;  /* 0x0000000d000d7305 */ /* 0x000e64000021f000 */
[----:B-1----:R-:W-:-:S05]  /*7e40*/  IADD3 R7, PT, PT, RZ, -R13, RZ ;  /* 0x8000000dff077210 */ /* 0x002fca0007ffe0ff */
        /* <DEDUP_REMOVED lines=15> */
.L_x_82:
[----:B------:R-:W-:Y:S01]  /*7f40*/  IMAD.MOV.U32 R92, RZ, RZ, R10 ;  /* 0x000000ffff5c7224 */ /* 0x000fe200078e000a */
[----:B------:R-:W-:Y:S01]  /*7f50*/  MOV R100, R91 ;  /* 0x0000005b00647202 */ /* 0x000fe20000000f00 */
[----:B------:R-:W-:Y:S01]  /*7f60*/  IMAD.MOV.U32 R93, RZ, RZ, R11 ;  /* 0x000000ffff5d7224 */ /* 0x000fe200078e000b */
[----:B------:R-:W-:Y:S02]  /*7f70*/  MOV R97, R90 ;  /* 0x0000005a00617202 */ /* 0x000fe40000000f00 */
[----:B------:R-:W-:Y:S02]  /*7f80*/  MOV R98, 0x7fa0 ;  /* 0x00007fa000627802 */ /* 0x000fe40000000f00 */
[----:B----45:R-:W-:Y:S05]  /*7f90*/  CALL.REL.NOINC `($__internal_0_$__cuda_sm20_div_u64) ;  /* 0x0000011c004c7944 */ /* 0x030fea0003c00000 */
        /* <DEDUP_REMOVED lines=8> */
.L_x_83:
[----:B------:R-:W-:Y:S05]  /*8020*/  BSYNC.RECONVERGENT B0 ;  /* 0x0000000000007941 */ /* 0x000fea0003800200 */
.L_x_81:
[----:B------:R-:W1:Y:S01]  /*8030*/  LDCU UR4, c[0x0][0x380] ;  /* 0x00007000ff0477ac */ /* 0x000e620008000800 */
[----:B------:R-:W-:Y:S01]  /*8040*/  SHF.R.U64 R12, R10, 0x3, R7 ;  /* 0x000000030a0c7819 */ /* 0x000fe20000001207 */
[----:B------:R-:W-:-:S03]  /*8050*/  VIADD R10, R104, 0x9 ;  /* 0x00000009680a7836 */ /* 0x000fc60000000000 */
[----:B------:R-:W-:Y:S02]  /*8060*/  ISETP.LE.U32.AND P2, PT, R11, R12, PT ;  /* 0x0000000c0b00720c */ /* 0x000fe40003f43070 */
[----:B------:R-:W-:Y:S02]  /*8070*/  SHF.R.U32.HI R12, RZ, 0x3, R7 ;  /* 0x00000003ff0c7819 */ /* 0x000fe40000011607 */
[----:B------:R-:W-:Y:S02]  /*8080*/  SHF.R.S32.HI R7, RZ, 0x1f, R11 ;  /* 0x0000001fff077819 */ /* 0x000fe4000001140b */
[----:B-1----:R-:W-:-:S04]  /*8090*/  ISETP.LT.AND P1, PT, R10, UR4, !P1 ;  /* 0x000000040a007c0c */ /* 0x002fc8000cf21270 */
[----:B------:R-:W-:-:S13]  /*80a0*/  ISETP.LE.U32.AND.EX P1, PT, R7, R12, P1, P2 ;  /* 0x0000000c0700720c */ /* 0x000fda0000f23120 */
[----:B------:R1:W4:Y:S01]  /*80b0*/  @P1 LDG.E.LTC128B.64 R84, desc[UR14][R8.64] ;  /* 0x0000000e08541981 */ /* 0x000322000c1e1b20 */
[----:B------:R-:W-:Y:S01]  /*80c0*/  IADD3 R6, P1, PT, R70, R6, RZ ;  /* 0x0000000646067210 */ /* 0x000fe20007f3e0ff */
[----:B------:R-:W-:Y:S04]  /*80d0*/  BSSY.RECONVERGENT B0, `(.L_x_84) ;  /* 0x000001f000007945 */ /* 0x000fe80003800200 */
[----:B------:R-:W-:-:S05]  /*80e0*/  IMAD.X R5, R71, 0x1, R5, P1 ;  /* 0x0000000147057824 */ /* 0x000fca00008e0605 */
        /* <DEDUP_REMOVED lines=23> */
.L_x_85:
[----:B------:R-:W-:Y:S01]  /*8260*/  IMAD.MOV.U32 R98, RZ, RZ, R6 ;  /* 0x000000ffff627224 */ /* 0x000fe200078e0006 */
[----:B------:R-:W-:Y:S01]  /*8270*/  MOV R96, R91 ;  /* 0x0000005b00607202 */ /* 0x000fe20000000f00 */
[----:B------:R-:W-:Y:S01]  /*8280*/  IMAD.MOV.U32 R97, RZ, RZ, R5 ;  /* 0x000000ffff617224 */ /* 0x000fe200078e0005 */
[----:B------:R-:W-:Y:S02]  /*8290*/  MOV R95, R90 ;  /* 0x0000005a005f7202 */ /* 0x000fe40000000f00 */
[----:B------:R-:W-:Y:S02]  /*82a0*/  MOV R94, 0x82c0 ;  /* 0x000082c0005e7802 */ /* 0x000fe40000000f00 */
[----:B----45:R-:W-:Y:S05]  /*82b0*/  CALL.REL.NOINC `($__internal_1_$__cuda_sm20_rem_u64) ;  /* 0x0000011c00947944 */ /* 0x030fea0003c00000 */
.L_x_86:
[----:B------:R-:W-:Y:S05]  /*82c0*/  BSYNC.RECONVERGENT B0 ;  /* 0x0000000000007941 */ /* 0x000fea0003800200 */
.L_x_84:
[----:B------:R-:W1:Y:S01]  /*82d0*/  LDCU UR4, c[0x0][0x380] ;  /* 0x00007000ff0477ac */ /* 0x000e620008000800 */
[--C-:B------:R-:W-:Y:S02]  /*82e0*/  SHF.R.U64 R14, R98, 0x3, R99.reuse ;  /* 0x00000003620e7819 */ /* 0x100fe40000001263 */
[----:B------:R-:W-:Y:S02]  /*82f0*/  SHF.R.U32.HI R12, RZ, 0x3, R99 ;  /* 0x00000003ff0c7819 */ /* 0x000fe40000011663 */
[----:B------:R-:W-:Y:S02]  /*8300*/  ISETP.LE.U32.AND P1, PT, R11, R14, PT ;  /* 0x0000000e0b00720c */ /* 0x000fe40003f23070 */
[----:B-1----:R-:W-:-:S04]  /*8310*/  ISETP.LT.AND P0, PT, R10, UR4, !P0 ;  /* 0x000000040a007c0c */ /* 0x002fc8000c701270 */
        /* <DEDUP_REMOVED lines=34> */
.L_x_88:
        /* <DEDUP_REMOVED lines=14> */
.L_x_89:
[----:B------:R-:W-:Y:S05]  /*8620*/  BSYNC.RECONVERGENT B0 ;  /* 0x0000000000007941 */ /* 0x000fea0003800200 */
.L_x_87:
[----:B------:R-:W1:Y:S01]  /*8630*/  LDCU.64 UR4, c[0x0][0x380] ;  /* 0x00007000ff0477ac */ /* 0x000e620008000a00 */
[----:B------:R-:W-:Y:S01]  /*8640*/  SHF.R.U64 R12, R10, 0x3, R7 ;  /* 0x000000030a0c7819 */ /* 0x000fe20000001207 */
[----:B------:R-:W-:-:S03]  /*8650*/  VIADD R10, R104, 0xa ;  /* 0x0000000a680a7836 */ /* 0x000fc60000000000 */
[----:B------:R-:W-:Y:S02]  /*8660*/  ISETP.LE.U32.AND P0, PT, R11, R12, PT ;  /* 0x0000000c0b00720c */ /* 0x000fe40003f03070 */
[----:B------:R-:W-:Y:S02]  /*8670*/  SHF.R.U32.HI R12, RZ, 0x3, R7 ;  /* 0x00000003ff0c7819 */ /* 0x000fe40000011607 */
[----:B------:R-:W-:Y:S02]  /*8680*/  SHF.R.S32.HI R7, RZ, 0x1f, R11 ;  /* 0x0000001fff077819 */ /* 0x000fe4000001140b */
[----:B-1----:R-:W-:-:S04]  /*8690*/  ISETP.GE.AND P1, PT, R102, UR5, PT ;  /* 0x0000000566007c0c */ /* 0x002fc8000bf26270 */
[----:B------:R-:W-:-:S04]  /*86a0*/  ISETP.LT.AND P2, PT, R10, UR4, !P1 ;  /* 0x000000040a007c0c */ /* 0x000fc8000cf41270 */
        /* <DEDUP_REMOVED lines=28> */
.L_x_91:
[----:B------:R-:W-:Y:S01]  /*8870*/  IMAD.MOV.U32 R98, RZ, RZ, R6 ;  /* 0x000000ffff627224 */ /* 0x000fe200078e0006 */
[----:B------:R-:W-:Y:S01]  /*8880*/  MOV R96, R91 ;  /* 0x0000005b00607202 */ /* 0x000fe20000000f00 */
[----:B------:R-:W-:Y:S01]  /*8890*/  IMAD.MOV.U32 R97, RZ, RZ, R5 ;  /* 0x000000ffff617224 */ /* 0x000fe200078e0005 */
[----:B------:R-:W-:Y:S02]  /*88a0*/  MOV R95, R90 ;  /* 0x0000005a005f7202 */ /* 0x000fe40000000f00 */
[----:B------:R-:W-:Y:S02]  /*88b0*/  MOV R94, 0x88d0 ;  /* 0x000088d0005e7802 */ /* 0x000fe40000000f00 */
[----:B----45:R-:W-:Y:S05]  /*88c0*/  CALL.REL.NOINC `($__internal_1_$__cuda_sm20_rem_u64) ;  /* 0x0000011800107944 */ /* 0x030fea0003c00000 */
.L_x_92:
[----:B------:R-:W-:Y:S05]  /*88d0*/  BSYNC.RECONVERGENT B0 ;  /* 0x0000000000007941 */ /* 0x000fea0003800200 */
.L_x_90:
[----:B------:R-:W1:Y:S01]  /*88e0*/  LDCU.64 UR4, c[0x0][0x380] ;  /* 0x00007000ff0477ac */ /* 0x000e620008000a00 */
[----:B------:R-:W-:-:S04]  /*88f0*/  SHF.R.U64 R12, R98, 0x3, R99 ;  /* 0x00000003620c7819 */ /* 0x000fc80000001263 */
[----:B------:R-:W-:Y:S02]  /*8900*/  ISETP.LE.U32.AND P2, PT, R11, R12, PT ;  /* 0x0000000c0b00720c */ /* 0x000fe40003f43070 */
[----:B-1----:R-:W-:Y:S02]  /*8910*/  ISETP.GE.AND P0, PT, R4, UR5, PT ;  /* 0x0000000504007c0c */ /* 0x002fe4000bf06270 */
[----:B------:R-:W-:Y:S02]  /*8920*/  SHF.R.U32.HI R4, RZ, 0x3, R99 ;  /* 0x00000003ff047819 */ /* 0x000fe40000011663 */
        /* <DEDUP_REMOVED lines=35> */
.L_x_94:
[----:B------:R-:W-:Y:S01]  /*8b60*/  IMAD.MOV.U32 R92, RZ, RZ, R12 ;  /* 0x000000ffff5c7224 */ /* 0x000fe200078e000c */
[----:B------:R-:W-:Y:S01]  /*8b70*/  MOV R100, R91 ;  /* 0x0000005b00647202 */ /* 0x000fe20000000f00 */
[----:B------:R-:W-:Y:S01]  /*8b80*/  IMAD.MOV.U32 R93, RZ, RZ, R13 ;  /* 0x000000ffff5d7224 */ /* 0x000fe200078e000d */
[----:B------:R-:W-:Y:S02]  /*8b90*/  MOV R97, R90 ;  /* 0x0000005a00617202 */ /* 0x000fe40000000f00 */
[----:B------:R-:W-:Y:S02]  /*8ba0*/  MOV R98, 0x8bc0 ;  /* 0x00008bc000627802 */ /* 0x000fe40000000f00 */
[----:B----45:R-:W-:Y:S05]  /*8bb0*/  CALL.REL.NOINC `($__internal_0_$__cuda_sm20_div_u64) ;  /* 0x0000011000447944 */ /* 0x030fea0003c00000 */
        /* <DEDUP_REMOVED lines=8> */
.L_x_95:
[----:B------:R-:W-:Y:S05]  /*8c40*/  BSYNC.RECONVERGENT B0 ;  /* 0x0000000000007941 */ /* 0x000fea0003800200 */
.L_x_93:
        /* <DEDUP_REMOVED lines=16> */
[----:B------:R-:W-:Y:S02]  /*8d50*/  IMAD.MOV.U32 R12, RZ, RZ, RZ ;  /* 0x000000ffff0c7224 */ /* 0x000fe400078e00ff */
[----:B------:R-:W-:-:S05]  /*8d60*/  IMAD.MOV.U32 R99, RZ, RZ, RZ ;  /* 0x000000ffff637224 */ /* 0x000fca00078e00ff */
        /* <DEDUP_REMOVED lines=11> */
[----:B------:R-:W-:-:S04]  /*8e20*/  ISETP.NE.U32.AND P1, PT, R91, RZ, PT ;  /* 0x000000ff5b00720c */ /* 0x000fc80003f25070 */
[----:B------:R-:W-:-:S13]  /*8e30*/  ISETP.GE.U32.AND P2, PT, R98, R91, PT ;  /* 0x0000005b6200720c */ /* 0x000fda0003f46070 */
[-C--:B------:R-:W-:Y:S02]  /*8e40*/  @P2 IADD3 R98, PT, PT, R98, -R91.reuse, RZ ;  /* 0x8000005b62622210 */ /* 0x080fe40007ffe0ff */
[----:B------:R-:W-:Y:S01]  /*8e50*/  @!P1 LOP3.LUT R98, RZ, R91, RZ, 0x33, !PT ;  /* 0x0000005bff629212 */ /* 0x000fe200078e33ff */
[----:B------:R-:W-:Y:S05]  /*8e60*/  BRA `(.L_x_98) ;  /* 0x0000000000107947 */ /* 0x000fea0003800000 */
.L_x_97:
[----:B------:R-:W-:Y:S01]  /*8e70*/  IMAD.MOV.U32 R96, RZ, RZ, R91 ;  /* 0x000000ffff607224 */ /* 0x000fe200078e005b */
[----:B------:R-:W-:Y:S02]  /*8e80*/  MOV R95, R90 ;  /* 0x0000005a005f7202 */ /* 0x000fe40000000f00 */
[----:B------:R-:W-:Y:S02]  /*8e90*/  MOV R94, 0x8eb0 ;  /* 0x00008eb0005e7802 */ /* 0x000fe40000000f00 */
[----:B----45:R-:W-:Y:S05]  /*8ea0*/  CALL.REL.NOINC `($__internal_1_$__cuda_sm20_rem_u64) ;  /* 0x0000011000987944 */ /* 0x030fea0003c00000 */
.L_x_98:
[----:B------:R-:W-:Y:S05]  /*8eb0*/  BSYNC.RECONVERGENT B0 ;  /* 0x0000000000007941 */ /* 0x000fea0003800200 */
.L_x_96:
[----:B------:R-:W1:Y:S01]  /*8ec0*/  LDCU UR8, c[0x0][0x380] ;  /* 0x00007000ff0877ac */ /* 0x000e620008000800 */
[--C-:B------:R-:W-:Y:S02]  /*8ed0*/  SHF.R.U64 R11, R98, 0x3, R99.reuse ;  /* 0x00000003620b7819 */ /* 0x100fe40000001263 */
[----:B------:R-:W-:Y:S02]  /*8ee0*/  SHF.R.U32.HI R5, RZ, 0x3, R99 ;  /* 0x00000003ff057819 */ /* 0x000fe40000011663 */
[----:B------:R-:W-:Y:S02]  /*8ef0*/  ISETP.LE.U32.AND P1, PT, R10, R11, PT ;  /* 0x0000000b0a00720c */ /* 0x000fe40003f23070 */
[----:B-1----:R-:W-:-:S04]  /*8f00*/  ISETP.LT.AND P6, PT, R7, UR8, !P0 ;  /* 0x0000000807007c0c */ /* 0x002fc8000c7c1270 */
[----:B------:R-:W-:-:S13]  /*8f10*/  ISETP.LE.U32.AND.EX P1, PT, R4, R5, P6, P1 ;  /* 0x000000050400720c */ /* 0x000fda0003723110 */
[----:B------:R-:W-:Y:S05]  /*8f20*/  @!P1 BRA `(.L_x_99) ;  /* 0x0000000000889947 */ /* 0x000fea0003800000 */
[----:B------:R1:W4:Y:S01]  /*8f30*/  LDG.E.LTC128B.64 R74, desc[UR14][R8.64+0x100] ;  /* 0x0001000e084a7981 */ /* 0x000322000c1e1b20 */
[----:B------:R-:W-:Y:S05]  /*8f40*/  BRA `(.L_x_99) ;  /* 0x0000000000807947 */ /* 0x000fea0003800000 */
.L_x_74:
[----:B------:R-:W1:Y:S01]  /*8f50*/  LDCU UR8, c[0x0][0x380] ;  /* 0x00007000ff0877ac */ /* 0x000e620008000800 */
[----:B------:R-:W-:Y:S02]  /*8f60*/  ISETP.GE.AND P4, PT, R102, UR9, PT ;  /* 0x0000000966007c0c */ /* 0x000fe4000bf86270 */
[----:B------:R-:W-:Y:S01]  /*8f70*/  ISETP.GE.AND P6, PT, R4, UR9, PT ;  /* 0x0000000904007c0c */ /* 0x000fe2000bfc6270 */
[----:B------:R-:W-:Y:S01]  /*8f80*/  VIADD R4, R104, 0x9 ;  /* 0x0000000968047836 */ /* 0x000fe20000000000 */
[C---:B-1----:R-:W-:Y:S02]  /*8f90*/  ISETP.LT.AND P1, PT, R7.reuse, UR8, !P4 ;  /* 0x0000000807007c0c */ /* 0x042fe4000e721270 */
[----:B------:R-:W-:Y:S02]  /*8fa0*/  ISETP.LT.AND P2, PT, R7, UR8, !P6 ;  /* 0x0000000807007c0c */ /* 0x000fe4000f741270 */
[C---:B------:R-:W-:Y:S02]  /*8fb0*/  ISETP.LT.AND P0, PT, R4.reuse, UR8, !P4 ;  /* 0x0000000804007c0c */ /* 0x040fe4000e701270 */
[----:B------:R-:W-:-:S07]  /*8fc0*/  ISETP.LT.AND P3, PT, R4, UR8, !P6 ;  /* 0x0000000804007c0c */ /* 0x000fce000f761270 */
[--C-:B------:R-:W-:Y:S02]  /*8fd0*/  @P1 IMAD.MOV.U32 R6, RZ, RZ, R112.reuse ;  /* 0x000000ffff061224 */ /* 0x100fe400078e0070 */
[----:B------:R-:W-:Y:S02]  /*8fe0*/  @P1 IMAD.MOV.U32 R7, RZ, RZ, R113 ;  /* 0x000000ffff071224 */ /* 0x000fe400078e0071 */
[----:B------:R-:W-:-:S03]  /*8ff0*/  @P2 IMAD.MOV.U32 R10, RZ, RZ, R112 ;  /* 0x000000ffff0a2224 */ /* 0x000fc600078e0070 */
[----:B------:R1:W4:Y:S01]  /*9000*/  @P1 LDG.E.LTC128B.64 R88, desc[UR14][R6.64] ;  /* 0x0000000e06581981 */ /* 0x000322000c1e1b20 */
[----:B------:R-:W-:Y:S01]  /*9010*/  IADD3 R8, P1, PT, R70, R112, RZ ;  /* 0x0000007046087210 */ /* 0x000fe20007f3e0ff */
[--C-:B------:R-:W-:Y:S02]  /*9020*/  @P2 IMAD.MOV.U32 R11, RZ, RZ, R113.reuse ;  /* 0x000000ffff0b2224 */ /* 0x100fe400078e0071 */
[----:B------:R-:W-:Y:S02]  /*9030*/  VIADD R4, R104, 0xa ;  /* 0x0000000a68047836 */ /* 0x000fe40000000000 */
[----:B------:R-:W-:Y:S01]  /*9040*/  IMAD.X R9, R71, 0x1, R113, P1 ;  /* 0x0000000147097824 */ /* 0x000fe200008e0671 */
[----:B------:R2:W4:Y:S02]  /*9050*/  @P2 LDG.E.LTC128B.64 R86, desc[UR14][R10.64+0x100] ;  /* 0x0001000e0a562981 */ /* 0x000524000c1e1b20 */
[C---:B------:R-:W-:Y:S02]  /*9060*/  ISETP.LT.AND P2, PT, R4.reuse, UR8, !P4 ;  /* 0x0000000804007c0c */ /* 0x040fe4000e741270 */
[----:B------:R2:W4:Y:S01]  /*9070*/  @P0 LDG.E.LTC128B.64 R84, desc[UR14][R8.64] ;  /* 0x0000000e08540981 */ /* 0x000522000c1e1b20 */
[----:B------:R-:W-:Y:S01]  /*9080*/  ISETP.LT.AND P1, PT, R4, UR8, !P6 ;  /* 0x0000000804007c0c */ /* 0x000fe2000f721270 */
[----:B------:R-:W-:-:S02]  /*9090*/  VIADD R4, R104, 0xb ;  /* 0x0000000b68047836 */ /* 0x000fc40000000000 */
[----:B------:R2:W4:Y:S01]  /*90a0*/  @P3 LDG.E.LTC128B.64 R82, desc[UR14][R8.64+0x100] ;  /* 0x0001000e08523981 */ /* 0x000522000c1e1b20 */
[----:B-1----:R-:W-:Y:S02]  /*90b0*/  IADD3 R6, P0, PT, R70, R8, RZ ;  /* 0x0000000846067210 */ /* 0x002fe40007f1e0ff */
[----:B------:R-:W-:-:S03]  /*90c0*/  ISETP.LT.AND P6, PT, R4, UR8, !P6 ;  /* 0x0000000804007c0c */ /* 0x000fc6000f7c1270 */
[----:B------:R-:W-:Y:S01]  /*90d0*/  IMAD.X R7, R71, 0x1, R9, P0 ;  /* 0x0000000147077824 */ /* 0x000fe200000e0609 */
[----:B------:R-:W-:-:S04]  /*90e0*/  ISETP.LT.AND P0, PT, R4, UR8, !P4 ;  /* 0x0000000804007c0c */ /* 0x000fc8000e701270 */
[----:B------:R2:W4:Y:S01]  /*90f0*/  @P2 LDG.E.LTC128B.64 R80, desc[UR14][R6.64] ;  /* 0x0000000e06502981 */ /* 0x000522000c1e1b20 */
[----:B------:R-:W-:-:S03]  /*9100*/  IADD3 R4, P2, PT, R70, R6, RZ ;  /* 0x0000000646047210 */ /* 0x000fc60007f5e0ff */
[----:B------:R2:W4:Y:S02]  /*9110*/  @P1 LDG.E.LTC128B.64 R78, desc[UR14][R6.64+0x100] ;  /* 0x0001000e064e1981 */ /* 0x000524000c1e1b20 */
[----:B------:R-:W-:-:S05]  /*9120*/  IMAD.X R5, R71, 0x1, R7, P2 ;  /* 0x0000000147057824 */ /* 0x000fca00010e0607 */
[----:B------:R2:W4:Y:S04]  /*9130*/  @P0 LDG.E.LTC128B.64 R76, desc[UR14][R4.64] ;  /* 0x0000000e044c0981 */ /* 0x000528000c1e1b20 */
[----:B------:R2:W4:Y:S02]  /*9140*/  @P6 LDG.E.LTC128B.64 R74, desc[UR14][R4.64+0x100] ;  /* 0x0001000e044a6981 */ /* 0x000524000c1e1b20 */
.L_x_99:
[----:B------:R-:W-:Y:S05]  /*9150*/  BSYNC.RECONVERGENT B1 ;  /* 0x0000000000017941 */ /* 0x000fea0003800200 */
.L_x_73:
[----:B------:R-:W-:Y:S01]  /*9160*/  BAR.SYNC.DEFER_BLOCKING 0x0 ;  /* 0x0000000000007b1d */ /* 0x000fe20000010000 */
[----:B-12---:R-:W-:-:S07]  /*9170*/  IMAD.WIDE R8, R102, 0x8, RZ ;  /* 0x0000000866087825 */ /* 0x006fce00078e02ff */
[----:B------:R-:W1:Y:S01]  /*9180*/  S2UR UR6, SR_CgaCtaId ;  /* 0x00000000000679c3 */ /* 0x000e620000008800 */
[----:B------:R-:W-:Y:S01]  /*9190*/  UMOV UR4, 0x400 ;  /* 0x0000040000047882 */ /* 0x000fe20000000000 */
[----:B------:R-:W2:Y:S01]  /*91a0*/  S2R R4, SR_TID.X ;  /* 0x0000000000047919 */ /* 0x000ea20000002100 */
[----:B------:R-:W-:Y:S05]  /*91b0*/  BSSY.RECONVERGENT B1, `(.L_x_100) ;  /* 0x00001fc000017945 */ /* 0x000fea0003800200 */
[----:B------:R-:W-:Y:S01]  /*91c0*/  S2UR UR9, SR_CTAID.X ;  /* 0x00000000000979c3 */ /* 0x000fe20000002500 */
[----:B------:R-:W-:-:S04]  /*91d0*/  DEPBAR.LE SB5, 0x8 ;  /* 0x0000d2000000791a */ /* 0x000fc80000000000 */
[----:B------:R-:W-:Y:S04]  /*91e0*/  STS.128 [R103], R32 ;  /* 0x0000002067007388 */ /* 0x000fe80000000c00 */
[----:B------:R3:W-:Y:S01]  /*91f0*/  STS.128 [R103+0x40], R28 ;  /* 0x0000401c67007388 */ /* 0x0007e20000000c00 */
[----:B-1----:R-:W-:-:S03]  /*9200*/  ULEA UR6, UR6, UR4, 0x18 ;  /* 0x0000000406067291 */ /* 0x002fc6000f8ec0ff */
[----:B------:R-:W-:Y:S01]  /*9210*/  STS.128 [R103+0x80], R24 ;  /* 0x0000801867007388 */ /* 0x000fe20000000c00 */
[----:B------:R-:W3:Y:S03]  /*9220*/  LDCU.64 UR4, c[0x0][0x420] ;  /* 0x00008400ff0477ac */ /* 0x000ee60008000a00 */
[----:B------:R1:W-:Y:S01]  /*9230*/  STS.128 [R103+0xc0], R20 ;  /* 0x0000c01467007388 */ /* 0x0003e20000000c00 */
[----:B--2---:R-:W-:Y:S01]  /*9240*/  IMAD.SHL.U32 R5, R4, 0x8, RZ ;  /* 0x0000000804057824 */ /* 0x004fe200078e00ff */
[----:B------:R-:W-:-:S04]  /*9250*/  SHF.R.U32.HI R4, RZ, 0x3, R4 ;  /* 0x00000003ff047819 */ /* 0x000fc80000011604 */
[----:B------:R-:W-:Y:S02]  /*9260*/  LOP3.LUT R5, R5, 0xf8, RZ, 0xc0, !PT ;  /* 0x000000f805057812 */ /* 0x000fe400078ec0ff */
[----:B------:R-:W-:-:S05]  /*9270*/  LOP3.LUT R4, R4, 0x7c, RZ, 0xc0, !PT ;  /* 0x0000007c04047812 */ /* 0x000fca00078ec0ff */
[----:B------:R-:W-:Y:S01]  /*9280*/  IMAD R4, R4, 0x220, R5 ;  /* 0x0000022004047824 */ /* 0x000fe200078e0205 */
[----:B------:R-:W-:Y:S01]  /*9290*/  BAR.SYNC.DEFER_BLOCKING 0x0 ;  /* 0x0000000000007b1d */ /* 0x000fe20000010000 */
[----:B---3--:R-:W-:-:S07]  /*92a0*/  MOV R31, UR4 ;  /* 0x00000004001f7c02 */ /* 0x008fce0008000f00 */
[----:B------:R-:W2:Y:S01]  /*92b0*/  S2UR UR4, SR_CTAID.Y ;  /* 0x00000000000479c3 */ /* 0x000ea20000002600 */
[----:B------:R-:W-:-:S04]  /*92c0*/  IMAD.WIDE.U32 R8, R104, R31, R8 ;  /* 0x0000001f68087225 */ /* 0x000fc800078e0008 */
[----:B-1----:R-:W-:Y:S01]  /*92d0*/  IMAD.U32 R23, RZ, RZ, UR5 ;  /* 0x00000005ff177e24 */ /* 0x002fe2000f8e00ff */
[----:B------:R-:W2:Y:S01]  /*92e0*/  LDCU UR5, c[0x0][0x398] ;  /* 0x00007300ff0577ac */ /* 0x000ea20008000800 */
[----:B------:R-:W1:Y:S04]  /*92f0*/  LDS.64 R10, [R4+UR6+0x760] ;  /* 0x00076006040a7984 */ /* 0x000e680008000a00 */
[----:B------:R-:W3:Y:S04]  /*9300*/  LDS.64 R12, [R4+UR6+0x660] ;  /* 0x00066006040c7984 */ /* 0x000ee80008000a00 */
[----:B------:R-:W3:Y:S01]  /*9310*/  LDS.64 R14, [R4+UR6+0x540] ;  /* 0x00054006040e7984 */ /* 0x000ee20008000a00 */
[----:B--2---:R-:W-:-:S03]  /*9320*/  USHF.L.U32 UR4, UR4, UR5, URZ ;  /* 0x0000000504047299 */ /* 0x004fc600080006ff */
[----:B------:R-:W2:Y:S04]  /*9330*/  LDS.64 R16, [R4+UR6+0x440] ;  /* 0x0004400604107984 */ /* 0x000ea80008000a00 */
[----:B------:R-:W2:Y:S04]  /*9340*/  LDS.64 R18, [R4+UR6+0x320] ;  /* 0x0003200604127984 */ /* 0x000ea80008000a00 */
[----:B------:R-:W2:Y:S04]  /*9350*/  LDS.64 R32, [R4+UR6+0x220] ;  /* 0x0002200604207984 */ /* 0x000ea80008000a00 */
[----:B------:R-:W2:Y:S04]  /*9360*/  LDS.64 R6, [R4+UR6+0x100] ;  /* 0x0001000604067984 */ /* 0x000ea80008000a00 */
[----:B------:R2:W2:Y:S01]  /*9370*/  LDS.64 R26, [R4+UR6] ;  /* 0x00000006041a7984 */ /* 0x0004a20008000a00 */
[----:B------:R-:W2:Y:S01]  /*9380*/  LDCU.64 UR6, c[0x0][0x440] ;  /* 0x00008800ff0677ac */ /* 0x000ea20008000a00 */
[----:B-1----:R-:W-:-:S02]  /*9390*/  DMUL R10, R10, R110 ;  /* 0x0000006e0a0a7228 */ /* 0x002fc40000000000 */
[-C--:B---3--:R-:W-:Y:S01]  /*93a0*/  DMUL R12, R12, R110.reuse ;  /* 0x0000006e0c0c7228 */ /* 0x088fe20000000000 */
[----:B--2---:R-:W-:Y:S01]  /*93b0*/  IADD3 R8, P1, P0, R68, UR6, R8 ;  /* 0x0000000644087c10 */ /* 0x004fe2000f83e008 */
[----:B------:R-:W-:Y:S01]  /*93c0*/  UMOV UR6, 0xffffffff ;  /* 0xffffffff00067882 */ /* 0x000fe20000000000 */
[-C--:B------:R-:W-:Y:S01]  /*93d0*/  DMUL R14, R14, R110.reuse ;  /* 0x0000006e0e0e7228 */ /* 0x080fe20000000000 */
[----:B------:R-:W-:Y:S01]  /*93e0*/  USHF.L.U32 UR6, UR6, UR5, URZ ;  /* 0x0000000506067299 */ /* 0x000fe200080006ff */
[----:B------:R-:W-:Y:S01]  /*93f0*/  IMAD R4, R104, R23, RZ ;  /* 0x0000001768047224 */ /* 0x000fe200078e02ff */
[----:B------:R-:W-:Y:S01]  /*9400*/  USHF.R.U32.HI UR5, URZ, UR5, UR9 ;  /* 0x00000005ff057299 */ /* 0x000fe20008011609 */
[----:B------:R-:W-:Y:S01]  /*9410*/  DMUL R16, R16, R110 ;  /* 0x0000006e10107228 */ /* 0x000fe20000000000 */
[----:B------:R-:W-:Y:S01]  /*9420*/  ULOP3.LUT UR6, UR9, UR6, URZ, 0x30, !UPT ;  /* 0x0000000609067292 */ /* 0x000fe2000f8e30ff */
[----:B----4-:R-:W-:Y:S01]  /*9430*/  DFMA R10, R74, R108, R10 ;  /* 0x0000006c4a0a722b */ /* 0x010fe2000000000a */
[----:B------:R-:W-:Y:S01]  /*9440*/  ULEA UR5, UR5, 0x40, 0x6 ;  /* 0x0000004005057891 */ /* 0x000fe2000f8e30ff */
[-C--:B------:R-:W-:Y:S01]  /*9450*/  DMUL R18, R18, R110.reuse ;  /* 0x0000006e12127228 */ /* 0x080fe20000000000 */
[----:B------:R-:W-:Y:S01]  /*9460*/  UIADD3 UR4, UPT, UPT, UR4, UR6, URZ ;  /* 0x0000000604047290 */ /* 0x000fe2000fffe0ff */
[----:B------:R-:W-:Y:S01]  /*9470*/  IADD3 R4, PT, PT, R9, R4, RZ ;  /* 0x0000000409047210 */ /* 0x000fe20007ffe0ff */
[----:B------:R-:W-:-:S02]  /*9480*/  DMUL R20, R32, R110 ;  /* 0x0000006e20147228 */ /* 0x000fc40000000000 */
[----:B------:R-:W-:Y:S01]  /*9490*/  USHF.L.U32 UR4, UR4, 0x6, URZ ;  /* 0x0000000604047899 */ /* 0x000fe200080006ff */
[----:B------:R-:W-:Y:S01]  /*94a0*/  DFMA R12, R76, R108, R12 ;  /* 0x0000006c4c0c722b */ /* 0x000fe2000000000c */
[----:B------:R-:W-:Y:S01]  /*94b0*/  IADD3.X R9, PT, PT, R69, UR7, R4, P1, P0 ;  /* 0x0000000745097c10 */ /* 0x000fe20008fe0404 */
[----:B------:R-:W-:Y:S01]  /*94c0*/  DMUL R24, R6, R110 ;  /* 0x0000006e06187228 */ /* 0x000fe20000000000 */
[----:B------:R-:W-:Y:S01]  /*94d0*/  UISETP.GT.AND UP0, UPT, UR5, UR4, UPT ;  /* 0x000000040500728c */ /* 0x000fe2000bf04270 */
[----:B------:R-:W-:Y:S01]  /*94e0*/  DFMA R14, R78, R108, R14 ;  /* 0x0000006c4e0e722b */ /* 0x000fe2000000000e */
[----:B------:R-:W-:Y:S01]  /*94f0*/  VIADD R4, R104, 0x10 ;  /* 0x0000001068047836 */ /* 0x000fe20000000000 */
[----:B------:R-:W-:Y:S02]  /*9500*/  DMUL R26, R26, R110 ;  /* 0x0000006e1a1a7228 */ /* 0x000fe40000000000 */
[-C--:B------:R-:W-:Y:S02]  /*9510*/  DFMA R16, R80, R108.reuse, R16 ;  /* 0x0000006c5010722b */ /* 0x080fe40000000010 */
[----:B------:R-:W-:-:S02]  /*9520*/  DFMA R18, R82, R108, R18 ;  /* 0x0000006c5212722b */ /* 0x000fc40000000012 */
[-C--:B------:R-:W-:Y:S02]  /*9530*/  DFMA R20, R84, R108.reuse, R20 ;  /* 0x0000006c5414722b */ /* 0x080fe40000000014 */
[-C--:B------:R-:W-:Y:S02]  /*9540*/  DFMA R24, R86, R108.reuse, R24 ;  /* 0x0000006c5618722b */ /* 0x080fe40000000018 */
[----:B------:R-:W-:Y:S01]  /*9550*/  DFMA R26, R88, R108, R26 ;  /* 0x0000006c581a722b */ /* 0x000fe2000000001a */
[----:B------:R-:W-:Y:S10]  /*9560*/  BRA.U !UP0, `(.L_x_101) ;  /* 0x0000001908887547 */ /* 0x000ff4000b800000 */
[----:B------:R-:W-:Y:S01]  /*9570*/  IADD3 R28, P0, PT, -R68, R8, RZ ;  /* 0x00000008441c7210 */ /* 0x000fe20007f1e1ff */
[----:B------:R-:W-:Y:S04]  /*9580*/  BSSY.RECONVERGENT B0, `(.L_x_102) ;  /* 0x000002d000007945 */ /* 0x000fe80003800200 */
[----:B------:R-:W-:-:S05]  /*9590*/  IMAD.X R29, R9, 0x1, ~R69, P0 ;  /* 0x00000001091d7824 */ /* 0x000fca00000e0e45 */
[----:B------:R-:W-:-:S04]  /*95a0*/  LOP3.LUT R5, R29, R23, RZ, 0xfc, !PT ;  /* 0x000000171d057212 */ /* 0x000fc800078efcff */
[----:B------:R-:W-:-:S13]  /*95b0*/  ISETP.NE.U32.AND P0, PT, R5, RZ, PT ;  /* 0x000000ff0500720c */ /* 0x000fda0003f05070 */
[----:B------:R-:W-:Y:S05]  /*95c0*/  @P0 BRA `(.L_x_103) ;  /* 0x0000000000580947 */ /* 0x000fea0003800000 */
        /* <DEDUP_REMOVED lines=22> */
.L_x_103:
        /* <DEDUP_REMOVED lines=9> */
[----:B------:R-:W-:-:S03]  /*97c0*/  IMAD.MOV.U32 R22, RZ, RZ, R93 ;  /* 0x000000ffff167224 */ /* 0x000fc600078e005d */
[----:B------:R-:W-:Y:S02]  /*97d0*/  IADD3.X R92, PT, PT, RZ, ~R92, RZ, P0, !PT ;  /* 0x8000005cff5c7210 */ /* 0x000fe400007fe4ff */
[----:B-1----:R-:W-:Y:S02]  /*97e0*/  MOV R31, UR4 ;  /* 0x00000004001f7c02 */ /* 0x002fe40008000f00 */
[----:B------:R-:W-:-:S03]  /*97f0*/  MOV R23, UR5 ;  /* 0x0000000500177c02 */ /* 0x000fc60008000f00 */
[-C--:B------:R-:W-:Y:S02]  /*9800*/  IMAD R5, R92, R31.reuse, RZ ;  /* 0x0000001f5c057224 */ /* 0x080fe400078e02ff */
[----:B------:R-:W-:-:S04]  /*9810*/  IMAD.WIDE.U32 R32, R6, R31, R28 ;  /* 0x0000001f06207225 */ /* 0x000fc800078e001c */
[----:B------:R-:W-:Y:S01]  /*9820*/  IMAD R5, R6, R23, R5 ;  /* 0x0000001706057224 */ /* 0x000fe200078e0205 */
[----:B------:R-:W-:-:S03]  /*9830*/  MOV R6, R32 ;  /* 0x0000002000067202 */ /* 0x000fc60000000f00 */
[----:B------:R-:W-:Y:S02]  /*9840*/  IMAD.IADD R5, R5, 0x1, R33 ;  /* 0x0000000105057824 */ /* 0x000fe400078e0221 */
.L_x_104:
[----:B------:R-:W-:Y:S05]  /*9850*/  BSYNC.RECONVERGENT B0 ;  /* 0x0000000000007941 */ /* 0x000fea0003800200 */
.L_x_102:
[----:B------:R-:W1:Y:S01]  /*9860*/  LDCU.64 UR4, c[0x0][0x380] ;  /* 0x00007000ff0477ac */ /* 0x000e620008000a00 */
[--C-:B------:R-:W-:Y:S01]  /*9870*/  SHF.R.U64 R7, R6, 0x3, R5.reuse ;  /* 0x0000000306077819 */ /* 0x100fe20000001205 */
[----:B------:R-:W-:Y:S01]  /*9880*/  VIADD R30, R104, 0x8 ;  /* 0x00000008681e7836 */ /* 0x000fe20000000000 */
[----:B------:R-:W-:Y:S01]  /*9890*/  SHF.R.U32.HI R6, RZ, 0x3, R5 ;  /* 0x00000003ff067819 */ /* 0x000fe20000011605 */
[----:B------:R-:W-:Y:S01]  /*98a0*/  BSSY.RECONVERGENT B0, `(.L_x_105) ;  /* 0x0000028000007945 */ /* 0x000fe20003800200 */
[----:B------:R-:W-:Y:S02]  /*98b0*/  ISETP.LE.U32.AND P2, PT, R22, R7, PT ;  /* 0x000000071600720c */ /* 0x000fe40003f43070 */
[----:B------:R-:W-:Y:S02]  /*98c0*/  SHF.R.S32.HI R7, RZ, 0x1f, R22 ;  /* 0x0000001fff077819 */ /* 0x000fe40000011416 */
[----:B-1----:R-:W-:-:S04]  /*98d0*/  ISETP.GE.AND P1, PT, R102, UR5, PT ;  /* 0x0000000566007c0c */ /* 0x002fc8000bf26270 */
[----:B------:R-:W-:-:S04]  /*98e0*/  ISETP.LT.AND P0, PT, R30, UR4, !P1 ;  /* 0x000000041e007c0c */ /* 0x000fc8000cf01270 */
[----:B------:R-:W-:Y:S02]  /*98f0*/  ISETP.LE.U32.AND.EX P2, PT, R7, R6, P0, P2 ;  /* 0x000000060700720c */ /* 0x000fe40000743120 */
[----:B------:R-:W-:-:S05]  /*9900*/  IADD3 R6, P0, PT, R28, 0x100, RZ ;  /* 0x000001001c067810 */ /* 0x000fca0007f1e0ff */
[----:B------:R-:W-:Y:S01]  /*9910*/  IMAD.X R5, RZ, RZ, R29, P0 ;  /* 0x000000ffff057224 */ /* 0x000fe200000e061d */
[----:B------:R-:W-:-:S04]  /*9920*/  ISETP.GE.AND P0, PT, R30, UR4, PT ;  /* 0x000000041e007c0c */ /* 0x000fc8000bf06270 */
[----:B------:R-:W-:Y:S01]  /*9930*/  LOP3.LUT R23, R5, R23, RZ, 0xfc, !PT ;  /* 0x0000001705177212 */ /* 0x000fe200078efcff */
[----:B------:R1:W-:Y:S03]  /*9940*/  @P2 STG.E.64 desc[UR14][R8.64], R26 ;  /* 0x0000001a08002986 */ /* 0x0003e6000c101b0e */
[----:B------:R-:W-:-:S13]  /*9950*/  ISETP.NE.U32.AND P2, PT, R23, RZ, PT ;  /* 0x000000ff1700720c */ /* 0x000fda0003f45070 */
[----:B------:R-:W-:Y:S05]  /*9960*/  @P2 BRA `(.L_x_106) ;  /* 0x0000000000502947 */ /* 0x000fea0003800000 */
[----:B-1----:R-:W1:Y:S01]  /*9970*/  I2F.U32.RP R27, R31 ;  /* 0x0000001f001b7306 */ /* 0x002e620000209000 */
        /* <DEDUP_REMOVED lines=19> */
.L_x_106:
[----:B------:R-:W2:Y:S01]  /*9ab0*/  LDCU.64 UR4, c[0x0][0x420] ;  /* 0x00008400ff0477ac */ /* 0x000ea20008000a00 */
[----:B------:R-:W-:Y:S01]  /*9ac0*/  IMAD.MOV.U32 R98, RZ, RZ, R6 ;  /* 0x000000ffff627224 */ /* 0x000fe200078e0006 */
[----:B------:R-:W-:Y:S02]  /*9ad0*/  MOV R97, R5 ;  /* 0x0000000500617202 */ /* 0x000fe40000000f00 */
[----:B------:R-:W-:Y:S01]  /*9ae0*/  MOV R94, 0x9b20 ;  /* 0x00009b20005e7802 */ /* 0x000fe20000000f00 */
[----:B--2---:R-:W-:Y:S01]  /*9af0*/  IMAD.U32 R96, RZ, RZ, UR4 ;  /* 0x00000004ff607e24 */ /* 0x004fe2000f8e00ff */
[----:B------:R-:W-:Y:S02]  /*9b00*/  MOV R95, UR5 ;  /* 0x00000005005f7c02 */ /* 0x000fe40008000f00 */
[----:B-1---5:R-:W-:Y:S05]  /*9b10*/  CALL.REL.NOINC `($__internal_1_$__cuda_sm20_rem_u64) ;  /* 0x00000104007c7944 */ /* 0x022fea0003c00000 */
.L_x_107:
[----:B------:R-:W-:Y:S05]  /*9b20*/  BSYNC.RECONVERGENT B0 ;  /* 0x0000000000007941 */ /* 0x000fea0003800200 */
.L_x_105:
[----:B------:R-:W1:Y:S01]  /*9b30*/  LDCU UR6, c[0x0][0x384] ;  /* 0x00007080ff0677ac */ /* 0x000e620008000800 */
[----:B------:R-:W-:Y:S01]  /*9b40*/  VIADD R23, R102, 0x20 ;  /* 0x0000002066177836 */ /* 0x000fe20000000000 */
[--C-:B------:R-:W-:Y:S01]  /*9b50*/  SHF.R.U64 R27, R98, 0x3, R99.reuse ;  /* 0x00000003621b7819 */ /* 0x100fe20000001263 */
[----:B------:R-:W-:Y:S01]  /*9b60*/  BSSY.RECONVERGENT B0, `(.L_x_108) ;  /* 0x0000039000007945 */ /* 0x000fe20003800200 */
[----:B------:R-:W2:Y:S01]  /*9b70*/  LDCU.64 UR4, c[0x0][0x428] ;  /* 0x00008500ff0477ac */ /* 0x000ea20008000a00 */
[----:B------:R-:W-:Y:S02]  /*9b80*/  SHF.R.U32.HI R26, RZ, 0x3, R99 ;  /* 0x00000003ff1a7819 */ /* 0x000fe40000011663 */
[----:B------:R-:W-:Y:S02]  /*9b90*/  ISETP.LE.U32.AND P2, PT, R22, R27, PT ;  /* 0x0000001b1600720c */ /* 0x000fe40003f43070 */
[----:B-1----:R-:W-:Y:S01]  /*9ba0*/  ISETP.LT.AND P0, PT, R23, UR6, !P0 ;  /* 0x0000000617007c0c */ /* 0x002fe2000c701270 */
[----:B------:R-:W1:Y:S03]  /*9bb0*/  LDCU UR6, c[0x0][0x424] ;  /* 0x00008480ff0677ac */ /* 0x000e660008000800 */
[----:B------:R-:W-:-:S02]  /*9bc0*/  ISETP.LE.U32.AND.EX P2, PT, R7, R26, P0, P2 ;  /* 0x0000001a0700720c */ /* 0x000fc40000743120 */
[----:B--2---:R-:W-:-:S04]  /*9bd0*/  IADD3 R22, P0, PT, R8, UR4, RZ ;  /* 0x0000000408167c10 */ /* 0x004fc8000ff1e0ff */
[----:B------:R-:W-:Y:S02]  /*9be0*/  IADD3.X R23, PT, PT, R9, UR5, RZ, P0, !PT ;  /* 0x0000000509177c10 */ /* 0x000fe400087fe4ff */
[----:B------:R-:W-:-:S05]  /*9bf0*/  IADD3 R26, P0, PT, -R68, R22, RZ ;  /* 0x00000016441a7210 */ /* 0x000fca0007f1e1ff */
[----:B------:R-:W-:Y:S01]  /*9c00*/  IMAD.X R27, R23, 0x1, ~R69, P0 ;  /* 0x00000001171b7824 */ /* 0x000fe200000e0e45 */
[----:B------:R2:W-:Y:S01]  /*9c10*/  @P2 STG.E.64 desc[UR14][R8.64+0x100], R24 ;  /* 0x0001001808002986 */ /* 0x0005e2000c101b0e */
[----:B-1----:R-:W-:-:S05]  /*9c20*/  IMAD.U32 R28, RZ, RZ, UR6 ;  /* 0x00000006ff1c7e24 */ /* 0x002fca000f8e00ff */
[----:B------:R-:W-:-:S04]  /*9c30*/  LOP3.LUT R7, R27, R28, RZ, 0xfc, !PT ;  /* 0x0000001c1b077212 */ /* 0x000fc800078efcff */
[----:B------:R-:W-:-:S13]  /*9c40*/  ISETP.NE.U32.AND P0, PT, R7, RZ, PT ;  /* 0x000000ff0700720c */ /* 0x000fda0003f05070 */
[----:B------:R-:W-:Y:S05]  /*9c50*/  @P0 BRA `(.L_x_109) ;  /* 0x0000000000600947 */ /* 0x000fea0003800000 */
[----:B------:R-:W2:Y:S01]  /*9c60*/  LDCU UR4, c[0x0][0x420] ;  /* 0x00008400ff0477ac */ /* 0x000ea20008000800 */
[----:B------:R-:W-:Y:S01]  /*9c70*/  IMAD.MOV.U32 R30, RZ, RZ, RZ ;  /* 0x000000ffff1e7224 */ /* 0x000fe200078e00ff */
[----:B--2---:R-:W-:-:S04]  /*9c80*/  MOV R25, UR4 ;  /* 0x0000000400197c02 */ /* 0x004fc80008000f00 */
[----:B------:R-:W1:Y:S01]  /*9c90*/  I2F.U32.RP R29, R25 ;  /* 0x00000019001d7306 */ /* 0x000e620000209000 */
[----:B------:R-:W-:-:S07]  /*9ca0*/  ISETP.NE.U32.AND P0, PT, R25, RZ, PT ;  /* 0x000000ff1900720c */ /* 0x000fce0003f05070 */
[----:B-1----:R-:W1:Y:S02]  /*9cb0*/  MUFU.RCP R27, R29 ;  /* 0x0000001d001b7308 */ /* 0x002e640000001000 */
[----:B-1----:R-:W-:-:S06]  /*9cc0*/  VIADD R27, R27, 0xffffffe ;  /* 0x0ffffffe1b1b7836 */ /* 0x002fcc0000000000 */
[----:B------:R-:W1:Y:S02]  /*9cd0*/  F2I.FTZ.U32.TRUNC.NTZ R31, R27 ;  /* 0x0000001b001f7305 */ /* 0x000e64000021f000 */
[----:B-1----:R-:W-:-:S05]  /*9ce0*/  IMAD R7, R31, R25, RZ ;  /* 0x000000191f077224 */ /* 0x002fca00078e02ff */
[----:B------:R-:W-:-:S05]  /*9cf0*/  IADD3 R7, PT, PT, -R7, RZ, RZ ;  /* 0x000000ff07077210 */ /* 0x000fca0007ffe1ff */
[----:B------:R-:W-:-:S06]  /*9d00*/  IMAD.HI.U32 R7, R31, R7, R30 ;  /* 0x000000071f077227 */ /* 0x000fcc00078e001e */
[----:B------:R-:W-:-:S05]  /*9d10*/  IMAD.HI.U32 R24, R7, R26, RZ ;  /* 0x0000001a07187227 */ /* 0x000fca00078e00ff */
[----:B------:R-:W-:-:S05]  /*9d20*/  IADD3 R7, PT, PT, -R24, RZ, RZ ;  /* 0x000000ff18077210 */ /* 0x000fca0007ffe1ff */
[----:B------:R-:W-:Y:S01]  /*9d30*/  IMAD R30, R25, R7, R26 ;  /* 0x00000007191e7224 */ /* 0x000fe200078e021a */
[----:B------:R-:W-:-:S04]  /*9d40*/  MOV R7, RZ ;  /* 0x000000ff00077202 */ /* 0x000fc80000000f00 */
        /* <DEDUP_REMOVED lines=9> */
.L_x_109:
[----:B------:R-:W1:Y:S01]  /*9de0*/  LDCU.64 UR4, c[0x0][0x420] ;  /* 0x00008400ff0477ac */ /* 0x000e620008000a00 */
[----:B------:R-:W-:Y:S01]  /*9df0*/  IMAD.MOV.U32 R92, RZ, RZ, R26 ;  /* 0x000000ffff5c7224 */ /* 0x000fe200078e001a */
[----:B------:R-:W-:Y:S02]  /*9e00*/  MOV R93, R27 ;  /* 0x0000001b005d7202 */ /* 0x000fe40000000f00 */
[----:B------:R-:W-:Y:S01]  /*9e10*/  MOV R98, 0x9e50 ;  /* 0x00009e5000627802 */ /* 0x000fe20000000f00 */
[----:B-1----:R-:W-:Y:S01]  /*9e20*/  IMAD.U32 R100, RZ, RZ, UR4 ;  /* 0x00000004ff647e24 */ /* 0x002fe2000f8e00ff */
[----:B------:R-:W-:Y:S02]  /*9e30*/  MOV R97, UR5 ;  /* 0x0000000500617c02 */ /* 0x000fe40008000f00 */
[----:B--2--5:R-:W-:Y:S05]  /*9e40*/  CALL.REL.NOINC `($__internal_0_$__cuda_sm20_div_u64) ;  /* 0x000000fc00a07944 */ /* 0x024fea0003c00000 */
        /* <DEDUP_REMOVED lines=8> */
[----:B------:R-:W-:-:S04]  /*9ed0*/  MOV R24, R93 ;  /* 0x0000005d00187202 */ /* 0x000fc80000000f00 */
[----:B------:R-:W-:Y:S02]  /*9ee0*/  IADD3 R7, PT, PT, R7, R27, RZ ;  /* 0x0000001b07077210 */ /* 0x000fe40007ffe0ff */
.L_x_110:
[----:B------:R-:W-:Y:S05]  /*9ef0*/  BSYNC.RECONVERGENT B0 ;  /* 0x0000000000007941 */ /* 0x000fea0003800200 */
.L_x_108:
[----:B------:R-:W1:Y:S01]  /*9f00*/  LDCU UR6, c[0x0][0x380] ;  /* 0x00007000ff0677ac */ /* 0x000e620008000800 */
[--C-:B------:R-:W-:Y:S01]  /*9f10*/  SHF.R.U64 R27, R26, 0x3, R7.reuse ;  /* 0x000000031a1b7819 */ /* 0x100fe20000001207 */
[----:B------:R-:W-:Y:S01]  /*9f20*/  VIADD R26, R104, 0x9 ;  /* 0x00000009681a7836 */ /* 0x000fe20000000000 */
[----:B------:R-:W-:Y:S01]  /*9f30*/  SHF.R.U32.HI R30, RZ, 0x3, R7 ;  /* 0x00000003ff1e7819 */ /* 0x000fe20000011607 */
[----:B------:R-:W2:Y:S01]  /*9f40*/  LDCU.64 UR4, c[0x0][0x428] ;  /* 0x00008500ff0477ac */ /* 0x000ea20008000a00 */
[----:B------:R-:W-:Y:S01]  /*9f50*/  ISETP.LE.U32.AND P2, PT, R24, R27, PT ;  /* 0x0000001b1800720c */ /* 0x000fe20003f43070 */
[----:B------:R-:W-:Y:S01]  /*9f60*/  BSSY.RECONVERGENT B0, `(.L_x_111) ;  /* 0x0000026000007945 */ /* 0x000fe20003800200 */
[----:B------:R-:W-:Y:S02]  /*9f70*/  SHF.R.S32.HI R7, RZ, 0x1f, R24 ;  /* 0x0000001fff077819 */ /* 0x000fe40000011418 */
[----:B-1----:R-:W-:-:S04]  /*9f80*/  ISETP.LT.AND P0, PT, R26, UR6, !P1 ;  /* 0x000000061a007c0c */ /* 0x002fc8000cf01270 */
[----:B------:R-:W-:Y:S02]  /*9f90*/  ISETP.LE.U32.AND.EX P2, PT, R7, R30, P0, P2 ;  /* 0x0000001e0700720c */ /* 0x000fe40000743120 */
[----:B--2---:R-:W-:-:S04]  /*9fa0*/  IADD3 R6, P0, PT, R6, UR4, RZ ;  /* 0x0000000406067c10 */ /* 0x004fc8000ff1e0ff */
[----:B------:R-:W-:Y:S02]  /*9fb0*/  IADD3.X R5, PT, PT, R5, UR5, RZ, P0, !PT ;  /* 0x0000000505057c10 */ /* 0x000fe400087fe4ff */
[----:B------:R-:W-:Y:S02]  /*9fc0*/  ISETP.GE.AND P0, PT, R26, UR6, PT ;  /* 0x000000061a007c0c */ /* 0x000fe4000bf06270 */
[----:B------:R-:W-:-:S03]  /*9fd0*/  LOP3.LUT R28, R5, R28, RZ, 0xfc, !PT ;  /* 0x0000001c051c7212 */ /* 0x000fc600078efcff */
[----:B------:R1:W-:Y:S01]  /*9fe0*/  @P2 STG.E.64 desc[UR14][R22.64], R20 ;  /* 0x0000001416002986 */ /* 0x0003e2000c101b0e */
[----:B------:R-:W-:-:S13]  /*9ff0*/  ISETP.NE.U32.AND P2, PT, R28, RZ, PT ;  /* 0x000000ff1c00720c */ /* 0x000fda0003f45070 */
[----:B------:R-:W-:Y:S05]  /*a000*/  @P2 BRA `(.L_x_112) ;  /* 0x0000000000502947 */ /* 0x000fea0003800000 */
[----:B------:R-:W2:Y:S01]  /*a010*/  I2F.U32.RP R27, R25 ;  /* 0x00000019001b7306 */ /* 0x000ea20000209000 */
[----:B------:R-:W-:Y:S02]  /*a020*/  MOV R28, RZ ;  /* 0x000000ff001c7202 */ /* 0x000fe40000000f00 */
[----:B------:R-:W-:-:S05]  /*a030*/  MOV R99, RZ ;  /* 0x000000ff00637202 */ /* 0x000fca0000000f00 */
[----:B--2---:R-:W2:Y:S02]  /*a040*/  MUFU.RCP R26, R27 ;  /* 0x0000001b001a7308 */ /* 0x004ea40000001000 */
[----:B--2---:R-:W-:-:S06]  /*a050*/  VIADD R26, R26, 0xffffffe ;  /* 0x0ffffffe1a1a7836 */ /* 0x004fcc0000000000 */
        /* <DEDUP_REMOVED lines=15> */
.L_x_112:
[----:B------:R-:W2:Y:S01]  /*a150*/  LDCU.64 UR4, c[0x0][0x420] ;  /* 0x00008400ff0477ac */ /* 0x000ea20008000a00 */
[----:B------:R-:W-:Y:S01]  /*a160*/  IMAD.MOV.U32 R98, RZ, RZ, R6 ;  /* 0x000000ffff627224 */ /* 0x000fe200078e0006 */
[----:B------:R-:W-:Y:S02]  /*a170*/  MOV R97, R5 ;  /* 0x0000000500617202 */ /* 0x000fe40000000f00 */
[----:B------:R-:W-:Y:S01]  /*a180*/  MOV R94, 0xa1c0 ;  /* 0x0000a1c0005e7802 */ /* 0x000fe20000000f00 */
[----:B--2---:R-:W-:Y:S01]  /*a190*/  IMAD.U32 R96, RZ, RZ, UR4 ;  /* 0x00000004ff607e24 */ /* 0x004fe2000f8e00ff */
[----:B------:R-:W-:Y:S02]  /*a1a0*/  MOV R95, UR5 ;  /* 0x00000005005f7c02 */ /* 0x000fe40008000f00 */
[----:B-1---5:R-:W-:Y:S05]  /*a1b0*/  CALL.REL.NOINC `($__internal_1_$__cuda_sm20_rem_u64) ;  /* 0x000000fc00d47944 */ /* 0x022fea0003c00000 */
.L_x_113:
[----:B------:R-:W-:Y:S05]  /*a1c0*/  BSYNC.RECONVERGENT B0 ;  /* 0x0000000000007941 */ /* 0x000fea0003800200 */
.L_x_111:
        /* <DEDUP_REMOVED lines=13> */
[----:B------:R-:W-:Y:S02]  /*a2a0*/  @P2 IMAD.MOV.U32 R26, RZ, RZ, R22 ;  /* 0x000000ffff1a2224 */ /* 0x000fe400078e0016 */
[----:B------:R-:W-:Y:S02]  /*a2b0*/  @P2 IMAD.MOV.U32 R27, RZ, RZ, R23 ;  /* 0x000000ffff1b2224 */ /* 0x000fe400078e0017 */
[----:B-1----:R-:W-:Y:S02]  /*a2c0*/  IMAD.U32 R22, RZ, RZ, UR6 ;  /* 0x00000006ff167e24 */ /* 0x002fe4000f8e00ff */
[----:B------:R-:W-:Y:S01]  /*a2d0*/  IMAD.X R25, R21, 0x1, ~R69, P0 ;  /* 0x0000000115197824 */ /* 0x000fe200000e0e45 */
[----:B------:R1:W-:Y:S04]  /*a2e0*/  @P2 STG.E.64 desc[UR14][R26.64+0x100], R18 ;  /* 0x000100121a002986 */ /* 0x0003e8000c101b0e */
[----:B------:R-:W-:-:S04]  /*a2f0*/  LOP3.LUT R7, R25, R22, RZ, 0xfc, !PT ;  /* 0x0000001619077212 */ /* 0x000fc800078efcff */
[----:B------:R-:W-:-:S13]  /*a300*/  ISETP.NE.U32.AND P0, PT, R7, RZ, PT ;  /* 0x000000ff0700720c */ /* 0x000fda0003f05070 */
[----:B------:R-:W-:Y:S05]  /*a310*/  @P0 BRA `(.L_x_115) ;  /* 0x0000000000600947 */ /* 0x000fea0003800000 */
[----:B------:R-:W2:Y:S01]  /*a320*/  LDCU UR4, c[0x0][0x420] ;  /* 0x00008400ff0477ac */ /* 0x000ea20008000800 */
[----:B------:R-:W-:Y:S01]  /*a330*/  IMAD.MOV.U32 R28, RZ, RZ, RZ ;  /* 0x000000ffff1c7224 */ /* 0x000fe200078e00ff */
[----:B--2---:R-:W-:-:S04]  /*a340*/  MOV R23, UR4 ;  /* 0x0000000400177c02 */ /* 0x004fc80008000f00 */
[----:B-1----:R-:W1:Y:S01]  /*a350*/  I2F.U32.RP R26, R23 ;  /* 0x00000017001a7306 */ /* 0x002e620000209000 */
        /* <DEDUP_REMOVED lines=9> */
[----:B------:R-:W-:-:S05]  /*a3f0*/  IMAD R18, R23, R7, R24 ;  /* 0x0000000717127224 */ /* 0x000fca00078e0218 */
[----:B------:R-:W-:-:S13]  /*a400*/  ISETP.GE.U32.AND P3, PT, R18, R23, PT ;  /* 0x000000171200720c */ /* 0x000fda0003f66070 */
[----:B------:R-:W-:Y:S01]  /*a410*/  @P3 IMAD.IADD R18, R18, 0x1, -R23 ;  /* 0x0000000112123824 */ /* 0x000fe200078e0a17 */
[----:B------:R-:W-:-:S04]  /*a420*/  @P3 IADD3 R19, PT, PT, R19, 0x1, RZ ;  /* 0x0000000113133810 */ /* 0x000fc80007ffe0ff */
[----:B------:R-:W-:Y:S02]  /*a430*/  ISETP.GE.U32.AND P2, PT, R18, R23, PT ;  /* 0x000000171200720c */ /* 0x000fe40003f46070 */
[----:B------:R-:W-:-:S11]  /*a440*/  MOV R18, RZ ;  /* 0x000000ff00127202 */ /* 0x000fd60000000f00 */
[----:B------:R-:W-:Y:S01]  /*a450*/  @P2 VIADD R19, R19, 0x1 ;  /* 0x0000000113132836 */ /* 0x000fe20000000000 */
[----:B------:R-:W-:-:S04]  /*a460*/  @!P0 LOP3.LUT R19, RZ, R23, RZ, 0x33, !PT ;  /* 0x00000017ff138212 */ /* 0x000fc800078e33ff */
[----:B------:R-:W-:-:S05]  /*a470*/  IADD3 R7, PT, PT, -R19, RZ, RZ ;  /* 0x000000ff13077210 */ /* 0x000fca0007ffe1ff */
[----:B------:R-:W-:Y:S01]  /*a480*/  IMAD R7, R23, R7, R24 ;  /* 0x0000000717077224 */ /* 0x000fe200078e0218 */
[----:B------:R-:W-:Y:S05]  /*a490*/  BRA `(.L_x_116) ;  /* 0x0000000000487947 */ /* 0x000fea0003800000 */
.L_x_115:
        /* <DEDUP_REMOVED lines=18> */
.L_x_116:
[----:B------:R-:W-:Y:S05]  /*a5c0*/  BSYNC.RECONVERGENT B0 ;  /* 0x0000000000007941 */ /* 0x000fea0003800200 */
.L_x_114:
        /* <DEDUP_REMOVED lines=11> */
[----:B------:R-:W-:-:S04]  /*a680*/  IADD3.X R5, PT, PT, R5, UR5, RZ, P0, !PT ;  /* 0x0000000505057c10 */ /* 0x000fc800087fe4ff */
        /* <DEDUP_REMOVED lines=24> */
.L_x_118:
[----:B------:R-:W2:Y:S01]  /*a810*/  LDCU.64 UR4, c[0x0][0x420] ;  /* 0x00008400ff0477ac */ /* 0x000ea20008000a00 */
[----:B------:R-:W-:Y:S01]  /*a820*/  IMAD.MOV.U32 R98, RZ, RZ, R6 ;  /* 0x000000ffff627224 */ /* 0x000fe200078e0006 */
[----:B------:R-:W-:Y:S02]  /*a830*/  MOV R97, R5 ;  /* 0x0000000500617202 */ /* 0x000fe40000000f00 */
[----:B------:R-:W-:Y:S01]  /*a840*/  MOV R94, 0xa880 ;  /* 0x0000a880005e7802 */ /* 0x000fe20000000f00 */
[----:B--2---:R-:W-:Y:S01]  /*a850*/  IMAD.U32 R96, RZ, RZ, UR4 ;  /* 0x00000004ff607e24 */ /* 0x004fe2000f8e00ff */
[----:B------:R-:W-:Y:S02]  /*a860*/  MOV R95, UR5 ;  /* 0x00000005005f7c02 */ /* 0x000fe40008000f00 */
[----:B-1---5:R-:W-:Y:S05]  /*a870*/  CALL.REL.NOINC `($__internal_1_$__cuda_sm20_rem_u64) ;  /* 0x000000f800247944 */ /* 0x022fea0003c00000 */
.L_x_119:
[----:B------:R-:W-:Y:S05]  /*a880*/  BSYNC.RECONVERGENT B0 ;  /* 0x0000000000007941 */ /* 0x000fea0003800200 */
.L_x_117:
[----:B------:R-:W1:Y:S01]  /*a890*/  LDCU.64 UR6, c[0x0][0x380] ;  /* 0x00007000ff0677ac */ /* 0x000e620008000a00 */
[----:B------:R-:W-:Y:S01]  /*a8a0*/  VIADD R16, R102, 0x20 ;  /* 0x0000002066107836 */ /* 0x000fe20000000000 */
[--C-:B------:R-:W-:Y:S01]  /*a8b0*/  SHF.R.U64 R22, R98, 0x3, R99.reuse ;  /* 0x0000000362167819 */ /* 0x100fe20000001263 */
[----:B------:R-:W-:Y:S01]  /*a8c0*/  BSSY.RECONVERGENT B0, `(.L_x_120) ;  /* 0x000003a000007945 */ /* 0x000fe20003800200 */
[----:B------:R-:W2:Y:S01]  /*a8d0*/  LDCU.64 UR4, c[0x0][0x428] ;  /* 0x00008500ff0477ac */ /* 0x000ea20008000a00 */
[----:B------:R-:W-:Y:S02]  /*a8e0*/  SHF.R.U32.HI R17, RZ, 0x3, R99 ;  /* 0x00000003ff117819 */ /* 0x000fe40000011663 */
[----:B------:R-:W-:Y:S02]  /*a8f0*/  ISETP.LE.U32.AND P2, PT, R19, R22, PT ;  /* 0x000000161300720c */ /* 0x000fe40003f43070 */
[----:B-1----:R-:W-:-:S04]  /*a900*/  ISETP.GE.AND P0, PT, R16, UR7, PT ;  /* 0x0000000710007c0c */ /* 0x002fc8000bf06270 */
[----:B------:R-:W-:Y:S01]  /*a910*/  ISETP.LT.AND P3, PT, R7, UR6, !P0 ;  /* 0x0000000607007c0c */ /* 0x000fe2000c761270 */
[----:B------:R-:W1:Y:S03]  /*a920*/  LDCU UR6, c[0x0][0x424] ;  /* 0x00008480ff0677ac */ /* 0x000e660008000800 */
[----:B------:R-:W-:Y:S02]  /*a930*/  ISETP.LE.U32.AND.EX P3, PT, R18, R17, P3, P2 ;  /* 0x000000111200720c */ /* 0x000fe40001f63120 */
        /* <DEDUP_REMOVED lines=33> */
.L_x_121:
        /* <DEDUP_REMOVED lines=8> */
[-C--:B------:R-:W-:Y:S02]  /*abd0*/  IADD3 R14, P2, PT, RZ, -R93.reuse, RZ ;  /* 0x8000005dff0e7210 */ /* 0x080fe40007f5e0ff */
[----:B------:R-:W-:Y:S02]  /*abe0*/  MOV R15, R93 ;  /* 0x0000005d000f7202 */ /* 0x000fe40000000f00 */
[----:B------:R-:W-:Y:S02]  /*abf0*/  IADD3.X R92, PT, PT, RZ, ~R92, RZ, P2, !PT ;  /* 0x8000005cff5c7210 */ /* 0x000fe400017fe4ff */
[----:B-1----:R-:W-:Y:S02]  /*ac00*/  MOV R21, UR4 ;  /* 0x0000000400157c02 */ /* 0x002fe40008000f00 */
[----:B------:R-:W-:-:S03]  /*ac10*/  MOV R23, UR5 ;  /* 0x0000000500177c02 */ /* 0x000fc60008000f00 */
[-C--:B------:R-:W-:Y:S02]  /*ac20*/  IMAD R7, R92, R21.reuse, RZ ;  /* 0x000000155c077224 */ /* 0x080fe400078e02ff */
[----:B------:R-:W-:-:S04]  /*ac30*/  IMAD.WIDE.U32 R18, R14, R21, R18 ;  /* 0x000000150e127225 */ /* 0x000fc800078e0012 */
[----:B------:R-:W-:-:S05]  /*ac40*/  IMAD R7, R14, R23, R7 ;  /* 0x000000170e077224 */ /* 0x000fca00078e0207 */
[----:B------:R-:W-:Y:S02]  /*ac50*/  IADD3 R14, PT, PT, R7, R19, RZ ;  /* 0x00000013070e7210 */ /* 0x000fe40007ffe0ff */
.L_x_122:
[----:B------:R-:W-:Y:S05]  /*ac60*/  BSYNC.RECONVERGENT B0 ;  /* 0x0000000000007941 */ /* 0x000fea0003800200 */
.L_x_120:
[----:B------:R-:W1:Y:S01]  /*ac70*/  LDCU UR6, c[0x0][0x380] ;  /* 0x00007000ff0677ac */ /* 0x000e620008000800 */
[----:B------:R-:W-:Y:S01]  /*ac80*/  VIADD R7, R104, 0xb ;  /* 0x0000000b68077836 */ /* 0x000fe20000000000 */
[--C-:B------:R-:W-:Y:S01]  /*ac90*/  SHF.R.U64 R18, R18, 0x3, R14.reuse ;  /* 0x0000000312127819 */ /* 0x100fe2000000120e */
[----:B------:R-:W-:Y:S01]  /*aca0*/  BSSY.RECONVERGENT B0, `(.L_x_123) ;  /* 0x0000025000007945 */ /* 0x000fe20003800200 */
[----:B------:R-:W2:Y:S01]  /*acb0*/  LDCU.64 UR4, c[0x0][0x428] ;  /* 0x00008500ff0477ac */ /* 0x000ea20008000a00 */
[----:B------:R-:W-:Y:S02]  /*acc0*/  SHF.R.U32.HI R19, RZ, 0x3, R14 ;  /* 0x00000003ff137819 */ /* 0x000fe4000001160e */
[----:B------:R-:W-:Y:S02]  /*acd0*/  ISETP.LE.U32.AND P2, PT, R15, R18, PT ;  /* 0x000000120f00720c */ /* 0x000fe40003f43070 */
        /* <DEDUP_REMOVED lines=9> */
[----:B-1----:R-:W1:Y:S01]  /*ad70*/  I2F.U32.RP R12, R21 ;  /* 0x00000015000c7306 */ /* 0x002e620000209000 */
        /* <DEDUP_REMOVED lines=18> */
.L_x_124:
[----:B------:R-:W2:Y:S01]  /*aea0*/  LDCU.64 UR4, c[0x0][0x420] ;  /* 0x00008400ff0477ac */ /* 0x000ea20008000a00 */
[----:B------:R-:W-:Y:S01]  /*aeb0*/  MOV R94, 0xaef0 ;  /* 0x0000aef0005e7802 */ /* 0x000fe20000000f00 */
[----:B--2---:R-:W-:Y:S01]  /*aec0*/  IMAD.U32 R96, RZ, RZ, UR4 ;  /* 0x00000004ff607e24 */ /* 0x004fe2000f8e00ff */
[----:B------:R-:W-:Y:S02]  /*aed0*/  MOV R95, UR5 ;  /* 0x00000005005f7c02 */ /* 0x000fe40008000f00 */
[----:B-1---5:R-:W-:Y:S05]  /*aee0*/  CALL.REL.NOINC `($__internal_1_$__cuda_sm20_rem_u64) ;  /* 0x000000f000887944 */ /* 0x022fea0003c00000 */
.L_x_125:
[----:B------:R-:W-:Y:S05]  /*aef0*/  BSYNC.RECONVERGENT B0 ;  /* 0x0000000000007941 */ /* 0x000fea0003800200 */
.L_x_123:
[----:B------:R-:W1:Y:S01]  /*af00*/  LDCU UR8, c[0x0][0x380] ;  /* 0x00007000ff0877ac */ /* 0x000e620008000800 */
[--C-:B------:R-:W-:Y:S02]  /*af10*/  SHF.R.U64 R6, R98, 0x3, R99.reuse ;  /* 0x0000000362067819 */ /* 0x100fe40000001263 */
[----:B------:R-:W-:Y:S02]  /*af20*/  SHF.R.U32.HI R5, RZ, 0x3, R99 ;  /* 0x00000003ff057819 */ /* 0x000fe40000011663 */
[----:B------:R-:W-:Y:S02]  /*af30*/  ISETP.LE.U32.AND P1, PT, R15, R6, PT ;  /* 0x000000060f00720c */ /* 0x000fe40003f23070 */
[----:B-1----:R-:W-:-:S04]  /*af40*/  ISETP.LT.AND P0, PT, R7, UR8, !P0 ;  /* 0x0000000807007c0c */ /* 0x002fc8000c701270 */
[----:B------:R-:W-:-:S13]  /*af50*/  ISETP.LE.U32.AND.EX P0, PT, R14, R5, P0, P1 ;  /* 0x000000050e00720c */ /* 0x000fda0000703110 */
[----:B------:R-:W-:Y:S05]  /*af60*/  @!P0 BRA `(.L_x_126) ;  /* 0x0000000000808947 */ /* 0x000fea0003800000 */
[----:B------:R1:W-:Y:S01]  /*af70*/  STG.E.64 desc[UR14][R16.64+0x100], R10 ;  /* 0x0001000a10007986 */ /* 0x0003e2000c101b0e */
[----:B------:R-:W-:Y:S05]  /*af80*/  BRA `(.L_x_126) ;  /* 0x0000000000787947 */ /* 0x000fea0003800000 */
.L_x_101:
[----:B------:R-:W1:Y:S01]  /*af90*/  LDCU UR6, c[0x0][0x384] ;  /* 0x00007080ff0677ac */ /* 0x000e620008000800 */
[----:B------:R-:W-:Y:S02]  /*afa0*/  VIADD R5, R104, 0x8 ;  /* 0x0000000868057836 */ /* 0x000fe40000000000 */
[C---:B------:R-:W-:Y:S01]  /*afb0*/  VIADD R6, R102.reuse, 0x20 ;  /* 0x0000002066067836 */ /* 0x040fe20000000000 */
[----:B------:R-:W2:Y:S01]  /*afc0*/  LDCU.64 UR4, c[0x0][0x428] ;  /* 0x00008500ff0477ac */ /* 0x000ea20008000a00 */
[----:B-1----:R-:W-:-:S03]  /*afd0*/  ISETP.GE.AND P0, PT, R102, UR6, PT ;  /* 0x0000000666007c0c */ /* 0x002fc6000bf06270 */
[----:B------:R-:W-:Y:S01]  /*afe0*/  ISETP.GE.AND P1, PT, R6, UR6, PT ;  /* 0x0000000606007c0c */ /* 0x000fe2000bf26270 */
[C---:B------:R-:W-:Y:S01]  /*aff0*/  VIADD R6, R104.reuse, 0xb ;  /* 0x0000000b68067836 */ /* 0x040fe20000000000 */
[C---:B------:R-:W-:Y:S02]  /*b000*/  ISETP.LT.AND P3, PT, R5.reuse, UR8, !P0 ;  /* 0x0000000805007c0c */ /* 0x040fe4000c761270 */
[----:B------:R-:W-:Y:S01]  /*b010*/  ISETP.LT.AND P4, PT, R5, UR8, !P1 ;  /* 0x0000000805007c0c */ /* 0x000fe2000cf81270 */
[----:B------:R-:W-:-:S05]  /*b020*/  VIADD R5, R104, 0x9 ;  /* 0x0000000968057836 */ /* 0x000fca0000000000 */
[----:B------:R-:W-:-:S05]  /*b030*/  ISETP.LT.AND P2, PT, R5, UR8, !P0 ;  /* 0x0000000805007c0c */ /* 0x000fca000c741270 */
[----:B------:R3:W-:Y:S01]  /*b040*/  @P3 STG.E.64 desc[UR14][R8.64], R26 ;  /* 0x0000001a08003986 */ /* 0x0007e2000c101b0e */
[----:B--2---:R-:W-:-:S03]  /*b050*/  IADD3 R22, P3, PT, R8, UR4, RZ ;  /* 0x0000000408167c10 */ /* 0x004fc6000ff7e0ff */
[----:B------:R3:W-:Y:S01]  /*b060*/  @P4 STG.E.64 desc[UR14][R8.64+0x100], R24 ;  /* 0x0001001808004986 */ /* 0x0007e2000c101b0e */
[----:B------:R-:W-:Y:S02]  /*b070*/  IADD3.X R23, PT, PT, R9, UR5, RZ, P3, !PT ;  /* 0x0000000509177c10 */ /* 0x000fe40009ffe4ff */
[----:B------:R-:W-:Y:S01]  /*b080*/  ISETP.LT.AND P3, PT, R5, UR8, !P1 ;  /* 0x0000000805007c0c */ /* 0x000fe2000cf61270 */
[----:B------:R-:W-:Y:S01]  /*b090*/  VIADD R5, R104, 0xa ;  /* 0x0000000a68057836 */ /* 0x000fe20000000000 */
[----:B------:R-:W-:Y:S01]  /*b0a0*/  IADD3 R28, P4, PT, R22, UR4, RZ ;  /* 0x00000004161c7c10 */ /* 0x000fe2000ff9e0ff */
[----:B------:R3:W-:Y:S03]  /*b0b0*/  @P2 STG.E.64 desc[UR14][R22.64], R20 ;  /* 0x0000001416002986 */ /* 0x0007e6000c101b0e */
[C---:B------:R-:W-:Y:S02]  /*b0c0*/  ISETP.LT.AND P2, PT, R5.reuse, UR8, !P0 ;  /* 0x0000000805007c0c */ /* 0x040fe4000c741270 */
[----:B------:R-:W-:-:S02]  /*b0d0*/  ISETP.LT.AND P1, PT, R5, UR8, !P1 ;  /* 0x0000000805007c0c */ /* 0x000fc4000cf21270 */
[----:B------:R-:W-:Y:S02]  /*b0e0*/  ISETP.LT.AND P0, PT, R6, UR8, !P0 ;  /* 0x0000000806007c0c */ /* 0x000fe4000c701270 */
[----:B------:R-:W-:Y:S01]  /*b0f0*/  IADD3.X R29, PT, PT, R23, UR5, RZ, P4, !PT ;  /* 0x00000005171d7c10 */ /* 0x000fe2000a7fe4ff */
[----:B------:R3:W-:Y:S01]  /*b100*/  @P3 STG.E.64 desc[UR14][R22.64+0x100], R18 ;  /* 0x0001001216003986 */ /* 0x0007e2000c101b0e */
[----:B------:R-:W-:-:S04]  /*b110*/  IADD3 R6, P4, PT, R28, UR4, RZ ;  /* 0x000000041c067c10 */ /* 0x000fc8000ff9e0ff */
[----:B------:R-:W-:Y:S01]  /*b120*/  IADD3.X R7, PT, PT, R29, UR5, RZ, P4, !PT ;  /* 0x000000051d077c10 */ /* 0x000fe2000a7fe4ff */
[----:B------:R3:W-:Y:S04]  /*b130*/  @P2 STG.E.64 desc[UR14][R28.64], R16 ;  /* 0x000000101c002986 */ /* 0x0007e8000c101b0e */
[----:B------:R3:W-:Y:S04]  /*b140*/  @P1 STG.E.64 desc[UR14][R28.64+0x100], R14 ;  /* 0x0001000e1c001986 */ /* 0x0007e8000c101b0e */
[----:B------:R3:W-:Y:S04]  /*b150*/  @P0 STG.E.64 desc[UR14][R6.64], R12 ;  /* 0x0000000c06000986 */ /* 0x0007e8000c101b0e */
[----:B------:R3:W-:Y:S02]  /*b160*/  @P6 STG.E.64 desc[UR14][R6.64+0x100], R10 ;  /* 0x0001000a06006986 */ /* 0x0007e4000c101b0e */
.L_x_126:
[----:B------:R-:W-:Y:S05]  /*b170*/  BSYNC.RECONVERGENT B1 ;  /* 0x0000000000017941 */ /* 0x000fea0003800200 */
.L_x_100:
[----:B------:R-:W2:Y:S01]  /*b180*/  S2UR UR4, SR_CTAID.Y ;  /* 0x00000000000479c3 */ /* 0x000ea20000002600 */
[----:B------:R-:W4:Y:S01]  /*b190*/  LDCU UR6, c[0x0][0x398] ;  /* 0x00007300ff0677ac */ /* 0x000f220008000800 */
[----:B-1-3--:R-:W-:Y:S01]  /*b1a0*/  IADD3 R10, P0, PT, R72, R112, RZ ;  /* 0x00000070480a7210 */ /* 0x00afe20007f1e0ff */
[----:B------:R-:W-:Y:S01]  /*b1b0*/  BSSY.RECONVERGENT B1, `(.L_x_127) ;  /* 0x00001a8000017945 */ /* 0x000fe20003800200 */
[----:B------:R-:W-:Y:S01]  /*b1c0*/  VIADD R5, R102, 0x20 ;  /* 0x0000002066057836 */ /* 0x000fe20000000000 */
[----:B------:R-:W-:Y:S01]  /*b1d0*/  UMOV UR5, 0xffffffff ;  /* 0xffffffff00057882 */ /* 0x000fe20000000000 */
[----:B------:R-:W-:Y:S02]  /*b1e0*/  IADD3.X R11, PT, PT, R73, R113, RZ, P0, !PT ;  /* 0x00000071490b7210 */ /* 0x000fe400007fe4ff */
[----:B------:R-:W1:Y:S01]  /*b1f0*/  S2UR UR7, SR_CTAID.X ;  /* 0x00000000000779c3 */ /* 0x000e620000002500 */
[----:B----4-:R-:W-:Y:S02]  /*b200*/  USHF.L.U32 UR5, UR5, UR6, URZ ;  /* 0x0000000605057299 */ /* 0x010fe400080006ff */
[----:B--2---:R-:W-:-:S02]  /*b210*/  USHF.L.U32 UR4, UR4, UR6, URZ ;  /* 0x0000000604047299 */ /* 0x004fc400080006ff */
        /* <DEDUP_REMOVED lines=35> */
.L_x_130:
        /* <DEDUP_REMOVED lines=10> */
[----:B------:R-:W-:Y:S01]  /*b4f0*/  IMAD R6, R6, R91, RZ ;  /* 0x0000005b06067224 */ /* 0x000fe200078e02ff */
[----:B------:R-:W-:-:S03]  /*b500*/  MOV R12, R16 ;  /* 0x00000010000c7202 */ /* 0x000fc60000000f00 */
[----:B------:R-:W-:-:S05]  /*b510*/  IMAD R6, R90, R7, R6 ;  /* 0x000000075a067224 */ /* 0x000fca00078e0206 */
[----:B------:R-:W-:Y:S02]  /*b520*/  IADD3 R7, PT, PT, R6, R17, RZ ;  /* 0x0000001106077210 */ /* 0x000fe40007ffe0ff */
.L_x_131:
[----:B------:R-:W-:Y:S05]  /*b530*/  BSYNC.RECONVERGENT B0 ;  /* 0x0000000000007941 */ /* 0x000fea0003800200 */
.L_x_129:
        /* <DEDUP_REMOVED lines=11> */
[----:B------:R-:W-:Y:S01]  /*b5f0*/  IMAD.X R6, RZ, RZ, R15, P1 ;  /* 0x000000ffff067224 */ /* 0x000fe200008e060f */
[----:B------:R-:W-:-:S04]  /*b600*/  ISETP.GE.AND P1, PT, R4, UR4, PT ;  /* 0x0000000404007c0c */ /* 0x000fc8000bf26270 */
        /* <DEDUP_REMOVED lines=23> */
.L_x_133:
[----:B------:R-:W-:Y:S01]  /*b780*/  IMAD.MOV.U32 R98, RZ, RZ, R7 ;  /* 0x000000ffff627224 */ /* 0x000fe200078e0007 */
[----:B------:R-:W-:Y:S01]  /*b790*/  MOV R96, R91 ;  /* 0x0000005b00607202 */ /* 0x000fe20000000f00 */
[----:B------:R-:W-:Y:S01]  /*b7a0*/  IMAD.MOV.U32 R97, RZ, RZ, R6 ;  /* 0x000000ffff617224 */ /* 0x000fe200078e0006 */
[----:B------:R-:W-:Y:S02]  /*b7b0*/  MOV R95, R90 ;  /* 0x0000005a005f7202 */ /* 0x000fe40000000f00 */
[----:B------:R-:W-:Y:S02]  /*b7c0*/  MOV R94, 0xb7e0 ;  /* 0x0000b7e0005e7802 */ /* 0x000fe40000000f00 */
[----:B----45:R-:W-:Y:S05]  /*b7d0*/  CALL.REL.NOINC `($__internal_1_$__cuda_sm20_rem_u64) ;  /* 0x000000e8004c7944 */ /* 0x030fea0003c00000 */
.L_x_134:
[----:B------:R-:W-:Y:S05]  /*b7e0*/  BSYNC.RECONVERGENT B0 ;  /* 0x0000000000007941 */ /* 0x000fea0003800200 */
.L_x_132:
[----:B------:R-:W1:Y:S01]  /*b7f0*/  LDCU UR4, c[0x0][0x384] ;  /* 0x00007080ff0477ac */ /* 0x000e620008000800 */
[--C-:B------:R-:W-:Y:S02]  /*b800*/  SHF.R.U64 R14, R98, 0x3, R99.reuse ;  /* 0x00000003620e7819 */ /* 0x100fe40000001263 */
[----:B------:R-:W-:Y:S02]  /*b810*/  SHF.R.U32.HI R15, RZ, 0x3, R99 ;  /* 0x00000003ff0f7819 */ /* 0x000fe40000011663 */
[----:B------:R-:W-:Y:S02]  /*b820*/  ISETP.LE.U32.AND P2, PT, R13, R14, PT ;  /* 0x0000000e0d00720c */ /* 0x000fe40003f43070 */
[----:B-1----:R-:W-:-:S04]  /*b830*/  ISETP.LT.AND P1, PT, R5, UR4, !P1 ;  /* 0x0000000405007c0c */ /* 0x002fc8000cf21270 */
[----:B------:R-:W-:-:S13]  /*b840*/  ISETP.LE.U32.AND.EX P1, PT, R12, R15, P1, P2 ;  /* 0x0000000f0c00720c */ /* 0x000fda0000f23120 */
        /* <DEDUP_REMOVED lines=31> */
.L_x_136:
        /* <DEDUP_REMOVED lines=8> */
[----:B------:R-:W-:-:S04]  /*bac0*/  IMAD.WIDE.U32 R14, R91, R17, R14 ;  /* 0x000000115b0e7225 */ /* 0x000fc800078e000e */
[----:B------:R-:W-:-:S04]  /*bad0*/  IMAD R16, R16, R91, RZ ;  /* 0x0000005b10107224 */ /* 0x000fc800078e02ff */
[----:B------:R-:W-:Y:S01]  /*bae0*/  IMAD R17, R90, R17, R16 ;  /* 0x000000115a117224 */ /* 0x000fe200078e0210 */
[----:B------:R-:W-:-:S04]  /*baf0*/  MOV R16, R93 ;  /* 0x0000005d00107202 */ /* 0x000fc80000000f00 */
[----:B------:R-:W-:Y:S02]  /*bb00*/  IADD3 R17, PT, PT, R17, R15, RZ ;  /* 0x0000000f11117210 */ /* 0x000fe40007ffe0ff */
.L_x_137:
[----:B------:R-:W-:Y:S05]  /*bb10*/  BSYNC.RECONVERGENT B0 ;  /* 0x0000000000007941 */ /* 0x000fea0003800200 */
.L_x_135:
[----:B------:R-:W1:Y:S01]  /*bb20*/  LDCU UR4, c[0x0][0x380] ;  /* 0x00007000ff0477ac */ /* 0x000e620008000800 */
[----:B------:R-:W-:Y:S01]  /*bb30*/  VIADD R15, R104, 0x11 ;  /* 0x00000011680f7836 */ /* 0x000fe20000000000 */
[--C-:B------:R-:W-:Y:S02]  /*bb40*/  SHF.R.U64 R19, R14, 0x3, R17.reuse ;  /* 0x000000030e137819 */ /* 0x100fe40000001211 */
[----:B------:R-:W-:Y:S02]  /*bb50*/  SHF.R.U32.HI R17, RZ, 0x3, R17 ;  /* 0x00000003ff117819 */ /* 0x000fe40000011611 */
[----:B------:R-:W-:Y:S02]  /*bb60*/  ISETP.LE.U32.AND P1, PT, R16, R19, PT ;  /* 0x000000131000720c */ /* 0x000fe40003f23070 */
        /* <DEDUP_REMOVED lines=30> */
.L_x_139:
[----:B------:R-:W-:Y:S01]  /*bd50*/  IMAD.MOV.U32 R98, RZ, RZ, R7 ;  /* 0x000000ffff627224 */ /* 0x000fe200078e0007 */
[----:B------:R-:W-:Y:S01]  /*bd60*/  MOV R96, R91 ;  /* 0x0000005b00607202 */ /* 0x000fe20000000f00 */
[----:B------:R-:W-:Y:S01]  /*bd70*/  IMAD.MOV.U32 R97, RZ, RZ, R6 ;  /* 0x000000ffff617224 */ /* 0x000fe200078e0006 */
[----:B------:R-:W-:Y:S02]  /*bd80*/  MOV R95, R90 ;  /* 0x0000005a005f7202 */ /* 0x000fe40000000f00 */
[----:B------:R-:W-:Y:S02]  /*bd90*/  MOV R94, 0xbdb0 ;  /* 0x0000bdb0005e7802 */ /* 0x000fe40000000f00 */
[----:B----45:R-:W-:Y:S05]  /*bda0*/  CALL.REL.NOINC `($__internal_1_$__cuda_sm20_rem_u64) ;  /* 0x000000e000d87944 */ /* 0x030fea0003c00000 */
.L_x_140:
[----:B------:R-:W-:Y:S05]  /*bdb0*/  BSYNC.RECONVERGENT B0 ;  /* 0x0000000000007941 */ /* 0x000fea0003800200 */
.L_x_138:
        /* <DEDUP_REMOVED lines=40> */
.L_x_142:
        /* <DEDUP_REMOVED lines=13> */
.L_x_143:
[----:B------:R-:W-:Y:S05]  /*c110*/  BSYNC.RECONVERGENT B0 ;  /* 0x0000000000007941 */ /* 0x000fea0003800200 */
.L_x_141:
[----:B------:R-:W1:Y:S01]  /*c120*/  LDCU.64 UR4, c[0x0][0x380] ;  /* 0x00007000ff0477ac */ /* 0x000e620008000a00 */
[----:B------:R-:W-:Y:S01]  /*c130*/  VIADD R15, R104, 0x12 ;  /* 0x00000012680f7836 */ /* 0x000fe20000000000 */
        /* <DEDUP_REMOVED lines=34> */
.L_x_145:
[----:B------:R-:W-:Y:S01]  /*c360*/  IMAD.MOV.U32 R98, RZ, RZ, R7 ;  /* 0x000000ffff627224 */ /* 0x000fe200078e0007 */
[----:B------:R-:W-:Y:S01]  /*c370*/  MOV R96, R91 ;  /* 0x0000005b00607202 */ /* 0x000fe20000000f00 */
[----:B------:R-:W-:Y:S01]  /*c380*/  IMAD.MOV.U32 R97, RZ, RZ, R6 ;  /* 0x000000ffff617224 */ /* 0x000fe200078e0006 */
[----:B------:R-:W-:Y:S02]  /*c390*/  MOV R95, R90 ;  /* 0x0000005a005f7202 */ /* 0x000fe40000000f00 */
[----:B------:R-:W-:Y:S02]  /*c3a0*/  MOV R94, 0xc3c0 ;  /* 0x0000c3c0005e7802 */ /* 0x000fe40000000f00 */
[----:B----45:R-:W-:Y:S05]  /*c3b0*/  CALL.REL.NOINC `($__internal_1_$__cuda_sm20_rem_u64) ;  /* 0x000000dc00547944 */ /* 0x030fea0003c00000 */
.L_x_146:
[----:B------:R-:W-:Y:S05]  /*c3c0*/  BSYNC.RECONVERGENT B0 ;  /* 0x0000000000007941 */ /* 0x000fea0003800200 */
.L_x_144:
        /* <DEDUP_REMOVED lines=39> */
.L_x_148:
        /* <DEDUP_REMOVED lines=14> */
.L_x_149:
[----:B------:R-:W-:Y:S05]  /*c720*/  BSYNC.RECONVERGENT B0 ;  /* 0x0000000000007941 */ /* 0x000fea0003800200 */
.L_x_147:
        /* <DEDUP_REMOVED lines=36> */
.L_x_151:
[----:B------:R-:W-:Y:S01]  /*c970*/  IMAD.MOV.U32 R96, RZ, RZ, R91 ;  /* 0x000000ffff607224 */ /* 0x000fe200078e005b */
[----:B------:R-:W-:Y:S02]  /*c980*/  MOV R95, R90 ;  /* 0x0000005a005f7202 */ /* 0x000fe40000000f00 */
[----:B------:R-:W-:Y:S02]  /*c990*/  MOV R94, 0xc9b0 ;  /* 0x0000c9b0005e7802 */ /* 0x000fe40000000f00 */
[----:B----45:R-:W-:Y:S05]  /*c9a0*/  CALL.REL.NOINC `($__internal_1_$__cuda_sm20_rem_u64) ;  /* 0x000000d400d87944 */ /* 0x030fea0003c00000 */
.L_x_152:
[----:B------:R-:W-:Y:S05]  /*c9b0*/  BSYNC.RECONVERGENT B0 ;  /* 0x0000000000007941 */ /* 0x000fea0003800200 */
.L_x_150:
        /* <DEDUP_REMOVED lines=9> */
.L_x_128:
[----:B------:R-:W1:Y:S01]  /*ca50*/  LDCU UR6, c[0x0][0x384] ;  /* 0x00007080ff0677ac */ /* 0x000e620008000800 */
[----:B------:R-:W-:Y:S01]  /*ca60*/  VIADD R6, R104, 0x11 ;  /* 0x0000001168067836 */ /* 0x000fe20000000000 */
[----:B------:R-:W-:-:S05]  /*ca70*/  IADD3 R12, P0, PT, R70, R10, RZ ;  /* 0x0000000a460c7210 */ /* 0x000fca0007f1e0ff */
[----:B------:R-:W-:Y:S01]  /*ca80*/  IMAD.X R13, R71, 0x1, R11, P0 ;  /* 0x00000001470d7824 */ /* 0x000fe200000e060b */
[----:B-1----:R-:W-:Y:S01]  /*ca90*/  ISETP.GE.AND P4, PT, R5, UR6, PT ;  /* 0x0000000605007c0c */ /* 0x002fe2000bf86270 */
[----:B------:R-:W-:Y:S01]  /*caa0*/  VIADD R5, R104, 0x12 ;  /* 0x0000001268057836 */ /* 0x000fe20000000000 */
[----:B------:R-:W-:Y:S02]  /*cab0*/  ISETP.GE.AND P3, PT, R102, UR6, PT ;  /* 0x0000000666007c0c */ /* 0x000fe4000bf66270 */
[C---:B------:R-:W-:Y:S02]  /*cac0*/  ISETP.LT.AND P1, PT, R6.reuse, UR8, !P4 ;  /* 0x0000000806007c0c */ /* 0x040fe4000e721270 */
[----:B------:R-:W-:Y:S02]  /*cad0*/  ISETP.LT.AND P2, PT, R6, UR8, !P3 ;  /* 0x0000000806007c0c */ /* 0x000fe4000df41270 */
[C---:B------:R-:W-:Y:S02]  /*cae0*/  ISETP.LT.AND P0, PT, R5.reuse, UR8, !P4 ;  /* 0x0000000805007c0c */ /* 0x040fe4000e701270 */
[----:B------:R-:W-:-:S07]  /*caf0*/  ISETP.LT.AND P6, PT, R5, UR8, !P3 ;  /* 0x0000000805007c0c */ /* 0x000fce000dfc1270 */
[----:B------:R-:W4:Y:S01]  /*cb00*/  @P1 LDG.E.LTC128B.64 R82, desc[UR14][R12.64+0x100] ;  /* 0x0001000e0c521981 */ /* 0x000f22000c1e1b20 */
[----:B------:R-:W-:Y:S01]  /*cb10*/  IADD3 R6, P1, PT, R70, R12, RZ ;  /* 0x0000000c46067210 */ /* 0x000fe20007f3e0ff */
[----:B------:R-:W-:Y:S02]  /*cb20*/  VIADD R5, R104, 0x13 ;  /* 0x0000001368057836 */ /* 0x000fe40000000000 */
[----:B------:R1:W4:Y:S02]  /*cb30*/  @P2 LDG.E.LTC128B.64 R84, desc[UR14][R12.64] ;  /* 0x0000000e0c542981 */ /* 0x000324000c1e1b20 */
[----:B------:R-:W-:Y:S01]  /*cb40*/  IMAD.X R7, R71, 0x1, R13, P1 ;  /* 0x0000000147077824 */ /* 0x000fe200008e060d */
[C---:B------:R-:W-:Y:S02]  /*cb50*/  ISETP.LT.AND P1, PT, R4.reuse, UR8, !P3 ;  /* 0x0000000804007c0c */ /* 0x040fe4000df21270 */
[C---:B------:R-:W-:Y:S02]  /*cb60*/  ISETP.LT.AND P2, PT, R5.reuse, UR8, !P4 ;  /* 0x0000000805007c0c */ /* 0x040fe4000e741270 */
[----:B------:R-:W-:Y:S01]  /*cb70*/  ISETP.LT.AND P3, PT, R5, UR8, !P3 ;  /* 0x0000000805007c0c */ /* 0x000fe2000df61270 */
[----:B------:R2:W4:Y:S01]  /*cb80*/  @P6 LDG.E.LTC128B.64 R80, desc[UR14][R6.64] ;  /* 0x0000000e06506981 */ /* 0x000522000c1e1b20 */
[----:B------:R-:W-:-:S07]  /*cb90*/  ISETP.LT.AND P4, PT, R4, UR8, !P4 ;  /* 0x0000000804007c0c */ /* 0x000fce000e781270 */
[----:B------:R3:W4:Y:S06]  /*cba0*/  @P1 LDG.E.LTC128B.64 R88, desc[UR14][R10.64] ;  /* 0x0000000e0a581981 */ /* 0x00072c000c1e1b20 */
[----:B------:R3:W4:Y:S01]  /*cbb0*/  @P4 LDG.E.LTC128B.64 R86, desc[UR14][R10.64+0x100] ;  /* 0x0001000e0a564981 */ /* 0x000722000c1e1b20 */
[----:B-1----:R-:W-:Y:S02]  /*cbc0*/  @P0 IMAD.MOV.U32 R12, RZ, RZ, R6 ;  /* 0x000000ffff0c0224 */ /* 0x002fe400078e0006 */
[----:B------:R-:W-:-:S05]  /*cbd0*/  @P0 IMAD.MOV.U32 R13, RZ, RZ, R7 ;  /* 0x000000ffff0d0224 */ /* 0x000fca00078e0007 */
[----:B------:R3:W4:Y:S01]  /*cbe0*/  @P0 LDG.E.LTC128B.64 R78, desc[UR14][R12.64+0x100] ;  /* 0x0001000e0c4e0981 */ /* 0x000722000c1e1b20 */
[----:B--2---:R-:W-:-:S05]  /*cbf0*/  IADD3 R6, P0, PT, R70, R6, RZ ;  /* 0x0000000646067210 */ /* 0x004fca0007f1e0ff */
[----:B------:R-:W-:-:S05]  /*cc00*/  IMAD.X R7, R71, 0x1, R7, P0 ;  /* 0x0000000147077824 */ /* 0x000fca00000e0607 */
[----:B------:R3:W4:Y:S04]  /*cc10*/  @P3 LDG.E.LTC128B.64 R76, desc[UR14][R6.64] ;  /* 0x0000000e064c3981 */ /* 0x000728000c1e1b20 */
[----:B------:R3:W4:Y:S02]  /*cc20*/  @P2 LDG.E.LTC128B.64 R74, desc[UR14][R6.64+0x100] ;  /* 0x0001000e064a2981 */ /* 0x000724000c1e1b20 */
.L_x_153:
[----:B------:R-:W-:Y:S05]  /*cc30*/  BSYNC.RECONVERGENT B1 ;  /* 0x0000000000017941 */ /* 0x000fea0003800200 */
.L_x_127:
[----:B------:R-:W-:Y:S01]  /*cc40*/  BAR.SYNC.DEFER_BLOCKING 0x0 ;  /* 0x0000000000007b1d */ /* 0x000fe20000010000 */
[----:B------:R-:W-:Y:S01]  /*cc50*/  IADD3 R72, P0, PT, R72, R10, RZ ;  /* 0x0000000a48487210 */ /* 0x000fe20007f1e0ff */
[----:B---3--:R-:W-:-:S06]  /*cc60*/  VIADD R7, R104, 0x18 ;  /* 0x0000001868077836 */ /* 0x008fcc0000000000 */
[----:B------:R-:W2:Y:S01]  /*cc70*/  S2UR UR8, SR_CgaCtaId ;  /* 0x00000000000879c3 */ /* 0x000ea20000008800 */
[----:B------:R-:W-:Y:S01]  /*cc80*/  UMOV UR4, 0x400 ;  /* 0x0000040000047882 */ /* 0x000fe20000000000 */
[----:B------:R-:W3:Y:S01]  /*cc90*/  S2R R5, SR_TID.X ;  /* 0x0000000000057919 */ /* 0x000ee20000002100 */
[----:B------:R-:W-:Y:S01]  /*cca0*/  BSSY.RECONVERGENT B1, `(.L_x_154) ;  /* 0x00001ef000017945 */ /* 0x000fe20003800200 */
[----:B------:R-:W-:Y:S01]  /*ccb0*/  IMAD.X R73, R73, 0x1, R11, P0 ;  /* 0x0000000149497824 */ /* 0x000fe200000e060b */
[----:B------:R-:W-:-:S04]  /*ccc0*/  DEPBAR.LE SB5, 0x6 ;  /* 0x0000d1800000791a */ /* 0x000fc80000000000 */
[----:B------:R-:W-:Y:S04]  /*ccd0*/  STS.128 [R103], R36 ;  /* 0x0000002467007388 */ /* 0x000fe80000000c00 */
[----:B------:R-:W-:Y:S01]  /*cce0*/  STS.128 [R103+0x40], R40 ;  /* 0x0000402867007388 */ /* 0x000fe20000000c00 */
[----:B--2---:R-:W-:Y:S01]  /*ccf0*/  ULEA UR8, UR8, UR4, 0x18 ;  /* 0x0000000408087291 */ /* 0x004fe2000f8ec0ff */
[----:B------:R-:W-:-:S04]  /*cd00*/  DEPBAR.LE SB5, 0x4 ;  /* 0x0000d1000000791a */ /* 0x000fc80000000000 */
[----:B------:R-:W-:Y:S01]  /*cd10*/  STS.128 [R103+0x80], R44 ;  /* 0x0000802c67007388 */ /* 0x000fe20000000c00 */
[----:B------:R-:W2:Y:S03]  /*cd20*/  LDCU.64 UR4, c[0x0][0x440] ;  /* 0x00008800ff0477ac */ /* 0x000ea60008000a00 */
[----:B------:R-:W-:Y:S01]  /*cd30*/  STS.128 [R103+0xc0], R48 ;  /* 0x0000c03067007388 */ /* 0x000fe20000000c00 */
[----:B---3--:R-:W-:Y:S01]  /*cd40*/  IMAD.SHL.U32 R6, R5, 0x8, RZ ;  /* 0x0000000805067824 */ /* 0x008fe200078e00ff */
[----:B------:R-:W-:-:S04]  /*cd50*/  SHF.R.U32.HI R5, RZ, 0x3, R5 ;  /* 0x00000003ff057819 */ /* 0x000fc80000011605 */
[----:B------:R-:W-:Y:S02]  /*cd60*/  LOP3.LUT R6, R6, 0xf8, RZ, 0xc0, !PT ;  /* 0x000000f806067812 */ /* 0x000fe400078ec0ff */
[----:B------:R-:W-:Y:S01]  /*cd70*/  LOP3.LUT R5, R5, 0x7c, RZ, 0xc0, !PT ;  /* 0x0000007c05057812 */ /* 0x000fe200078ec0ff */
[----:B------:R-:W-:Y:S01]  /*cd80*/  BAR.SYNC.DEFER_BLOCKING 0x0 ;  /* 0x0000000000007b1d */ /* 0x000fe20000010000 */
[----:B--2---:R-:W-:-:S03]  /*cd90*/  IADD3 R10, P1, PT, R8, UR4, RZ ;  /* 0x00000004080a7c10 */ /* 0x004fc6000ff3e0ff */
[----:B------:R-:W-:Y:S02]  /*cda0*/  IMAD R5, R5, 0x220, R6 ;  /* 0x0000022005057824 */ /* 0x000fe400078e0206 */
[----:B------:R-:W-:Y:S01]  /*cdb0*/  VIADD R6, R102, 0x20 ;  /* 0x0000002066067836 */ /* 0x000fe20000000000 */
[----:B------:R-:W-:Y:S02]  /*cdc0*/  IADD3.X R11, PT, PT, R9, UR5, RZ, P1, !PT ;  /* 0x00000005090b7c10 */ /* 0x000fe40008ffe4ff */
[----:B------:R-:W2:Y:S04]  /*cdd0*/  LDS.64 R28, [R5+UR8] ;  /* 0x00000008051c7984 */ /* 0x000ea80008000a00 */
[----:B------:R-:W3:Y:S04]  /*cde0*/  LDS.64 R24, [R5+UR8+0x100] ;  /* 0x0001000805187984 */ /* 0x000ee80008000a00 */
[----:B------:R-:W3:Y:S04]  /*cdf0*/  LDS.64 R22, [R5+UR8+0x220] ;  /* 0x0002200805167984 */ /* 0x000ee80008000a00 */
[----:B------:R-:W3:Y:S04]  /*ce00*/  LDS.64 R20, [R5+UR8+0x320] ;  /* 0x0003200805147984 */ /* 0x000ee80008000a00 */
[----:B------:R-:W3:Y:S04]  /*ce10*/  LDS.64 R18, [R5+UR8+0x440] ;  /* 0x0004400805127984 */ /* 0x000ee80008000a00 */
[----:B------:R-:W3:Y:S04]  /*ce20*/  LDS.64 R16, [R5+UR8+0x540] ;  /* 0x0005400805107984 */ /* 0x000ee80008000a00 */
[----:B------:R-:W3:Y:S04]  /*ce30*/  LDS.64 R14, [R5+UR8+0x660] ;  /* 0x00066008050e7984 */ /* 0x000ee80008000a00 */
[----:B-1----:R-:W1:Y:S01]  /*ce40*/  LDS.64 R12, [R5+UR8+0x760] ;  /* 0x00076008050c7984 */ /* 0x002e620008000a00 */
[----:B--2---:R-:W-:-:S02]  /*ce50*/  DMUL R28, R28, R110 ;  /* 0x0000006e1c1c7228 */ /* 0x004fc40000000000 */
[-C--:B---3--:R-:W-:Y:S02]  /*ce60*/  DMUL R24, R24, R110.reuse ;  /* 0x0000006e18187228 */ /* 0x088fe40000000000 */
[----:B------:R-:W-:-:S04]  /*ce70*/  DMUL R22, R22, R110 ;  /* 0x0000006e16167228 */ /* 0x000fc80000000000 */
[----:B----4-:R-:W-:Y:S02]  /*ce80*/  DFMA R28, R88, R108, R28 ;  /* 0x0000006c581c722b */ /* 0x010fe4000000001c */
[----:B------:R-:W-:Y:S02]  /*ce90*/  DMUL R20, R20, R110 ;  /* 0x0000006e14147228 */ /* 0x000fe40000000000 */
[----:B------:R-:W-:Y:S02]  /*cea0*/  DFMA R24, R86, R108, R24 ;  /* 0x0000006c5618722b */ /* 0x000fe40000000018 */
[----:B------:R-:W-:Y:S02]  /*ceb0*/  DMUL R18, R18, R110 ;  /* 0x0000006e12127228 */ /* 0x000fe40000000000 */
[----:B------:R-:W-:Y:S02]  /*cec0*/  DFMA R22, R84, R108, R22 ;  /* 0x0000006c5416722b */ /* 0x000fe40000000016 */
[----:B------:R-:W-:-:S02]  /*ced0*/  DMUL R16, R16, R110 ;  /* 0x0000006e10107228 */ /* 0x000fc40000000000 */
[----:B------:R-:W-:Y:S02]  /*cee0*/  DFMA R20, R82, R108, R20 ;  /* 0x0000006c5214722b */ /* 0x000fe40000000014 */
[----:B------:R-:W-:Y:S02]  /*cef0*/  DMUL R14, R14, R110 ;  /* 0x0000006e0e0e7228 */ /* 0x000fe40000000000 */
[----:B------:R-:W-:Y:S02]  /*cf00*/  DFMA R18, R80, R108, R18 ;  /* 0x0000006c5012722b */ /* 0x000fe40000000012 */
[----:B-1----:R-:W-:Y:S02]  /*cf10*/  DMUL R12, R12, R110 ;  /* 0x0000006e0c0c7228 */ /* 0x002fe40000000000 */
[-C--:B------:R-:W-:Y:S02]  /*cf20*/  DFMA R16, R78, R108.reuse, R16 ;  /* 0x0000006c4e10722b */ /* 0x080fe40000000010 */
[----:B------:R-:W-:-:S04]  /*cf30*/  DFMA R14, R76, R108, R14 ;  /* 0x0000006c4c0e722b */ /* 0x000fc8000000000e */
[----:B------:R-:W-:Y:S01]  /*cf40*/  DFMA R12, R74, R108, R12 ;  /* 0x0000006c4a0c722b */ /* 0x000fe2000000000c */
[----:B------:R-:W-:Y:S10]  /*cf50*/  BRA.U !UP0, `(.L_x_155) ;  /* 0x0000001908907547 */ /* 0x000ff4000b800000 */
[----:B------:R-:W1:Y:S01]  /*cf60*/  LDCU UR4, c[0x0][0x424] ;  /* 0x00008480ff0477ac */ /* 0x000e620008000800 */
[----:B------:R-:W-:Y:S01]  /*cf70*/  IADD3 R30, P0, PT, -R68, R10, RZ ;  /* 0x0000000a441e7210 */ /* 0x000fe20007f1e1ff */
[----:B------:R-:W-:Y:S04]  /*cf80*/  BSSY.RECONVERGENT B0, `(.L_x_156) ;  /* 0x0000030000007945 */ /* 0x000fe80003800200 */
[----:B------:R-:W-:Y:S02]  /*cf90*/  IMAD.X R31, R11, 0x1, ~R69, P0 ;  /* 0x000000010b1f7824 */ /* 0x000fe400000e0e45 */
[----:B-1----:R-:W-:-:S05]  /*cfa0*/  IMAD.U32 R35, RZ, RZ, UR4 ;  /* 0x00000004ff237e24 */ /* 0x002fca000f8e00ff */
[----:B------:R-:W-:-:S04]  /*cfb0*/  LOP3.LUT R8, R31, R35, RZ, 0xfc, !PT ;  /* 0x000000231f087212 */ /* 0x000fc800078efcff */
[----:B------:R-:W-:-:S13]  /*cfc0*/  ISETP.NE.U32.AND P0, PT, R8, RZ, PT ;  /* 0x000000ff0800720c */ /* 0x000fda0003f05070 */
[----:B------:R-:W-:Y:S05]  /*cfd0*/  @P0 BRA `(.L_x_157) ;  /* 0x0000000000600947 */ /* 0x000fea0003800000 */
[----:B------:R-:W1:Y:S01]  /*cfe0*/  LDCU UR4, c[0x0][0x420] ;  /* 0x00008400ff0477ac */ /* 0x000e620008000800 */
[----:B------:R-:W-:Y:S01]  /*cff0*/  IMAD.MOV.U32 R8, RZ, RZ, RZ ;  /* 0x000000ffff087224 */ /* 0x000fe200078e00ff */
[----:B-1----:R-:W-:-:S04]  /*d000*/  MOV R33, UR4 ;  /* 0x0000000400217c02 */ /* 0x002fc80008000f00 */
[----:B------:R-:W1:Y:S01]  /*d010*/  I2F.U32.RP R26, R33 ;  /* 0x00000021001a7306 */ /* 0x000e620000209000 */
[----:B------:R-:W-:-:S07]  /*d020*/  ISETP.NE.U32.AND P0, PT, R33, RZ, PT ;  /* 0x000000ff2100720c */ /* 0x000fce0003f05070 */
[----:B-1----:R-:W1:Y:S02]  /*d030*/  MUFU.RCP R9, R26 ;  /* 0x0000001a00097308 */ /* 0x002e640000001000 */
[----:B-1----:R-:W-:-:S06]  /*d040*/  VIADD R9, R9, 0xffffffe ;  /* 0x0ffffffe09097836 */ /* 0x002fcc0000000000 */
[----:B------:R-:W1:Y:S02]  /*d050*/  F2I.FTZ.U32.TRUNC.NTZ R9, R9 ;  /* 0x0000000900097305 */ /* 0x000e64000021f000 */
[----:B-1----:R-:W-:-:S05]  /*d060*/  IMAD R27, R9, R33, RZ ;  /* 0x00000021091b7224 */ /* 0x002fca00078e02ff */
[----:B------:R-:W-:-:S05]  /*d070*/  IADD3 R27, PT, PT, -R27, RZ, RZ ;  /* 0x000000ff1b1b7210 */ /* 0x000fca0007ffe1ff */
[----:B------:R-:W-:Y:S01]  /*d080*/  IMAD.HI.U32 R27, R9, R27, R8 ;  /* 0x0000001b091b7227 */ /* 0x000fe200078e0008 */
[----:B------:R-:W-:-:S05]  /*d090*/  MOV R9, RZ ;  /* 0x000000ff00097202 */ /* 0x000fca0000000f00 */
        /* <DEDUP_REMOVED lines=12> */
.L_x_157:
        /* <DEDUP_REMOVED lines=18> */
.L_x_158:
[----:B------:R-:W-:Y:S05]  /*d280*/  BSYNC.RECONVERGENT B0 ;  /* 0x0000000000007941 */ /* 0x000fea0003800200 */
.L_x_156:
[----:B------:R-:W1:Y:S01]  /*d290*/  LDCU.64 UR4, c[0x0][0x380] ;  /* 0x00007000ff0477ac */ /* 0x000e620008000a00 */
[--C-:B------:R-:W-:Y:S01]  /*d2a0*/  SHF.R.U64 R26, R26, 0x3, R9.reuse ;  /* 0x000000031a1a7819 */ /* 0x100fe20000001209 */
[----:B------:R-:W-:Y:S01]  /*d2b0*/  BSSY.RECONVERGENT B0, `(.L_x_159) ;  /* 0x0000029000007945 */ /* 0x000fe20003800200 */
[----:B------:R-:W-:Y:S02]  /*d2c0*/  SHF.R.U32.HI R9, RZ, 0x3, R9 ;  /* 0x00000003ff097819 */ /* 0x000fe40000011609 */
        /* <DEDUP_REMOVED lines=32> */
.L_x_160:
[----:B------:R-:W2:Y:S01]  /*d4d0*/  LDCU.64 UR4, c[0x0][0x420] ;  /* 0x00008400ff0477ac */ /* 0x000ea20008000a00 */
[----:B------:R-:W-:Y:S01]  /*d4e0*/  IMAD.MOV.U32 R98, RZ, RZ, R9 ;  /* 0x000000ffff627224 */ /* 0x000fe200078e0009 */
[----:B------:R-:W-:Y:S02]  /*d4f0*/  MOV R97, R8 ;  /* 0x0000000800617202 */ /* 0x000fe40000000f00 */
[----:B------:R-:W-:Y:S01]  /*d500*/  MOV R94, 0xd540 ;  /* 0x0000d540005e7802 */ /* 0x000fe20000000f00 */
[----:B--2---:R-:W-:Y:S01]  /*d510*/  IMAD.U32 R96, RZ, RZ, UR4 ;  /* 0x00000004ff607e24 */ /* 0x004fe2000f8e00ff */
[----:B------:R-:W-:Y:S02]  /*d520*/  MOV R95, UR5 ;  /* 0x00000005005f7c02 */ /* 0x000fe40008000f00 */
[----:B-1---5:R-:W-:Y:S05]  /*d530*/  CALL.REL.NOINC `($__internal_1_$__cuda_sm20_rem_u64) ;  /* 0x000000c800f47944 */ /* 0x022fea0003c00000 */
.L_x_161:
[----:B------:R-:W-:Y:S05]  /*d540*/  BSYNC.RECONVERGENT B0 ;  /* 0x0000000000007941 */ /* 0x000fea0003800200 */
.L_x_159:
[----:B------:R-:W1:Y:S01]  /*d550*/  LDCU UR6, c[0x0][0x384] ;  /* 0x00007080ff0677ac */ /* 0x000e620008000800 */
[--C-:B------:R-:W-:Y:S01]  /*d560*/  SHF.R.U64 R4, R98, 0x3, R99.reuse ;  /* 0x0000000362047819 */ /* 0x100fe20000001263 */
[----:B------:R-:W-:Y:S01]  /*d570*/  BSSY.RECONVERGENT B0, `(.L_x_162) ;  /* 0x000003a000007945 */ /* 0x000fe20003800200 */
[----:B------:R-:W-:Y:S01]  /*d580*/  SHF.R.U32.HI R29, RZ, 0x3, R99 ;  /* 0x00000003ff1d7819 */ /* 0x000fe20000011663 */
[----:B------:R-:W2:Y:S01]  /*d590*/  LDCU.64 UR4, c[0x0][0x428] ;  /* 0x00008500ff0477ac */ /* 0x000ea20008000a00 */
        /* <DEDUP_REMOVED lines=13> */
[----:B------:R-:W1:Y:S01]  /*d670*/  LDCU UR4, c[0x0][0x420] ;  /* 0x00008400ff0477ac */ /* 0x000e620008000800 */
[----:B------:R-:W-:Y:S01]  /*d680*/  IMAD.MOV.U32 R34, RZ, RZ, RZ ;  /* 0x000000ffff227224 */ /* 0x000fe200078e00ff */
[----:B-1----:R-:W-:-:S04]  /*d690*/  MOV R31, UR4 ;  /* 0x00000004001f7c02 */ /* 0x002fc80008000f00 */
[----:B------:R-:W2:Y:S01]  /*d6a0*/  I2F.U32.RP R29, R31 ;  /* 0x0000001f001d7306 */ /* 0x000ea20000209000 */
[----:B------:R-:W-:-:S07]  /*d6b0*/  ISETP.NE.U32.AND P1, PT, R31, RZ, PT ;  /* 0x000000ff1f00720c */ /* 0x000fce0003f25070 */
[----:B--2---:R-:W1:Y:S02]  /*d6c0*/  MUFU.RCP R24, R29 ;  /* 0x0000001d00187308 */ /* 0x004e640000001000 */
[----:B-1----:R-:W-:-:S06]  /*d6d0*/  VIADD R24, R24, 0xffffffe ;  /* 0x0ffffffe18187836 */ /* 0x002fcc0000000000 */
[----:B------:R-:W1:Y:S02]  /*d6e0*/  F2I.FTZ.U32.TRUNC.NTZ R35, R24 ;  /* 0x0000001800237305 */ /* 0x000e64000021f000 */
[----:B-1----:R-:W-:Y:S01]  /*d6f0*/  IMAD R25, R35, R31, RZ ;  /* 0x0000001f23197224 */ /* 0x002fe200078e02ff */
[----:B------:R-:W-:-:S04]  /*d700*/  MOV R24, RZ ;  /* 0x000000ff00187202 */ /* 0x000fc80000000f00 */
        /* <DEDUP_REMOVED lines=14> */
.L_x_163:
        /* <DEDUP_REMOVED lines=18> */
.L_x_164:
[----:B------:R-:W-:Y:S05]  /*d910*/  BSYNC.RECONVERGENT B0 ;  /* 0x0000000000007941 */ /* 0x000fea0003800200 */
.L_x_162:
        /* <DEDUP_REMOVED lines=36> */
.L_x_166:
[----:B------:R-:W2:Y:S01]  /*db60*/  LDCU.64 UR4, c[0x0][0x420] ;  /* 0x00008400ff0477ac */ /* 0x000ea20008000a00 */
[----:B------:R-:W-:Y:S01]  /*db70*/  IMAD.MOV.U32 R98, RZ, RZ, R9 ;  /* 0x000000ffff627224 */ /* 0x000fe200078e0009 */
[----:B------:R-:W-:Y:S02]  /*db80*/  MOV R97, R8 ;  /* 0x0000000800617202 */ /* 0x000fe40000000f00 */
[----:B------:R-:W-:Y:S01]  /*db90*/  MOV R94, 0xdbd0 ;  /* 0x0000dbd0005e7802 */ /* 0x000fe20000000f00 */
[----:B--2---:R-:W-:Y:S01]  /*dba0*/  IMAD.U32 R96, RZ, RZ, UR4 ;  /* 0x00000004ff607e24 */ /* 0x004fe2000f8e00ff */
[----:B------:R-:W-:Y:S02]  /*dbb0*/  MOV R95, UR5 ;  /* 0x00000005005f7c02 */ /* 0x000fe40008000f00 */
[----:B-1---5:R-:W-:Y:S05]  /*dbc0*/  CALL.REL.NOINC `($__internal_1_$__cuda_sm20_rem_u64) ;  /* 0x000000c400507944 */ /* 0x022fea0003c00000 */
.L_x_167:
[----:B------:R-:W-:Y:S05]  /*dbd0*/  BSYNC.RECONVERGENT B0 ;  /* 0x0000000000007941 */ /* 0x000fea0003800200 */
.L_x_165:
[----:B------:R-:W1:Y:S01]  /*dbe0*/  LDCU.64 UR6, c[0x0][0x380] ;  /* 0x00007000ff0677ac */ /* 0x000e620008000a00 */
[--C-:B------:R-:W-:Y:S01]  /*dbf0*/  SHF.R.U64 R22, R98, 0x3, R99.reuse ;  /* 0x0000000362167819 */ /* 0x100fe20000001263 */
[----:B------:R-:W-:Y:S01]  /*dc00*/  BSSY.RECONVERGENT B0, `(.L_x_168) ;  /* 0x000003a000007945 */ /* 0x000fe20003800200 */
[----:B------:R-:W-:Y:S01]  /*dc10*/  SHF.R.U32.HI R23, RZ, 0x3, R99 ;  /* 0x00000003ff177819 */ /* 0x000fe20000011663 */
[----:B------:R-:W2:Y:S01]  /*dc20*/  LDCU.64 UR4, c[0x0][0x428] ;  /* 0x00008500ff0477ac */ /* 0x000ea20008000a00 */
        /* <DEDUP_REMOVED lines=38> */
.L_x_169:
        /* <DEDUP_REMOVED lines=17> */
.L_x_170:
[----:B------:R-:W-:Y:S05]  /*dfa0*/  BSYNC.RECONVERGENT B0 ;  /* 0x0000000000007941 */ /* 0x000fea0003800200 */
.L_x_168:
[----:B------:R-:W1:Y:S01]  /*dfb0*/  LDCU.64 UR6, c[0x0][0x380] ;  /* 0x00007000ff0677ac */ /* 0x000e620008000a00 */
[----:B------:R-:W-:Y:S01]  /*dfc0*/  VIADD R4, R104, 0x12 ;  /* 0x0000001268047836 */ /* 0x000fe20000000000 */
[--C-:B------:R-:W-:Y:S01]  /*dfd0*/  SHF.R.U64 R24, R24, 0x3, R20.reuse ;  /* 0x0000000318187819 */ /* 0x100fe20000001214 */
[----:B------:R-:W-:Y:S01]  /*dfe0*/  BSSY.RECONVERGENT B0, `(.L_x_171) ;  /* 0x0000029000007945 */ /* 0x000fe20003800200 */
[----:B------:R-:W2:Y:S01]  /*dff0*/  LDCU.64 UR4, c[0x0][0x428] ;  /* 0x00008500ff0477ac */ /* 0x000ea20008000a00 */
[----:B------:R-:W-:Y:S02]  /*e000*/  SHF.R.U32.HI R25, RZ, 0x3, R20 ;  /* 0x00000003ff197819 */ /* 0x000fe40000011614 */
[----:B------:R-:W-:Y:S02]  /*e010*/  ISETP.LE.U32.AND P2, PT, R21, R24, PT ;  /* 0x000000181500720c */ /* 0x000fe40003f43070 */
[----:B------:R-:W-:Y:S02]  /*e020*/  SHF.R.S32.HI R20, RZ, 0x1f, R21 ;  /* 0x0000001fff147819 */ /* 0x000fe40000011415 */
[----:B-1----:R-:W-:-:S04]  /*e030*/  ISETP.GE.AND P1, PT, R4, UR6, PT ;  /* 0x0000000604007c0c */ /* 0x002fc8000bf26270 */
[----:B------:R-:W-:-:S04]  /*e040*/  ISETP.LT.AND P1, PT, R102, UR7, !P1 ;  /* 0x0000000766007c0c */ /* 0x000fc8000cf21270 */
        /* <DEDUP_REMOVED lines=27> */
.L_x_172:
[----:B------:R-:W2:Y:S01]  /*e200*/  LDCU.64 UR4, c[0x0][0x420] ;  /* 0x00008400ff0477ac */ /* 0x000ea20008000a00 */
[----:B------:R-:W-:Y:S01]  /*e210*/  IMAD.MOV.U32 R98, RZ, RZ, R9 ;  /* 0x000000ffff627224 */ /* 0x000fe200078e0009 */
[----:B------:R-:W-:Y:S02]  /*e220*/  MOV R97, R8 ;  /* 0x0000000800617202 */ /* 0x000fe40000000f00 */
[----:B------:R-:W-:Y:S01]  /*e230*/  MOV R94, 0xe270 ;  /* 0x0000e270005e7802 */ /* 0x000fe20000000f00 */
[----:B--2---:R-:W-:Y:S01]  /*e240*/  IMAD.U32 R96, RZ, RZ, UR4 ;  /* 0x00000004ff607e24 */ /* 0x004fe2000f8e00ff */
[----:B------:R-:W-:Y:S02]  /*e250*/  MOV R95, UR5 ;  /* 0x00000005005f7c02 */ /* 0x000fe40008000f00 */
[----:B-1---5:R-:W-:Y:S05]  /*e260*/  CALL.REL.NOINC `($__internal_1_$__cuda_sm20_rem_u64) ;  /* 0x000000bc00a87944 */ /* 0x022fea0003c00000 */
.L_x_173:
[----:B------:R-:W-:Y:S05]  /*e270*/  BSYNC.RECONVERGENT B0 ;  /* 0x0000000000007941 */ /* 0x000fea0003800200 */
.L_x_171:
        /* <DEDUP_REMOVED lines=31> */
[----:B------:R-:W-:Y:S01]  /*e470*/  IMAD.HI.U32 R16, R21, R20, RZ ;  /* 0x0000001415107227 */ /* 0x000fe200078e00ff */
[----:B------:R-:W-:-:S04]  /*e480*/  MOV R21, RZ ;  /* 0x000000ff00157202 */ /* 0x000fc80000000f00 */
        /* <DEDUP_REMOVED lines=11> */
.L_x_175:
        /* <DEDUP_REMOVED lines=17> */
.L_x_176:
[----:B------:R-:W-:Y:S05]  /*e650*/  BSYNC.RECONVERGENT B0 ;  /* 0x0000000000007941 */ /* 0x000fea0003800200 */
.L_x_174:
[----:B------:R-:W1:Y:S01]  /*e660*/  LDCU.64 UR6, c[0x0][0x380] ;  /* 0x00007000ff0677ac */ /* 0x000e620008000a00 */
[----:B------:R-:W-:Y:S01]  /*e670*/  VIADD R4, R104, 0x13 ;  /* 0x0000001368047836 */ /* 0x000fe20000000000 */
[--C-:B------:R-:W-:Y:S01]  /*e680*/  SHF.R.U64 R25, R20, 0x3, R21.reuse ;  /* 0x0000000314197819 */ /* 0x100fe20000001215 */
[----:B------:R-:W-:Y:S01]  /*e690*/  BSSY.RECONVERGENT B0, `(.L_x_177) ;  /* 0x0000027000007945 */ /* 0x000fe20003800200 */
[----:B------:R-:W2:Y:S01]  /*e6a0*/  LDCU.64 UR4, c[0x0][0x428] ;  /* 0x00008500ff0477ac */ /* 0x000ea20008000a00 */
[----:B------:R-:W-:Y:S02]  /*e6b0*/  SHF.R.U32.HI R21, RZ, 0x3, R21 ;  /* 0x00000003ff157819 */ /* 0x000fe40000011615 */
[----:B------:R-:W-:Y:S02]  /*e6c0*/  ISETP.LE.U32.AND P2, PT, R16, R25, PT ;  /* 0x000000191000720c */ /* 0x000fe40003f43070 */
[----:B-1----:R-:W-:Y:S02]  /*e6d0*/  ISETP.GE.AND P0, PT, R4, UR6, PT ;  /* 0x0000000604007c0c */ /* 0x002fe4000bf06270 */
[----:B------:R-:W-:-:S02]  /*e6e0*/  SHF.R.S32.HI R4, RZ, 0x1f, R16 ;  /* 0x0000001fff047819 */ /* 0x000fc40000011410 */
        /* <DEDUP_REMOVED lines=28> */
.L_x_178:
[----:B------:R-:W2:Y:S01]  /*e8b0*/  LDCU.64 UR4, c[0x0][0x420] ;  /* 0x00008400ff0477ac */ /* 0x000ea20008000a00 */
[----:B------:R-:W-:Y:S01]  /*e8c0*/  MOV R94, 0xe900 ;  /* 0x0000e900005e7802 */ /* 0x000fe20000000f00 */
[----:B--2---:R-:W-:Y:S01]  /*e8d0*/  IMAD.U32 R96, RZ, RZ, UR4 ;  /* 0x00000004ff607e24 */ /* 0x004fe2000f8e00ff */
[----:B------:R-:W-:Y:S02]  /*e8e0*/  MOV R95, UR5 ;  /* 0x00000005005f7c02 */ /* 0x000fe40008000f00 */
[----:B-1---5:R-:W-:Y:S05]  /*e8f0*/  CALL.REL.NOINC `($__internal_1_$__cuda_sm20_rem_u64) ;  /* 0x000000b800047944 */ /* 0x022fea0003c00000 */
.L_x_179:
[----:B------:R-:W-:Y:S05]  /*e900*/  BSYNC.RECONVERGENT B0 ;  /* 0x0000000000007941 */ /* 0x000fea0003800200 */
.L_x_177:
        /* <DEDUP_REMOVED lines=9> */
.L_x_155:
[----:B------:R-:W1:Y:S01]  /*e9a0*/  LDCU UR7, c[0x0][0x380] ;  /* 0x00007000ff0777ac */ /* 0x000e620008000800 */
[----:B------:R-:W-:Y:S01]  /*e9b0*/  ISETP.GE.AND P6, PT, R102, UR6, PT ;  /* 0x0000000666007c0c */ /* 0x000fe2000bfc6270 */
[----:B------:R-:W-:Y:S01]  /*e9c0*/  VIADD R8, R104, 0x13 ;  /* 0x0000001368087836 */ /* 0x000fe20000000000 */
[----:B------:R-:W-:Y:S01]  /*e9d0*/  ISETP.GE.AND P0, PT, R6, UR6, PT ;  /* 0x0000000606007c0c */ /* 0x000fe2000bf06270 */
[----:B------:R-:W2:Y:S01]  /*e9e0*/  LDCU.64 UR4, c[0x0][0x428] ;  /* 0x00008500ff0477ac */ /* 0x000ea20008000a00 */
[C---:B-1----:R-:W-:Y:S02]  /*e9f0*/  ISETP.LT.AND P4, PT, R4.reuse, UR7, !P6 ;  /* 0x0000000704007c0c */ /* 0x042fe4000f781270 */
[----:B------:R-:W-:Y:S01]  /*ea00*/  ISETP.LT.AND P3, PT, R4, UR7, !P0 ;  /* 0x0000000704007c0c */ /* 0x000fe2000c761270 */
[----:B------:R-:W-:Y:S01]  /*ea10*/  VIADD R4, R104, 0x11 ;  /* 0x0000001168047836 */ /* 0x000fe20000000000 */
[----:B--2---:R-:W-:-:S04]  /*ea20*/  IADD3 R26, P2, PT, R10, UR4, RZ ;  /* 0x000000040a1a7c10 */ /* 0x004fc8000ff5e0ff */
[----:B------:R-:W-:Y:S02]  /*ea30*/  ISETP.LT.AND P1, PT, R4, UR7, !P6 ;  /* 0x0000000704007c0c */ /* 0x000fe4000f721270 */
[----:B------:R-:W-:-:S03]  /*ea40*/  IADD3.X R27, PT, PT, R11, UR5, RZ, P2, !PT ;  /* 0x000000050b1b7c10 */ /* 0x000fc600097fe4ff */
[----:B------:R1:W-:Y:S01]  /*ea50*/  @P4 STG.E.64 desc[UR14][R10.64], R28 ;  /* 0x0000001c0a004986 */ /* 0x0003e2000c101b0e */
[----:B------:R-:W-:Y:S01]  /*ea60*/  ISETP.LT.AND P4, PT, R4, UR7, !P0 ;  /* 0x0000000704007c0c */ /* 0x000fe2000c781270 */
[----:B------:R-:W-:Y:S02]  /*ea70*/  VIADD R4, R104, 0x12 ;  /* 0x0000001268047836 */ /* 0x000fe40000000000 */
[----:B------:R2:W-:Y:S03]  /*ea80*/  @P3 STG.E.64 desc[UR14][R10.64+0x100], R24 ;  /* 0x000100180a003986 */ /* 0x0005e6000c101b0e */
[----:B------:R-:W-:Y:S01]  /*ea90*/  ISETP.LT.AND P2, PT, R4, UR7, !P0 ;  /* 0x0000000704007c0c */ /* 0x000fe2000c741270 */
[----:B------:R3:W-:Y:S01]  /*eaa0*/  @P1 STG.E.64 desc[UR14][R26.64], R22 ;  /* 0x000000161a001986 */ /* 0x0007e2000c101b0e */
[C---:B------:R-:W-:Y:S02]  /*eab0*/  ISETP.LT.AND P1, PT, R8.reuse, UR7, !P6 ;  /* 0x0000000708007c0c */ /* 0x040fe4000f721270 */
[----:B------:R-:W-:-:S02]  /*eac0*/  ISETP.LT.AND P0, PT, R8, UR7, !P0 ;  /* 0x0000000708007c0c */ /* 0x000fc4000c701270 */
[----:B------:R-:W-:Y:S01]  /*ead0*/  ISETP.LT.AND P3, PT, R4, UR7, !P6 ;  /* 0x0000000704007c0c */ /* 0x000fe2000f761270 */
[----:B------:R-:W-:Y:S02]  /*eae0*/  @P4 IMAD.MOV.U32 R8, RZ, RZ, R26 ;  /* 0x000000ffff084224 */ /* 0x000fe400078e001a */
[----:B------:R-:W-:-:S05]  /*eaf0*/  @P4 IMAD.MOV.U32 R9, RZ, RZ, R27 ;  /* 0x000000ffff094224 */ /* 0x000fca00078e001b */
[----:B------:R3:W-:Y:S01]  /*eb00*/  @P4 STG.E.64 desc[UR14][R8.64+0x100], R20 ;  /* 0x0001001408004986 */ /* 0x0007e2000c101b0e */
[----:B-1----:R-:W-:-:S04]  /*eb10*/  IADD3 R28, P6, PT, R26, UR4, RZ ;  /* 0x000000041a1c7c10 */ /* 0x002fc8000ffde0ff */
[----:B------:R-:W-:Y:S02]  /*eb20*/  IADD3.X R29, PT, PT, R27, UR5, RZ, P6, !PT ;  /* 0x000000051b1d7c10 */ /* 0x000fe4000b7fe4ff */
[----:B--2---:R-:W-:-:S03]  /*eb30*/  IADD3 R24, P4, PT, R28, UR4, RZ ;  /* 0x000000041c187c10 */ /* 0x004fc6000ff9e0ff */
[----:B------:R3:W-:Y:S01]  /*eb40*/  @P3 STG.E.64 desc[UR14][R28.64], R18 ;  /* 0x000000121c003986 */ /* 0x0007e2000c101b0e */
[----:B------:R-:W-:-:S03]  /*eb50*/  IADD3.X R25, PT, PT, R29, UR5, RZ, P4, !PT ;  /* 0x000000051d197c10 */ /* 0x000fc6000a7fe4ff */
[----:B------:R3:W-:Y:S04]  /*eb60*/  @P2 STG.E.64 desc[UR14][R28.64+0x100], R16 ;  /* 0x000100101c002986 */ /* 0x0007e8000c101b0e */
[----:B------:R3:W-:Y:S04]  /*eb70*/  @P1 STG.E.64 desc[UR14][R24.64], R14 ;  /* 0x0000000e18001986 */ /* 0x0007e8000c101b0e */
[----:B------:R3:W-:Y:S02]  /*eb80*/  @P0 STG.E.64 desc[UR14][R24.64+0x100], R12 ;  /* 0x0001000c18000986 */ /* 0x0007e4000c101b0e */
.L_x_180:
[----:B------:R-:W-:Y:S05]  /*eb90*/  BSYNC.RECONVERGENT B1 ;  /* 0x0000000000017941 */ /* 0x000fea0003800200 */
.L_x_154:
[----:B------:R-:W2:Y:S01]  /*eba0*/  LDCU.64 UR4, c[0x0][0x440] ;  /* 0x00008800ff0477ac */ /* 0x000ea20008000a00 */
[----:B------:R-:W-:Y:S01]  /*ebb0*/  BSSY.RECONVERGENT B1, `(.L_x_181) ;  /* 0x00001a3000017945 */ /* 0x000fe20003800200 */
[----:B--2---:R-:W-:-:S04]  /*ebc0*/  IADD3 R10, P0, PT, R10, UR4, RZ ;  /* 0x000000040a0a7c10 */ /* 0x004fc8000ff1e0ff */
[----:B------:R-:W-:Y:S01]  /*ebd0*/  IADD3.X R11, PT, PT, R11, UR5, RZ, P0, !PT ;  /* 0x000000050b0b7c10 */ /* 0x000fe200087fe4ff */
[----:B------:R-:W-:Y:S08]  /*ebe0*/  BRA.U !UP0, `(.L_x_182) ;  /* 0x0000001508fc7547 */ /* 0x000ff0000b800000 */
[----:B---3--:R-:W-:Y:S01]  /*ebf0*/  IADD3 R14, P0, PT, -R2, R72, RZ ;  /* 0x00000048020e7210 */ /* 0x008fe20007f1e1ff */
[----:B------:R-:W-:Y:S04]  /*ec00*/  BSSY.RECONVERGENT B0, `(.L_x_183) ;  /* 0x0000029000007945 */ /* 0x000fe80003800200 */
[----:B------:R-:W-:-:S05]  /*ec10*/  IMAD.X R15, R73, 0x1, ~R3, P0 ;  /* 0x00000001490f7824 */ /* 0x000fca00000e0e03 */
[----:B------:R-:W-:-:S04]  /*ec20*/  LOP3.LUT R4, R15, R90, RZ, 0xfc, !PT ;  /* 0x0000005a0f047212 */ /* 0x000fc800078efcff */
[----:B------:R-:W-:-:S13]  /*ec30*/  ISETP.NE.U32.AND P0, PT, R4, RZ, PT ;  /* 0x000000ff0400720c */ /* 0x000fda0003f05070 */
[----:B------:R-:W-:Y:S05]  /*ec40*/  @P0 BRA `(.L_x_184) ;  /* 0x0000000000580947 */ /* 0x000fea0003800000 */
[----:B-1----:R-:W1:Y:S01]  /*ec50*/  I2F.U32.RP R13, R91 ;  /* 0x0000005b000d7306 */ /* 0x002e620000209000 */
        /* <DEDUP_REMOVED lines=21> */
.L_x_184:
[----:B------:R-:W-:Y:S01]  /*edb0*/  IMAD.MOV.U32 R92, RZ, RZ, R14 ;  /* 0x000000ffff5c7224 */ /* 0x000fe200078e000e */
[----:B------:R-:W-:Y:S01]  /*edc0*/  MOV R100, R91 ;  /* 0x0000005b00647202 */ /* 0x000fe20000000f00 */
[----:B------:R-:W-:Y:S01]  /*edd0*/  IMAD.MOV.U32 R93, RZ, RZ, R15 ;  /* 0x000000ffff5d7224 */ /* 0x000fe200078e000f */
[----:B------:R-:W-:Y:S02]  /*ede0*/  MOV R97, R90 ;  /* 0x0000005a00617202 */ /* 0x000fe40000000f00 */
[----:B------:R-:W-:Y:S02]  /*edf0*/  MOV R98, 0xee10 ;  /* 0x0000ee1000627802 */ /* 0x000fe40000000f00 */
[----:B-1---5:R-:W-:Y:S05]  /*ee00*/  CALL.REL.NOINC `($__internal_0_$__cuda_sm20_div_u64) ;  /* 0x000000ac00b07944 */ /* 0x022fea0003c00000 */
        /* <DEDUP_REMOVED lines=8> */
.L_x_185:
[----:B------:R-:W-:Y:S05]  /*ee90*/  BSYNC.RECONVERGENT B0 ;  /* 0x0000000000007941 */ /* 0x000fea0003800200 */
.L_x_183:
        /* <DEDUP_REMOVED lines=35> */
.L_x_187:
[----:B------:R-:W-:Y:S01]  /*f0d0*/  IMAD.MOV.U32 R98, RZ, RZ, R8 ;  /* 0x000000ffff627224 */ /* 0x000fe200078e0008 */
[----:B------:R-:W-:Y:S01]  /*f0e0*/  MOV R96, R91 ;  /* 0x0000005b00607202 */ /* 0x000fe20000000f00 */
[----:B------:R-:W-:Y:S01]  /*f0f0*/  IMAD.MOV.U32 R97, RZ, RZ, R4 ;  /* 0x000000ffff617224 */ /* 0x000fe200078e0004 */
[----:B------:R-:W-:Y:S02]  /*f100*/  MOV R95, R90 ;  /* 0x0000005a005f7202 */ /* 0x000fe40000000f00 */
[----:B------:R-:W-:Y:S02]  /*f110*/  MOV R94, 0xf130 ;  /* 0x0000f130005e7802 */ /* 0x000fe40000000f00 */
[----:B----45:R-:W-:Y:S05]  /*f120*/  CALL.REL.NOINC `($__internal_1_$__cuda_sm20_rem_u64) ;  /* 0x000000ac00f87944 */ /* 0x030fea0003c00000 */
.L_x_188:
[----:B------:R-:W-:Y:S05]  /*f130*/  BSYNC.RECONVERGENT B0 ;  /* 0x0000000000007941 */ /* 0x000fea0003800200 */
.L_x_186:
        /* <DEDUP_REMOVED lines=40> */
.L_x_190:
        /* <DEDUP_REMOVED lines=14> */
.L_x_191:
[----:B------:R-:W-:Y:S05]  /*f4a0*/  BSYNC.RECONVERGENT B0 ;  /* 0x0000000000007941 */ /* 0x000fea0003800200 */
.L_x_189:
        /* <DEDUP_REMOVED lines=35> */
.L_x_193:
[----:B------:R-:W-:Y:S01]  /*f6e0*/  IMAD.MOV.U32 R98, RZ, RZ, R8 ;  /* 0x000000ffff627224 */ /* 0x000fe200078e0008 */
[----:B------:R-:W-:Y:S01]  /*f6f0*/  MOV R96, R91 ;  /* 0x0000005b00607202 */ /* 0x000fe20000000f00 */
[----:B------:R-:W-:Y:S01]  /*f700*/  IMAD.MOV.U32 R97, RZ, RZ, R4 ;  /* 0x000000ffff617224 */ /* 0x000fe200078e0004 */
[----:B------:R-:W-:Y:S02]  /*f710*/  MOV R95, R90 ;  /* 0x0000005a005f7202 */ /* 0x000fe40000000f00 */
[----:B------:R-:W-:Y:S02]  /*f720*/  MOV R94, 0xf740 ;  /* 0x0000f740005e7802 */ /* 0x000fe40000000f00 */
[----:B----45:R-:W-:Y:S05]  /*f730*/  CALL.REL.NOINC `($__internal_1_$__cuda_sm20_rem_u64) ;  /* 0x000000a800747944 */ /* 0x030fea0003c00000 */
.L_x_194:
[----:B------:R-:W-:Y:S05]  /*f740*/  BSYNC.RECONVERGENT B0 ;  /* 0x0000000000007941 */ /* 0x000fea0003800200 */
.L_x_192:
        /* <DEDUP_REMOVED lines=39> */
.L_x_196:
        /* <DEDUP_REMOVED lines=14> */
.L_x_197:
[----:B------:R-:W-:Y:S05]  /*faa0*/  BSYNC.RECONVERGENT B0 ;  /* 0x0000000000007941 */ /* 0x000fea0003800200 */
.L_x_195:
        /* <DEDUP_REMOVED lines=36> */
.L_x_199:
[----:B------:R-:W-:Y:S01]  /*fcf0*/  IMAD.MOV.U32 R98, RZ, RZ, R8 ;  /* 0x000000ffff627224 */ /* 0x000fe200078e0008 */
[----:B------:R-:W-:Y:S01]  /*fd00*/  MOV R96, R91 ;  /* 0x0000005b00607202 */ /* 0x000fe20000000f00 */
[----:B------:R-:W-:Y:S01]  /*fd10*/  IMAD.MOV.U32 R97, RZ, RZ, R4 ;  /* 0x000000ffff617224 */ /* 0x000fe200078e0004 */
[----:B------:R-:W-:Y:S02]  /*fd20*/  MOV R95, R90 ;  /* 0x0000005a005f7202 */ /* 0x000fe40000000f00 */
[----:B------:R-:W-:Y:S02]  /*fd30*/  MOV R94, 0xfd50 ;  /* 0x0000fd50005e7802 */ /* 0x000fe40000000f00 */
[----:B----45:R-:W-:Y:S05]  /*fd40*/  CALL.REL.NOINC `($__internal_1_$__cuda_sm20_rem_u64) ;  /* 0x000000a000f07944 */ /* 0x030fea0003c00000 */
.L_x_200:
[----:B------:R-:W-:Y:S05]  /*fd50*/  BSYNC.RECONVERGENT B0 ;  /* 0x0000000000007941 */ /* 0x000fea0003800200 */
.L_x_198:
        /* <DEDUP_REMOVED lines=40> */
.L_x_202:
        /* <DEDUP_REMOVED lines=9> */
[----:B------:R-:W-:Y:S01]  /*10070*/  IMAD R14, R14, R91, RZ ;  /* 0x0000005b0e0e7224 */ /* 0x000fe200078e02ff */
[----:B------:R-:W-:-:S03]  /*10080*/  MOV R3, R16 ;  /* 0x0000001000037202 */ /* 0x000fc60000000f00 */
[----:B------:R-:W-:Y:S01]  /*10090*/  IMAD R14, R90, R9, R14 ;  /* 0x000000095a0e7224 */ /* 0x000fe200078e020e */
[----:B------:R-:W-:-:S04]  /*100a0*/  MOV R9, R93 ;  /* 0x0000005d00097202 */ /* 0x000fc80000000f00 */
[----:B------:R-:W-:Y:S02]  /*100b0*/  IADD3 R14, PT, PT, R14, R17, RZ ;  /* 0x000000110e0e7210 */ /* 0x000fe40007ffe0ff */
.L_x_203:
[----:B------:R-:W-:Y:S05]  /*100c0*/  BSYNC.RECONVERGENT B0 ;  /* 0x0000000000007941 */ /* 0x000fea0003800200 */
.L_x_201:
[----:B------:R-:W1:Y:S01]  /*100d0*/  LDCU UR4, c[0x0][0x380] ;  /* 0x00007000ff0477ac */ /* 0x000e620008000800 */
[--C-:B------:R-:W-:Y:S01]  /*100e0*/  SHF.R.U64 R2, R3, 0x3, R14.reuse ;  /* 0x0000000303027819 */ /* 0x100fe2000000120e */
[----:B------:R-:W-:Y:S01]  /*100f0*/  VIADD R3, R104, 0x1b ;  /* 0x0000001b68037836 */ /* 0x000fe20000000000 */
        /* <DEDUP_REMOVED lines=32> */
.L_x_205:
[----:B------:R-:W-:Y:S01]  /*10300*/  IMAD.MOV.U32 R96, RZ, RZ, R91 ;  /* 0x000000ffff607224 */ /* 0x000fe200078e005b */
[----:B------:R-:W-:Y:S02]  /*10310*/  MOV R95, R90 ;  /* 0x0000005a005f7202 */ /* 0x000fe40000000f00 */
[----:B------:R-:W-:Y:S02]  /*10320*/  MOV R94, 0x10340 ;  /* 0x00010340005e7802 */ /* 0x000fe40000000f00 */
[----:B----45:R-:W-:Y:S05]  /*10330*/  CALL.REL.NOINC `($__internal_1_$__cuda_sm20_rem_u64) ;  /* 0x0000009c00747944 */ /* 0x030fea0003c00000 */
.L_x_206:
[----:B------:R-:W-:Y:S05]  /*10340*/  BSYNC.RECONVERGENT B0 ;  /* 0x0000000000007941 */ /* 0x000fea0003800200 */
.L_x_204:
        /* <DEDUP_REMOVED lines=9> */
.L_x_182:
[----:B------:R-:W2:Y:S01]  /*103e0*/  LDCU UR7, c[0x0][0x380] ;  /* 0x00007000ff0777ac */ /* 0x000ea20008000800 */
[----:B------:R-:W-:Y:S01]  /*103f0*/  ISETP.GE.AND P0, PT, R102, UR6, PT ;  /* 0x0000000666007c0c */ /* 0x000fe2000bf06270 */
[----:B------:R-:W-:Y:S01]  /*10400*/  VIADD R2, R104, 0x19 ;  /* 0x0000001968027836 */ /* 0x000fe20000000000 */
[----:B------:R-:W-:Y:S02]  /*10410*/  ISETP.GE.AND P6, PT, R6, UR6, PT ;  /* 0x0000000606007c0c */ /* 0x000fe4000bfc6270 */
[C---:B--2---:R-:W-:Y:S02]  /*10420*/  ISETP.LT.AND P1, PT, R7.reuse, UR7, !P0 ;  /* 0x0000000707007c0c */ /* 0x044fe4000c721270 */
[----:B------:R-:W-:Y:S02]  /*10430*/  ISETP.LT.AND P2, PT, R7, UR7, !P6 ;  /* 0x0000000707007c0c */ /* 0x000fe4000f741270 */
[C---:B------:R-:W-:Y:S02]  /*10440*/  ISETP.LT.AND P4, PT, R2.reuse, UR7, !P0 ;  /* 0x0000000702007c0c */ /* 0x040fe4000c781270 */
[----:B------:R-:W-:-:S07]  /*10450*/  ISETP.LT.AND P3, PT, R2, UR7, !P6 ;  /* 0x0000000702007c0c */ /* 0x000fce000f761270 */
[--C-:B---3--:R-:W-:Y:S02]  /*10460*/  @P1 IMAD.MOV.U32 R8, RZ, RZ, R72.reuse ;  /* 0x000000ffff081224 */ /* 0x108fe400078e0048 */
[----:B------:R-:W-:Y:S02]  /*10470*/  @P1 IMAD.MOV.U32 R9, RZ, RZ, R73 ;  /* 0x000000ffff091224 */ /* 0x000fe400078e0049 */
[----:B------:R-:W-:-:S03]  /*10480*/  @P2 IMAD.MOV.U32 R14, RZ, RZ, R72 ;  /* 0x000000ffff0e2224 */ /* 0x000fc600078e0048 */
[----:B------:R2:W4:Y:S01]  /*10490*/  @P1 LDG.E.LTC128B.64 R88, desc[UR14][R8.64] ;  /* 0x0000000e08581981 */ /* 0x000522000c1e1b20 */
[----:B-1----:R-:W-:Y:S01]  /*104a0*/  IADD3 R12, P1, PT, R70, R72, RZ ;  /* 0x00000048460c7210 */ /* 0x002fe20007f3e0ff */
[--C-:B------:R-:W-:Y:S02]  /*104b0*/  @P2 IMAD.MOV.U32 R15, RZ, RZ, R73.reuse ;  /* 0x000000ffff0f2224 */ /* 0x100fe400078e0049 */
[----:B------:R-:W-:Y:S02]  /*104c0*/  VIADD R2, R104, 0x1a ;  /* 0x0000001a68027836 */ /* 0x000fe40000000000 */
[----:B------:R-:W-:Y:S01]  /*104d0*/  IMAD.X R13, R71, 0x1, R73, P1 ;  /* 0x00000001470d7824 */ /* 0x000fe200008e0649 */
[----:B------:R1:W4:Y:S02]  /*104e0*/  @P2 LDG.E.LTC128B.64 R86, desc[UR14][R14.64+0x100] ;  /* 0x0001000e0e562981 */ /* 0x000324000c1e1b20 */
[C---:B------:R-:W-:Y:S02]  /*104f0*/  ISETP.LT.AND P2, PT, R2.reuse, UR7, !P0 ;  /* 0x0000000702007c0c */ /* 0x040fe4000c741270 */
[----:B------:R-:W-:Y:S01]  /*10500*/  ISETP.LT.AND P1, PT, R2, UR7, !P6 ;  /* 0x0000000702007c0c */ /* 0x000fe2000f721270 */
[----:B------:R-:W-:Y:S01]  /*10510*/  VIADD R2, R104, 0x1b ;  /* 0x0000001b68027836 */ /* 0x000fe20000000000 */
[----:B------:R1:W4:Y:S04]  /*10520*/  @P4 LDG.E.LTC128B.64 R84, desc[UR14][R12.64] ;  /* 0x0000000e0c544981 */ /* 0x000328000c1e1b20 */
[C---:B------:R-:W-:Y:S01]  /*10530*/  ISETP.LT.AND P0, PT, R2.reuse, UR7, !P0 ;  /* 0x0000000702007c0c */ /* 0x040fe2000c701270 */
[----:B------:R1:W4:Y:S01]  /*10540*/  @P3 LDG.E.LTC128B.64 R82, desc[UR14][R12.64+0x100] ;  /* 0x0001000e0c523981 */ /* 0x000322000c1e1b20 */
[----:B------:R-:W-:-:S02]  /*10550*/  ISETP.LT.AND P6, PT, R2, UR7, !P6 ;  /* 0x0000000702007c0c */ /* 0x000fc4000f7c1270 */
[----:B--2---:R-:W-:-:S05]  /*10560*/  IADD3 R8, P4, PT, R70, R12, RZ ;  /* 0x0000000c46087210 */ /* 0x004fca0007f9e0ff */
[----:B------:R-:W-:Y:S01]  /*10570*/  IMAD.X R9, R71, 0x1, R13, P4 ;  /* 0x0000000147097824 */ /* 0x000fe200020e060d */
[----:B------:R-:W-:-:S04]  /*10580*/  IADD3 R70, P4, PT, R70, R8, RZ ;  /* 0x0000000846467210 */ /* 0x000fc80007f9e0ff */
[----:B------:R1:W4:Y:S01]  /*10590*/  @P2 LDG.E.LTC128B.64 R80, desc[UR14][R8.64] ;  /* 0x0000000e08502981 */ /* 0x000322000c1e1b20 */
[----:B------:R-:W-:-:S03]  /*105a0*/  IMAD.X R71, R71, 0x1, R9, P4 ;  /* 0x0000000147477824 */ /* 0x000fc600020e0609 */
[----:B------:R1:W4:Y:S04]  /*105b0*/  @P1 LDG.E.LTC128B.64 R78, desc[UR14][R8.64+0x100] ;  /* 0x0001000e084e1981 */ /* 0x000328000c1e1b20 */
[----:B------:R1:W4:Y:S04]  /*105c0*/  @P0 LDG.E.LTC128B.64 R76, desc[UR14][R70.64] ;  /* 0x0000000e464c0981 */ /* 0x000328000c1e1b20 */
[----:B------:R1:W4:Y:S02]  /*105d0*/  @P6 LDG.E.LTC128B.64 R74, desc[UR14][R70.64+0x100] ;  /* 0x0001000e464a6981 */ /* 0x000324000c1e1b20 */
.L_x_207:
[----:B------:R-:W-:Y:S05]  /*105e0*/  BSYNC.RECONVERGENT B1 ;  /* 0x0000000000017941 */ /* 0x000fea0003800200 */
.L_x_181:
[----:B------:R-:W-:Y:S01]  /*105f0*/  BAR.SYNC.DEFER_BLOCKING 0x0 ;  /* 0x0000000000007b1d */ /* 0x000fe20000010000 */
[----:B------:R-:W-:-:S05]  /*10600*/  UISETP.GT.AND UP0, UPT, UR10, UR9, UPT ;  /* 0x000000090a00728c */ /* 0x000fca000bf04270 */
[----:B-----5:R-:W-:Y:S04]  /*10610*/  STS.128 [R103], R64 ;  /* 0x0000004067007388 */ /* 0x020fe80000000c00 */
[----:B------:R-:W-:Y:S04]  /*10620*/  STS.128 [R103+0x40], R60 ;  /* 0x0000403c67007388 */ /* 0x000fe80000000c00 */
[----:B------:R-:W-:Y:S04]  /*10630*/  STS.128 [R103+0x80], R56 ;  /* 0x0000803867007388 */ /* 0x000fe80000000c00 */
[----:B------:R-:W-:Y:S01]  /*10640*/  STS.128 [R103+0xc0], R52 ;  /* 0x0000c03467007388 */ /* 0x000fe20000000c00 */
[----:B------:R-:W-:Y:S06]  /*10650*/  BAR.SYNC.DEFER_BLOCKING 0x0 ;  /* 0x0000000000007b1d */ /* 0x000fec0000010000 */
[----:B------:R-:W3:Y:S04]  /*10660*/  LDS.64 R20, [R5+UR8+0x320] ;  /* 0x0003200805147984 */ /* 0x000ee80008000a00 */
[----:B------:R-:W-:Y:S04]  /*10670*/  LDS.64 R16, [R5+UR8+0x440] ;  /* 0x0004400805107984 */ /* 0x000fe80008000a00 */
[----:B------:R-:W3:Y:S04]  /*10680*/  LDS.64 R22, [R5+UR8] ;  /* 0x0000000805167984 */ /* 0x000ee80008000a00 */
[----:B-1----:R-:W1:Y:S04]  /*10690*/  LDS.64 R8, [R5+UR8+0x100] ;  /* 0x0001000805087984 */ /* 0x002e680008000a00 */
[----:B--2---:R-:W2:Y:S04]  /*106a0*/  LDS.64 R12, [R5+UR8+0x220] ;  /* 0x00022008050c7984 */ /* 0x004ea80008000a00 */
[----:B------:R-:W2:Y:S04]  /*106b0*/  LDS.64 R14, [R5+UR8+0x540] ;  /* 0x00054008050e7984 */ /* 0x000ea80008000a00 */
[----:B------:R-:W2:Y:S04]  /*106c0*/  LDS.64 R2, [R5+UR8+0x660] ;  /* 0x0006600805027984 */ /* 0x000ea80008000a00 */
[----:B------:R1:W2:Y:S01]  /*106d0*/  LDS.64 R18, [R5+UR8+0x760] ;  /* 0x0007600805127984 */ /* 0x0002a20008000a00 */
[----:B---3--:R-:W-:-:S02]  /*106e0*/  DMUL R20, R20, R110 ;  /* 0x0000006e14147228 */ /* 0x008fc40000000000 */
[----:B------:R-:W-:-:S06]  /*106f0*/  DMUL R22, R22, R110 ;  /* 0x0000006e16167228 */ /* 0x000fcc0000000000 */
[----:B-1--4-:R-:W-:Y:S02]  /*10700*/  DFMA R4, R82, R108, R20 ;  /* 0x0000006c5204722b */ /* 0x012fe40000000014 */
[-C--:B------:R-:W-:Y:S02]  /*10710*/  DMUL R20, R16, R110.reuse ;  /* 0x0000006e10147228 */ /* 0x080fe40000000000 */
[-C--:B------:R-:W-:Y:S02]  /*10720*/  DMUL R8, R8, R110.reuse ;  /* 0x0000006e08087228 */ /* 0x080fe40000000000 */
[----:B--2---:R-:W-:Y:S02]  /*10730*/  DMUL R12, R12, R110 ;  /* 0x0000006e0c0c7228 */ /* 0x004fe40000000000 */
[----:B------:R-:W-:Y:S02]  /*10740*/  DFMA R22, R88, R108, R22 ;  /* 0x0000006c5816722b */ /* 0x000fe40000000016 */
[----:B------:R-:W-:-:S02]  /*10750*/  DMUL R16, R14, R110 ;  /* 0x0000006e0e107228 */ /* 0x000fc40000000000 */
[----:B------:R-:W-:Y:S02]  /*10760*/  DFMA R8, R86, R108, R8 ;  /* 0x0000006c5608722b */ /* 0x000fe40000000008 */
[----:B------:R-:W-:Y:S02]  /*10770*/  DMUL R2, R2, R110 ;  /* 0x0000006e02027228 */ /* 0x000fe40000000000 */
[----:B------:R-:W-:Y:S02]  /*10780*/  DFMA R12, R84, R108, R12 ;  /* 0x0000006c540c722b */ /* 0x000fe4000000000c */
[----:B------:R-:W-:Y:S02]  /*10790*/  DMUL R110, R18, R110 ;  /* 0x0000006e126e7228 */ /* 0x000fe40000000000 */
[-C--:B------:R-:W-:Y:S02]  /*107a0*/  DFMA R14, R80, R108.reuse, R20 ;  /* 0x0000006c500e722b */ /* 0x080fe40000000014 */
[----:B------:R-:W-:-:S02]  /*107b0*/  DFMA R16, R78, R108, R16 ;  /* 0x0000006c4e10722b */ /* 0x000fc40000000010 */
[-C--:B------:R-:W-:Y:S02]  /*107c0*/  DFMA R18, R76, R108.reuse, R2 ;  /* 0x0000006c4c12722b */ /* 0x080fe40000000002 */
        /* <DEDUP_REMOVED lines=34> */
.L_x_210:
[----:B------:R-:W1:Y:S01]  /*109f0*/  LDCU.64 UR4, c[0x0][0x420] ;  /* 0x00008400ff0477ac */ /* 0x000e620008000a00 */
[----:B------:R-:W-:Y:S01]  /*10a00*/  IMAD.MOV.U32 R92, RZ, RZ, R24 ;  /* 0x000000ffff5c7224 */ /* 0x000fe200078e0018 */
[----:B------:R-:W-:Y:S02]  /*10a10*/  MOV R93, R25 ;  /* 0x00000019005d7202 */ /* 0x000fe40000000f00 */
[----:B------:R-:W-:Y:S01]  /*10a20*/  MOV R98, 0x10a60 ;  /* 0x00010a6000627802 */ /* 0x000fe20000000f00 */
[----:B-1----:R-:W-:Y:S01]  /*10a30*/  IMAD.U32 R100, RZ, RZ, UR4 ;  /* 0x00000004ff647e24 */ /* 0x002fe2000f8e00ff */
[----:B------:R-:W-:Y:S02]  /*10a40*/  MOV R97, UR5 ;  /* 0x0000000500617c02 */ /* 0x000fe40008000f00 */
[----:B------:R-:W-:Y:S05]  /*10a50*/  CALL.REL.NOINC `($__internal_0_$__cuda_sm20_div_u64) ;  /* 0x00000090009c7944 */ /* 0x000fea0003c00000 */
        /* <DEDUP_REMOVED lines=11> */
.L_x_211:
[----:B------:R-:W-:Y:S05]  /*10b10*/  BSYNC.RECONVERGENT B0 ;  /* 0x0000000000007941 */ /* 0x000fea0003800200 */
.L_x_209:
[----:B------:R-:W1:Y:S01]  /*10b20*/  LDCU.64 UR4, c[0x0][0x380] ;  /* 0x00007000ff0477ac */ /* 0x000e620008000a00 */
[--C-:B------:R-:W-:Y:S01]  /*10b30*/  SHF.R.U64 R29, R26, 0x3, R3.reuse ;  /* 0x000000031a1d7819 */ /* 0x100fe20000001203 */
[----:B------:R-:W-:Y:S01]  /*10b40*/  BSSY.RECONVERGENT B0, `(.L_x_212) ;  /* 0x0000028000007945 */ /* 0x000fe20003800200 */
[----:B------:R-:W-:Y:S02]  /*10b50*/  SHF.R.U32.HI R2, RZ, 0x3, R3 ;  /* 0x00000003ff027819 */ /* 0x000fe40000011603 */
[----:B------:R-:W-:Y:S02]  /*10b60*/  ISETP.LE.U32.AND P2, PT, R20, R29, PT ;  /* 0x0000001d1400720c */ /* 0x000fe40003f43070 */
[----:B-1----:R-:W-:Y:S02]  /*10b70*/  ISETP.GE.AND P0, PT, R7, UR4, PT ;  /* 0x0000000407007c0c */ /* 0x002fe4000bf06270 */
[----:B------:R-:W-:Y:S02]  /*10b80*/  SHF.R.S32.HI R7, RZ, 0x1f, R20 ;  /* 0x0000001fff077819 */ /* 0x000fe40000011414 */
[----:B------:R-:W-:-:S04]  /*10b90*/  ISETP.LT.AND P1, PT, R102, UR5, !P0 ;  /* 0x0000000566007c0c */ /* 0x000fc8000c721270 */
[----:B------:R-:W-:Y:S02]  /*10ba0*/  ISETP.LE.U32.AND.EX P2, PT, R7, R2, P1, P2 ;  /* 0x000000020700720c */ /* 0x000fe40000f43120 */
[----:B------:R-:W-:-:S05]  /*10bb0*/  IADD3 R3, P1, PT, R24, 0x100, RZ ;  /* 0x0000010018037810 */ /* 0x000fca0007f3e0ff */
[----:B------:R-:W-:-:S05]  /*10bc0*/  IMAD.X R2, RZ, RZ, R25, P1 ;  /* 0x000000ffff027224 */ /* 0x000fca00008e0619 */
[----:B------:R-:W-:Y:S01]  /*10bd0*/  LOP3.LUT R27, R2, R27, RZ, 0xfc, !PT ;  /* 0x0000001b021b7212 */ /* 0x000fe200078efcff */
[----:B------:R1:W-:Y:S03]  /*10be0*/  @P2 STG.E.64 desc[UR14][R10.64], R22 ;  /* 0x000000160a002986 */ /* 0x0003e6000c101b0e */
        /* <DEDUP_REMOVED lines=22> */
.L_x_213:
[----:B------:R-:W2:Y:S01]  /*10d50*/  LDCU.64 UR4, c[0x0][0x420] ;  /* 0x00008400ff0477ac */ /* 0x000ea20008000a00 */
[----:B------:R-:W-:Y:S01]  /*10d60*/  IMAD.MOV.U32 R98, RZ, RZ, R3 ;  /* 0x000000ffff627224 */ /* 0x000fe200078e0003 */
[----:B------:R-:W-:Y:S02]  /*10d70*/  MOV R97, R2 ;  /* 0x0000000200617202 */ /* 0x000fe40000000f00 */
[----:B------:R-:W-:Y:S01]  /*10d80*/  MOV R94, 0x10dc0 ;  /* 0x00010dc0005e7802 */ /* 0x000fe20000000f00 */
[----:B--2---:R-:W-:Y:S01]  /*10d90*/  IMAD.U32 R96, RZ, RZ, UR4 ;  /* 0x00000004ff607e24 */ /* 0x004fe2000f8e00ff */
[----:B------:R-:W-:Y:S02]  /*10da0*/  MOV R95, UR5 ;  /* 0x00000005005f7c02 */ /* 0x000fe40008000f00 */
[----:B-1----:R-:W-:Y:S05]  /*10db0*/  CALL.REL.NOINC `($__internal_1_$__cuda_sm20_rem_u64) ;  /* 0x0000009000d47944 */ /* 0x002fea0003c00000 */
.L_x_214:
[----:B------:R-:W-:Y:S05]  /*10dc0*/  BSYNC.RECONVERGENT B0 ;  /* 0x0000000000007941 */ /* 0x000fea0003800200 */
.L_x_212:
        /* <DEDUP_REMOVED lines=44> */
.L_x_216:
[----:B------:R-:W2:Y:S01]  /*11090*/  LDCU.64 UR4, c[0x0][0x420] ;  /* 0x00008400ff0477ac */ /* 0x000ea20008000a00 */
[----:B------:R-:W-:Y:S01]  /*110a0*/  IMAD.MOV.U32 R92, RZ, RZ, R22 ;  /* 0x000000ffff5c7224 */ /* 0x000fe200078e0016 */
[----:B------:R-:W-:Y:S02]  /*110b0*/  MOV R93, R23 ;  /* 0x00000017005d7202 */ /* 0x000fe40000000f00 */
[----:B------:R-:W-:Y:S01]  /*110c0*/  MOV R98, 0x11100 ;  /* 0x0001110000627802 */ /* 0x000fe20000000f00 */
[----:B--2---:R-:W-:Y:S01]  /*110d0*/  IMAD.U32 R100, RZ, RZ, UR4 ;  /* 0x00000004ff647e24 */ /* 0x004fe2000f8e00ff */
[----:B------:R-:W-:Y:S02]  /*110e0*/  MOV R97, UR5 ;  /* 0x0000000500617c02 */ /* 0x000fe40008000f00 */
[----:B-1----:R-:W-:Y:S05]  /*110f0*/  CALL.REL.NOINC `($__internal_0_$__cuda_sm20_div_u64) ;  /* 0x0000008800f47944 */ /* 0x002fea0003c00000 */
        /* <DEDUP_REMOVED lines=10> */
.L_x_217:
[----:B------:R-:W-:Y:S05]  /*111a0*/  BSYNC.RECONVERGENT B0 ;  /* 0x0000000000007941 */ /* 0x000fea0003800200 */
.L_x_215:
        /* <DEDUP_REMOVED lines=37> */
.L_x_219:
[----:B------:R-:W2:Y:S01]  /*11400*/  LDCU.64 UR4, c[0x0][0x420] ;  /* 0x00008400ff0477ac */ /* 0x000ea20008000a00 */
[----:B------:R-:W-:Y:S01]  /*11410*/  IMAD.MOV.U32 R98, RZ, RZ, R3 ;  /* 0x000000ffff627224 */ /* 0x000fe200078e0003 */
[----:B------:R-:W-:Y:S02]  /*11420*/  MOV R97, R2 ;  /* 0x0000000200617202 */ /* 0x000fe40000000f00 */
[----:B------:R-:W-:Y:S01]  /*11430*/  MOV R94, 0x11470 ;  /* 0x00011470005e7802 */ /* 0x000fe20000000f00 */
[----:B--2---:R-:W-:Y:S01]  /*11440*/  IMAD.U32 R96, RZ, RZ, UR4 ;  /* 0x00000004ff607e24 */ /* 0x004fe2000f8e00ff */
[----:B------:R-:W-:Y:S02]  /*11450*/  MOV R95, UR5 ;  /* 0x00000005005f7c02 */ /* 0x000fe40008000f00 */
[----:B-1----:R-:W-:Y:S05]  /*11460*/  CALL.REL.NOINC `($__internal_1_$__cuda_sm20_rem_u64) ;  /* 0x0000008c00287944 */ /* 0x002fea0003c00000 */
.L_x_220:
[----:B------:R-:W-:Y:S05]  /*11470*/  BSYNC.RECONVERGENT B0 ;  /* 0x0000000000007941 */ /* 0x000fea0003800200 */
.L_x_218:
        /* <DEDUP_REMOVED lines=19> */
[----:B--2---:R-:W-:Y:S01]  /*115b0*/  IMAD.MOV.U32 R20, RZ, RZ, RZ ;  /* 0x000000ffff147224 */ /* 0x004fe200078e00ff */
[----:B-1----:R-:W-:-:S04]  /*115c0*/  MOV R7, UR4 ;  /* 0x0000000400077c02 */ /* 0x002fc80008000f00 */
        /* <DEDUP_REMOVED lines=21> */
.L_x_222:
[----:B------:R-:W1:Y:S01]  /*11720*/  LDCU.64 UR4, c[0x0][0x420] ;  /* 0x00008400ff0477ac */ /* 0x000e620008000a00 */
[----:B------:R-:W-:Y:S01]  /*11730*/  IMAD.MOV.U32 R92, RZ, RZ, R10 ;  /* 0x000000ffff5c7224 */ /* 0x000fe200078e000a */
[----:B------:R-:W-:Y:S02]  /*11740*/  MOV R93, R11 ;  /* 0x0000000b005d7202 */ /* 0x000fe40000000f00 */
[----:B------:R-:W-:Y:S01]  /*11750*/  MOV R98, 0x11790 ;  /* 0x0001179000627802 */ /* 0x000fe20000000f00 */
[----:B-1----:R-:W-:Y:S01]  /*11760*/  IMAD.U32 R100, RZ, RZ, UR4 ;  /* 0x00000004ff647e24 */ /* 0x002fe2000f8e00ff */
[----:B------:R-:W-:Y:S02]  /*11770*/  MOV R97, UR5 ;  /* 0x0000000500617c02 */ /* 0x000fe40008000f00 */
[----:B--2---:R-:W-:Y:S05]  /*11780*/  CALL.REL.NOINC `($__internal_0_$__cuda_sm20_div_u64) ;  /* 0x0000008400507944 */ /* 0x004fea0003c00000 */
        /* <DEDUP_REMOVED lines=10> */
.L_x_223:
[----:B------:R-:W-:Y:S05]  /*11830*/  BSYNC.RECONVERGENT B0 ;  /* 0x0000000000007941 */ /* 0x000fea0003800200 */
.L_x_221:
        /* <DEDUP_REMOVED lines=18> */
[----:B-1----:R-:W-:Y:S02]  /*11960*/  MOV R14, RZ ;  /* 0x000000ff000e7202 */ /* 0x002fe40000000f00 */
[----:B------:R-:W-:-:S05]  /*11970*/  MOV R99, RZ ;  /* 0x000000ff00637202 */ /* 0x000fca0000000f00 */
[----:B--2---:R-:W1:Y:S02]  /*11980*/  MUFU.RCP R11, R12 ;  /* 0x0000000c000b7308 */ /* 0x004e640000001000 */
        /* <DEDUP_REMOVED lines=16> */
.L_x_225:
[----:B------:R-:W2:Y:S01]  /*11a90*/  LDCU.64 UR4, c[0x0][0x420] ;  /* 0x00008400ff0477ac */ /* 0x000ea20008000a00 */
[----:B------:R-:W-:Y:S01]  /*11aa0*/  IMAD.MOV.U32 R98, RZ, RZ, R3 ;  /* 0x000000ffff627224 */ /* 0x000fe200078e0003 */
[----:B------:R-:W-:Y:S02]  /*11ab0*/  MOV R97, R2 ;  /* 0x0000000200617202 */ /* 0x000fe40000000f00 */
[----:B------:R-:W-:Y:S01]  /*11ac0*/  MOV R94, 0x11b00 ;  /* 0x00011b00005e7802 */ /* 0x000fe20000000f00 */
[----:B--2---:R-:W-:Y:S01]  /*11ad0*/  IMAD.U32 R96, RZ, RZ, UR4 ;  /* 0x00000004ff607e24 */ /* 0x004fe2000f8e00ff */
[----:B------:R-:W-:Y:S02]  /*11ae0*/  MOV R95, UR5 ;  /* 0x00000005005f7c02 */ /* 0x000fe40008000f00 */
[----:B-1----:R-:W-:Y:S05]  /*11af0*/  CALL.REL.NOINC `($__internal_1_$__cuda_sm20_rem_u64) ;  /* 0x0000008400847944 */ /* 0x002fea0003c00000 */
.L_x_226:
[----:B------:R-:W-:Y:S05]  /*11b00*/  BSYNC.RECONVERGENT B0 ;  /* 0x0000000000007941 */ /* 0x000fea0003800200 */
.L_x_224:
        /* <DEDUP_REMOVED lines=44> */
.L_x_228:
        /* <DEDUP_REMOVED lines=17> */
.L_x_229:
[----:B------:R-:W-:Y:S05]  /*11ee0*/  BSYNC.RECONVERGENT B0 ;  /* 0x0000000000007941 */ /* 0x000fea0003800200 */
.L_x_227:
        /* <DEDUP_REMOVED lines=12> */
[----:B------:R-:W-:Y:S02]  /*11fb0*/  IADD3.X R97, PT, PT, R2, UR5, RZ, P0, !PT ;  /* 0x0000000502617c10 */ /* 0x000fe400087fe4ff */
[----:B------:R-:W-:Y:S02]  /*11fc0*/  ISETP.LT.AND P0, PT, R6, UR7, !P1 ;  /* 0x0000000706007c0c */ /* 0x000fe4000cf01270 */
[----:B------:R-:W-:-:S03]  /*11fd0*/  LOP3.LUT R9, R97, R9, RZ, 0xfc, !PT ;  /* 0x0000000961097212 */ /* 0x000fc600078efcff */
[----:B------:R1:W-:Y:S01]  /*11fe0*/  @P2 STG.E.64 desc[UR14][R4.64], R18 ;  /* 0x0000001204002986 */ /* 0x0003e2000c101b0e */
[----:B------:R-:W-:-:S13]  /*11ff0*/  ISETP.NE.U32.AND P1, PT, R9, RZ, PT ;  /* 0x000000ff0900720c */ /* 0x000fda0003f25070 */
[----:B------:R-:W-:Y:S05]  /*12000*/  @P1 BRA `(.L_x_231) ;  /* 0x0000000000501947 */ /* 0x000fea0003800000 */
[----:B------:R-:W2:Y:S01]  /*12010*/  I2F.U32.RP R3, R11 ;  /* 0x0000000b00037306 */ /* 0x000ea20000209000 */
[----:B------:R-:W-:-:S07]  /*12020*/  MOV R99, RZ ;  /* 0x000000ff00637202 */ /* 0x000fce0000000f00 */
[----:B--2---:R-:W2:Y:S02]  /*12030*/  MUFU.RCP R12, R3 ;  /* 0x00000003000c7308 */ /* 0x004ea40000001000 */
[----:B--2---:R-:W-:-:S06]  /*12040*/  VIADD R12, R12, 0xffffffe ;  /* 0x0ffffffe0c0c7836 */ /* 0x004fcc0000000000 */
[----:B------:R-:W2:Y:S02]  /*12050*/  F2I.FTZ.U32.TRUNC.NTZ R13, R12 ;  /* 0x0000000c000d7305 */ /* 0x000ea4000021f000 */
[----:B--2---:R-:W-:Y:S01]  /*12060*/  IMAD.MOV R2, RZ, RZ, -R13 ;  /* 0x000000ffff027224 */ /* 0x004fe200078e0a0d */
[----:B------:R-:W-:-:S03]  /*12070*/  MOV R12, RZ ;  /* 0x000000ff000c7202 */ /* 0x000fc60000000f00 */
        /* <DEDUP_REMOVED lines=13> */
.L_x_231:
[----:B------:R-:W2:Y:S01]  /*12150*/  LDCU.64 UR4, c[0x0][0x420] ;  /* 0x00008400ff0477ac */ /* 0x000ea20008000a00 */
[----:B------:R-:W-:Y:S01]  /*12160*/  MOV R94, 0x121a0 ;  /* 0x000121a0005e7802 */ /* 0x000fe20000000f00 */
[----:B--2---:R-:W-:Y:S01]  /*12170*/  IMAD.U32 R96, RZ, RZ, UR4 ;  /* 0x00000004ff607e24 */ /* 0x004fe2000f8e00ff */
[----:B------:R-:W-:Y:S02]  /*12180*/  MOV R95, UR5 ;  /* 0x00000005005f7c02 */ /* 0x000fe40008000f00 */
[----:B-1----:R-:W-:Y:S05]  /*12190*/  CALL.REL.NOINC `($__internal_1_$__cuda_sm20_rem_u64) ;  /* 0x0000007c00dc7944 */ /* 0x002fea0003c00000 */
.L_x_232:
[----:B------:R-:W-:Y:S05]  /*121a0*/  BSYNC.RECONVERGENT B0 ;  /* 0x0000000000007941 */ /* 0x000fea0003800200 */
.L_x_230:
[--C-:B------:R-:W-:Y:S02]  /*121b0*/  SHF.R.U64 R2, R98, 0x3, R99.reuse ;  /* 0x0000000362027819 */ /* 0x100fe40000001263 */
[----:B------:R-:W-:Y:S02]  /*121c0*/  SHF.R.U32.HI R3, RZ, 0x3, R99 ;  /* 0x00000003ff037819 */ /* 0x000fe40000011663 */
[----:B------:R-:W-:-:S04]  /*121d0*/  ISETP.LE.U32.AND P1, PT, R7, R2, PT ;  /* 0x000000020700720c */ /* 0x000fc80003f23070 */
[----:B------:R-:W-:-:S13]  /*121e0*/  ISETP.LE.U32.AND.EX P0, PT, R8, R3, P0, P1 ;  /* 0x000000030800720c */ /* 0x000fda0000703110 */
[----:B------:R-:W-:Y:S05]  /*121f0*/  @!P0 BRA `(.L_x_233) ;  /* 0x0000007800688947 */ /* 0x000fea0003800000 */
[----:B------:R3:W-:Y:S01]  /*12200*/  STG.E.64 desc[UR14][R4.64+0x100], R108 ;  /* 0x0001006c04007986 */ /* 0x0007e2000c101b0e */
[----:B------:R-:W-:Y:S05]  /*12210*/  BRA `(.L_x_233) ;  /* 0x0000007800607947 */ /* 0x000fea0003800000 */
.L_x_208:
[----:B------:R-:W1:Y:S01]  /*12220*/  LDCU UR6, c[0x0][0x384] ;  /* 0x00007080ff0677ac */ /* 0x000e620008000800 */
[----:B------:R-:W-:Y:S01]  /*12230*/  VIADD R2, R104, 0x19 ;  /* 0x0000001968027836 */ /* 0x000fe20000000000 */
[----:B------:R-:W2:Y:S01]  /*12240*/  LDCU.64 UR4, c[0x0][0x428] ;  /* 0x00008500ff0477ac */ /* 0x000ea20008000a00 */
[----:B-1----:R-:W-:Y:S02]  /*12250*/  ISETP.GE.AND P0, PT, R102, UR6, PT ;  /* 0x0000000666007c0c */ /* 0x002fe4000bf06270 */
[----:B------:R-:W-:Y:S02]  /*12260*/  ISETP.GE.AND P1, PT, R6, UR6, PT ;  /* 0x0000000606007c0c */ /* 0x000fe4000bf26270 */
[C---:B------:R-:W-:Y:S02]  /*12270*/  ISETP.LT.AND P3, PT, R7.reuse, UR7, !P0 ;  /* 0x0000000707007c0c */ /* 0x040fe4000c761270 */
[----:B------:R-:W-:Y:S02]  /*12280*/  ISETP.LT.AND P4, PT, R7, UR7, !P1 ;  /* 0x0000000707007c0c */ /* 0x000fe4000cf81270 */
[----:B------:R-:W-:-:S09]  /*12290*/  ISETP.LT.AND P2, PT, R2, UR7, !P0 ;  /* 0x0000000702007c0c */ /* 0x000fd2000c741270 */
[----:B------:R1:W-:Y:S01]  /*122a0*/  @P3 STG.E.64 desc[UR14][R10.64], R22 ;  /* 0x000000160a003986 */ /* 0x0003e2000c101b0e */
[----:B--2---:R-:W-:-:S03]  /*122b0*/  IADD3 R6, P3, PT, R10, UR4, RZ ;  /* 0x000000040a067c10 */ /* 0x004fc6000ff7e0ff */
[----:B------:R1:W-:Y:S01]  /*122c0*/  @P4 STG.E.64 desc[UR14][R10.64+0x100], R8 ;  /* 0x000100080a004986 */ /* 0x0003e2000c101b0e */
[----:B------:R-:W-:Y:S02]  /*122d0*/  IADD3.X R7, PT, PT, R11, UR5, RZ, P3, !PT ;  /* 0x000000050b077c10 */ /* 0x000fe40009ffe4ff */
[----:B------:R-:W-:Y:S01]  /*122e0*/  ISETP.LT.AND P3, PT, R2, UR7, !P1 ;  /* 0x0000000702007c0c */ /* 0x000fe2000cf61270 */
[----:B------:R-:W-:Y:S01]  /*122f0*/  VIADD R2, R104, 0x1a ;  /* 0x0000001a68027836 */ /* 0x000fe20000000000 */
[----:B------:R-:W-:Y:S01]  /*12300*/  IADD3 R20, P4, PT, R6, UR4, RZ ;  /* 0x0000000406147c10 */ /* 0x000fe2000ff9e0ff */
[----:B------:R-:W-:Y:S01]  /*12310*/  VIADD R104, R104, 0x1b ;  /* 0x0000001b68687836 */ /* 0x000fe20000000000 */
[----:B------:R1:W-:Y:S02]  /*12320*/  @P2 STG.E.64 desc[UR14][R6.64], R12 ;  /* 0x0000000c06002986 */ /* 0x0003e4000c101b0e */
        /* <DEDUP_REMOVED lines=9> */
[----:B------:R1:W-:Y:S01]  /*123c0*/  @P0 STG.E.64 desc[UR14][R2.64], R18 ;  /* 0x0000001202000986 */ /* 0x0003e2000c101b0e */
[----:B------:R-:W-:Y:S05]  /*123d0*/  @!P6 BRA `(.L_x_233) ;  /* 0x0000007400f0e947 */ /* 0x000fea0003800000 */
[----:B------:R2:W-:Y:S01]  /*123e0*/  STG.E.64 desc[UR14][R2.64+0x100], R108 ;  /* 0x0001006c02007986 */ /* 0x0005e2000c101b0e */
[----:B------:R-:W-:Y:S05]  /*123f0*/  BRA `(.L_x_233) ;  /* 0x0000007400e87947 */ /* 0x000fea0003800000 */
.L_x_18:
[----:B------:R-:W-:Y:S01]  /*12400*/  BAR.SYNC.DEFER_BLOCKING 0x0 ;  /* 0x0000000000007b1d */ /* 0x000fe20000010000 */
[----:B------:R-:W-:-:S05]  /*12410*/  ISETP.LT.AND P0, PT, R75, UR9, PT ;  /* 0x000000094b007c0c */ /* 0x000fca000bf01270 */
[----:B------:R-:W-:Y:S01]  /*12420*/  BSSY.RECONVERGENT B1, `(.L_x_234) ;  /* 0x00001da000017945 */ /* 0x000fe20003800200 */
[----:B------:R-:W-:-:S04]  /*12430*/  DEPBAR.LE SB5, 0xd ;  /* 0x0000d3400000791a */ /* 0x000fc80000000000 */
[----:B------:R-:W-:Y:S04]  /*12440*/  STS.128 [R103], R4 ;  /* 0x0000000467007388 */ /* 0x000fe80000000c00 */
[----:B------:R-:W-:Y:S04]  /*12450*/  STS.128 [R103+0x40], R8 ;  /* 0x0000400867007388 */ /* 0x000fe80000000c00 */
[----:B------:R-:W-:Y:S01]  /*12460*/  STS.128 [R103+0x80], R12 ;  /* 0x0000800c67007388 */ /* 0x000fe20000000c00 */
[----:B------:R-:W-:-:S04]  /*12470*/  DEPBAR.LE SB5, 0xc ;  /* 0x0000d3000000791a */ /* 0x000fc80000000000 */
[----:B------:R-:W-:Y:S01]  /*12480*/  STS.128 [R103+0xc0], R16 ;  /* 0x0000c01067007388 */ /* 0x000fe20000000c00 */
[----:B------:R-:W-:Y:S06]  /*12490*/  BAR.SYNC.DEFER_BLOCKING 0x0 ;  /* 0x0000000000007b1d */ /* 0x000fec0000010000 */
[----:B--2---:R-:W2:Y:S04]  /*124a0*/  LDS.64 R70, [R74+UR8] ;  /* 0x000000084a467984 */ /* 0x004ea80008000a00 */
[----:B------:R-:W3:Y:S04]  /*124b0*/  LDS.64 R90, [R74+UR8+0x100] ;  /* 0x000100084a5a7984 */ /* 0x000ee80008000a00 */
[----:B------:R-:W4:Y:S04]  /*124c0*/  LDS.64 R88, [R74+UR8+0x220] ;  /* 0x000220084a587984 */ /* 0x000f280008000a00 */
[----:B------:R-:W4:Y:S04]  /*124d0*/  LDS.64 R80, [R74+UR8+0x320] ;  /* 0x000320084a507984 */ /* 0x000f280008000a00 */
[----:B-1----:R-:W1:Y:S04]  /*124e0*/  LDS.64 R72, [R74+UR8+0x440] ;  /* 0x000440084a487984 */ /* 0x002e680008000a00 */
[----:B------:R-:W1:Y:S04]  /*124f0*/  LDS.64 R2, [R74+UR8+0x540] ;  /* 0x000540084a027984 */ /* 0x000e680008000a00 */
[----:B------:R-:W1:Y:S04]  /*12500*/  LDS.64 R6, [R74+UR8+0x660] ;  /* 0x000660084a067984 */ /* 0x000e680008000a00 */
[----:B------:R-:W1:Y:S01]  /*12510*/  LDS.64 R4, [R74+UR8+0x760] ;  /* 0x000760084a047984 */ /* 0x000e620008000a00 */
[----:B--2---:R-:W-:-:S02]  /*12520*/  DMUL R70, R70, R110 ;  /* 0x0000006e46467228 */ /* 0x004fc40000000000 */
[-C--:B---3--:R-:W-:Y:S02]  /*12530*/  DMUL R18, R90, R110.reuse ;  /* 0x0000006e5a127228 */ /* 0x088fe40000000000 */
[-C--:B----4-:R-:W-:Y:S02]  /*12540*/  DMUL R14, R88, R110.reuse ;  /* 0x0000006e580e7228 */ /* 0x090fe40000000000 */
[-C--:B------:R-:W-:Y:S02]  /*12550*/  DMUL R12, R80, R110.reuse ;  /* 0x0000006e500c7228 */ /* 0x080fe40000000000 */
[-C--:B-1----:R-:W-:Y:S02]  /*12560*/  DMUL R10, R72, R110.reuse ;  /* 0x0000006e480a7228 */ /* 0x082fe40000000000 */
[-C--:B------:R-:W-:Y:S02]  /*12570*/  DMUL R8, R2, R110.reuse ;  /* 0x0000006e02087228 */ /* 0x080fe40000000000 */
[----:B------:R-:W-:-:S02]  /*12580*/  DMUL R6, R6, R110 ;  /* 0x0000006e06067228 */ /* 0x000fc40000000000 */
[----:B------:R-:W-:Y:S01]  /*12590*/  DMUL R4, R4, R110 ;  /* 0x0000006e04047228 */ /* 0x000fe20000000000 */
[----:B------:R-:W-:Y:S10]  /*125a0*/  @P0 BRA `(.L_x_235) ;  /* 0x00000000007c0947 */ /* 0x000ff40003800000 */
[----:B------:R-:W1:Y:S01]  /*125b0*/  LDCU.64 UR6, c[0x0][0x380] ;  /* 0x00007000ff0677ac */ /* 0x000e620008000a00 */
[C---:B------:R-:W-:Y:S02]  /*125c0*/  VIADD R2, R104.reuse, 0x1 ;  /* 0x0000000168027836 */ /* 0x040fe40000000000 */
[----:B------:R-:W-:Y:S01]  /*125d0*/  VIADD R3, R104, 0x3 ;  /* 0x0000000368037836 */ /* 0x000fe20000000000 */
[----:B------:R-:W2:Y:S01]  /*125e0*/  LDCU.64 UR4, c[0x0][0x428] ;  /* 0x00008500ff0477ac */ /* 0x000ea20008000a00 */
[----:B-1----:R-:W-:Y:S02]  /*125f0*/  ISETP.GE.AND P0, PT, R102, UR7, PT ;  /* 0x0000000766007c0c */ /* 0x002fe4000bf06270 */
[----:B------:R-:W-:Y:S02]  /*12600*/  ISETP.GE.AND P4, PT, R76, UR7, PT ;  /* 0x000000074c007c0c */ /* 0x000fe4000bf86270 */
[C---:B------:R-:W-:Y:S02]  /*12610*/  ISETP.LT.AND P3, PT, R104.reuse, UR6, !P0 ;  /* 0x0000000668007c0c */ /* 0x040fe4000c761270 */
[----:B------:R-:W-:-:S02]  /*12620*/  ISETP.LT.AND P2, PT, R104, UR6, !P4 ;  /* 0x0000000668007c0c */ /* 0x000fc4000e741270 */
[----:B------:R-:W-:Y:S02]  /*12630*/  ISETP.LT.AND P1, PT, R2, UR6, !P0 ;  /* 0x0000000602007c0c */ /* 0x000fe4000c721270 */
[----:B--2---:R-:W-:-:S04]  /*12640*/  IADD3 R16, P6, PT, R78, UR4, RZ ;  /* 0x000000044e107c10 */ /* 0x004fc8000ffde0ff */
[----:B------:R-:W-:Y:S02]  /*12650*/  IADD3.X R17, PT, PT, R79, UR5, RZ, P6, !PT ;  /* 0x000000054f117c10 */ /* 0x000fe4000b7fe4ff */
[----:B------:R-:W-:Y:S01]  /*12660*/  IADD3 R72, P6, PT, R16, UR4, RZ ;  /* 0x0000000410487c10 */ /* 0x000fe2000ffde0ff */
[----:B------:R1:W-:Y:S01]  /*12670*/  @P3 STG.E.64 desc[UR14][R78.64], R70 ;  /* 0x000000464e003986 */ /* 0x0003e2000c101b0e */
[----:B------:R-:W-:Y:S01]  /*12680*/  ISETP.LT.AND P3, PT, R2, UR6, !P4 ;  /* 0x0000000602007c0c */ /* 0x000fe2000e761270 */
[----:B------:R-:W-:Y:S01]  /*12690*/  VIADD R2, R104, 0x2 ;  /* 0x0000000268027836 */ /* 0x000fe20000000000 */
[----:B------:R-:W-:Y:S01]  /*126a0*/  IADD3.X R73, PT, PT, R17, UR5, RZ, P6, !PT ;  /* 0x0000000511497c10 */ /* 0x000fe2000b7fe4ff */
[----:B------:R2:W-:Y:S03]  /*126b0*/  @P2 STG.E.64 desc[UR14][R78.64+0x100], R18 ;  /* 0x000100124e002986 */ /* 0x0005e6000c101b0e */
[C---:B------:R-:W-:Y:S01]  /*126c0*/  ISETP.LT.AND P2, PT, R2.reuse, UR6, !P0 ;  /* 0x0000000602007c0c */ /* 0x040fe2000c741270 */
[----:B------:R2:W-:Y:S01]  /*126d0*/  @P1 STG.E.64 desc[UR14][R16.64], R14 ;  /* 0x0000000e10001986 */ /* 0x0005e2000c101b0e */
[----:B------:R-:W-:-:S02]  /*126e0*/  ISETP.LT.AND P1, PT, R2, UR6, !P4 ;  /* 0x0000000602007c0c */ /* 0x000fc4000e721270 */
[C---:B------:R-:W-:Y:S02]  /*126f0*/  ISETP.LT.AND P0, PT, R3.reuse, UR6, !P0 ;  /* 0x0000000603007c0c */ /* 0x040fe4000c701270 */
[----:B------:R-:W-:Y:S01]  /*12700*/  ISETP.LT.AND P4, PT, R3, UR6, !P4 ;  /* 0x0000000603007c0c */ /* 0x000fe2000e781270 */
[----:B------:R2:W-:Y:S06]  /*12710*/  @P3 STG.E.64 desc[UR14][R16.64+0x100], R12 ;  /* 0x0001000c10003986 */ /* 0x0005ec000c101b0e */
[----:B------:R2:W-:Y:S04]  /*12720*/  @P2 STG.E.64 desc[UR14][R72.64], R10 ;  /* 0x0000000a48002986 */ /* 0x0005e8000c101b0e */
[----:B------:R2:W-:Y:S01]  /*12730*/  @P1 STG.E.64 desc[UR14][R72.64+0x100], R8 ;  /* 0x0001000848001986 */ /* 0x0005e2000c101b0e */
[----:B-1----:R-:W-:-:S04]  /*12740*/  IADD3 R70, P6, PT, R72, UR4, RZ ;  /* 0x0000000448467c10 */ /* 0x002fc8000ffde0ff */
[----:B------:R-:W-:-:S05]  /*12750*/  IADD3.X R71, PT, PT, R73, UR5, RZ, P6, !PT ;  /* 0x0000000549477c10 */ /* 0x000fca000b7fe4ff */
[----:B------:R2:W-:Y:S01]  /*12760*/  @P0 STG.E.64 desc[UR14][R70.64], R6 ;  /* 0x0000000646000986 */ /* 0x0005e2000c101b0e */
[----:B------:R-:W-:Y:S05]  /*12770*/  @!P4 BRA `(.L_x_236) ;  /* 0x000000180090c947 */ /* 0x000fea0003800000 */
[----:B------:R3:W-:Y:S01]  /*12780*/  STG.E.64 desc[UR14][R70.64+0x100], R4 ;  /* 0x0001000446007986 */ /* 0x0007e2000c101b0e */
[----:B------:R-:W-:Y:S05]  /*12790*/  BRA `(.L_x_236) ;  /* 0x0000001800887947 */ /* 0x000fea0003800000 */
.L_x_235:
[----:B------:R-:W-:Y:S01]  /*127a0*/  LOP3.LUT R2, R83, R77, RZ, 0xfc, !PT ;  /* 0x0000004d53027212 */ /* 0x000fe200078efcff */
[----:B------:R-:W-:Y:S03]  /*127b0*/  BSSY.RECONVERGENT B0, `(.L_x_237) ;  /* 0x000002c000007945 */ /* 0x000fe60003800200 */
        /* <DEDUP_REMOVED lines=24> */
.L_x_238:
        /* <DEDUP_REMOVED lines=19> */
.L_x_239:
[----:B------:R-:W-:Y:S05]  /*12a70*/  BSYNC.RECONVERGENT B0 ;  /* 0x0000000000007941 */ /* 0x000fea0003800200 */
.L_x_237:
        /* <DEDUP_REMOVED lines=10> */
[----:B------:R-:W-:-:S05]  /*12b20*/  IMAD.X R2, RZ, RZ, R83, P0 ;  /* 0x000000ffff027224 */ /* 0x000fca00000e0653 */
[----:B------:R-:W-:Y:S01]  /*12b30*/  LOP3.LUT R77, R2, R77, RZ, 0xfc, !PT ;  /* 0x0000004d024d7212 */ /* 0x000fe200078efcff */
[----:B------:R-:W-:Y:S02]  /*12b40*/  @P2 IMAD.MOV.U32 R72, RZ, RZ, R78 ;  /* 0x000000ffff482224 */ /* 0x000fe400078e004e */
[----:B------:R-:W-:Y:S01]  /*12b50*/  @P2 IMAD.MOV.U32 R73, RZ, RZ, R79 ;  /* 0x000000ffff492224 */ /* 0x000fe200078e004f */
[----:B------:R-:W-:-:S04]  /*12b60*/  ISETP.NE.U32.AND P0, PT, R77, RZ, PT ;  /* 0x000000ff4d00720c */ /* 0x000fc80003f05070 */
[----:B------:R1:W-:Y:S09]  /*12b70*/  @P2 STG.E.64 desc[UR14][R72.64], R70 ;  /* 0x0000004648002986 */ /* 0x0003f2000c101b0e */
        /* <DEDUP_REMOVED lines=21> */
.L_x_241:
[----:B------:R-:W2:Y:S01]  /*12cd0*/  LDCU.64 UR4, c[0x0][0x420] ;  /* 0x00008400ff0477ac */ /* 0x000ea20008000a00 */
[----:B------:R-:W-:Y:S01]  /*12ce0*/  IMAD.MOV.U32 R98, RZ, RZ, R3 ;  /* 0x000000ffff627224 */ /* 0x000fe200078e0003 */
[----:B------:R-:W-:Y:S02]  /*12cf0*/  MOV R97, R2 ;  /* 0x0000000200617202 */ /* 0x000fe40000000f00 */
[----:B------:R-:W-:Y:S01]  /*12d00*/  MOV R94, 0x12d40 ;  /* 0x00012d40005e7802 */ /* 0x000fe20000000f00 */
[----:B--2---:R-:W-:Y:S01]  /*12d10*/  IMAD.U32 R96, RZ, RZ, UR4 ;  /* 0x00000004ff607e24 */ /* 0x004fe2000f8e00ff */
[----:B------:R-:W-:Y:S02]  /*12d20*/  MOV R95, UR5 ;  /* 0x00000005005f7c02 */ /* 0x000fe40008000f00 */
[----:B-1---5:R-:W-:Y:S05]  /*12d30*/  CALL.REL.NOINC `($__internal_1_$__cuda_sm20_rem_u64) ;  /* 0x0000007000f47944 */ /* 0x022fea0003c00000 */
.L_x_242:
[----:B------:R-:W-:Y:S05]  /*12d40*/  BSYNC.RECONVERGENT B0 ;  /* 0x0000000000007941 */ /* 0x000fea0003800200 */
.L_x_240:
        /* <DEDUP_REMOVED lines=26> */
[----:B------:R-:W2:Y:S02]  /*12ef0*/  F2I.FTZ.U32.TRUNC.NTZ R83, R73 ;  /* 0x0000004900537305 */ /* 0x000ea4000021f000 */
[----:B--2---:R-:W-:-:S05]  /*12f00*/  IMAD R19, R83, R71, RZ ;  /* 0x0000004753137224 */ /* 0x004fca00078e02ff */
        /* <DEDUP_REMOVED lines=15> */
.L_x_244:
        /* <DEDUP_REMOVED lines=18> */
.L_x_245:
[----:B------:R-:W-:Y:S05]  /*13120*/  BSYNC.RECONVERGENT B0 ;  /* 0x0000000000007941 */ /* 0x000fea0003800200 */
.L_x_243:
        /* <DEDUP_REMOVED lines=36> */
.L_x_247:
[----:B------:R-:W2:Y:S01]  /*13370*/  LDCU.64 UR4, c[0x0][0x420] ;  /* 0x00008400ff0477ac */ /* 0x000ea20008000a00 */
[----:B------:R-:W-:Y:S01]  /*13380*/  IMAD.MOV.U32 R98, RZ, RZ, R3 ;  /* 0x000000ffff627224 */ /* 0x000fe200078e0003 */
[----:B------:R-:W-:Y:S02]  /*13390*/  MOV R97, R2 ;  /* 0x0000000200617202 */ /* 0x000fe40000000f00 */
[----:B------:R-:W-:Y:S01]  /*133a0*/  MOV R94, 0x133e0 ;  /* 0x000133e0005e7802 */ /* 0x000fe20000000f00 */
[----:B--2---:R-:W-:Y:S01]  /*133b0*/  IMAD.U32 R96, RZ, RZ, UR4 ;  /* 0x00000004ff607e24 */ /* 0x004fe2000f8e00ff */
[----:B------:R-:W-:Y:S02]  /*133c0*/  MOV R95, UR5 ;  /* 0x00000005005f7c02 */ /* 0x000fe40008000f00 */
[----:B-1---5:R-:W-:Y:S05]  /*133d0*/  CALL.REL.NOINC `($__internal_1_$__cuda_sm20_rem_u64) ;  /* 0x0000006c004c7944 */ /* 0x022fea0003c00000 */
.L_x_248:
[----:B------:R-:W-:Y:S05]  /*133e0*/  BSYNC.RECONVERGENT B0 ;  /* 0x0000000000007941 */ /* 0x000fea0003800200 */
.L_x_246:
        /* <DEDUP_REMOVED lines=21> */
[----:B-1----:R-:W-:Y:S01]  /*13540*/  IMAD.MOV.U32 R72, RZ, RZ, RZ ;  /* 0x000000ffff487224 */ /* 0x002fe200078e00ff */
        /* <DEDUP_REMOVED lines=22> */
.L_x_250:
        /* <DEDUP_REMOVED lines=18> */
.L_x_251:
[----:B------:R-:W-:Y:S05]  /*137d0*/  BSYNC.RECONVERGENT B0 ;  /* 0x0000000000007941 */ /* 0x000fea0003800200 */
.L_x_249:
[----:B------:R-:W1:Y:S01]  /*137e0*/  LDCU.64 UR6, c[0x0][0x380] ;  /* 0x00007000ff0677ac */ /* 0x000e620008000a00 */
[--C-:B------:R-:W-:Y:S01]  /*137f0*/  SHF.R.U64 R19, R12, 0x3, R13.reuse ;  /* 0x000000030c137819 */ /* 0x100fe2000000120d */
[----:B------:R-:W-:Y:S01]  /*13800*/  VIADD R12, R104, 0x2 ;  /* 0x00000002680c7836 */ /* 0x000fe20000000000 */
[----:B------:R-:W-:Y:S01]  /*13810*/  SHF.R.U32.HI R18, RZ, 0x3, R13 ;  /* 0x00000003ff127819 */ /* 0x000fe2000001160d */
[----:B------:R-:W2:Y:S01]  /*13820*/  LDCU.64 UR4, c[0x0][0x428] ;  /* 0x00008500ff0477ac */ /* 0x000ea20008000a00 */
[----:B------:R-:W-:Y:S01]  /*13830*/  ISETP.LE.U32.AND P2, PT, R16, R19, PT ;  /* 0x000000131000720c */ /* 0x000fe20003f43070 */
[----:B------:R-:W-:Y:S01]  /*13840*/  BSSY.RECONVERGENT B0, `(.L_x_252) ;  /* 0x0000026000007945 */ /* 0x000fe20003800200 */
        /* <DEDUP_REMOVED lines=30> */
.L_x_253:
[----:B------:R-:W2:Y:S01]  /*13a30*/  LDCU.64 UR4, c[0x0][0x420] ;  /* 0x00008400ff0477ac */ /* 0x000ea20008000a00 */
[----:B------:R-:W-:Y:S01]  /*13a40*/  IMAD.MOV.U32 R98, RZ, RZ, R3 ;  /* 0x000000ffff627224 */ /* 0x000fe200078e0003 */
[----:B------:R-:W-:Y:S02]  /*13a50*/  MOV R97, R2 ;  /* 0x0000000200617202 */ /* 0x000fe40000000f00 */
[----:B------:R-:W-:Y:S01]  /*13a60*/  MOV R94, 0x13aa0 ;  /* 0x00013aa0005e7802 */ /* 0x000fe20000000f00 */
[----:B--2---:R-:W-:Y:S01]  /*13a70*/  IMAD.U32 R96, RZ, RZ, UR4 ;  /* 0x00000004ff607e24 */ /* 0x004fe2000f8e00ff */
[----:B------:R-:W-:Y:S02]  /*13a80*/  MOV R95, UR5 ;  /* 0x00000005005f7c02 */ /* 0x000fe40008000f00 */
[----:B-1---5:R-:W-:Y:S05]  /*13a90*/  CALL.REL.NOINC `($__internal_1_$__cuda_sm20_rem_u64) ;  /* 0x00000064009c7944 */ /* 0x022fea0003c00000 */
.L_x_254:
[----:B------:R-:W-:Y:S05]  /*13aa0*/  BSYNC.RECONVERGENT B0 ;  /* 0x0000000000007941 */ /* 0x000fea0003800200 */
.L_x_252:
        /* <DEDUP_REMOVED lines=45> */
.L_x_256:
        /* <DEDUP_REMOVED lines=18> */
.L_x_257:
[----:B------:R-:W-:Y:S05]  /*13ea0*/  BSYNC.RECONVERGENT B0 ;  /* 0x0000000000007941 */ /* 0x000fea0003800200 */
.L_x_255:
        /* <DEDUP_REMOVED lines=36> */
.L_x_259:
[----:B------:R-:W2:Y:S01]  /*140f0*/  LDCU.64 UR4, c[0x0][0x420] ;  /* 0x00008400ff0477ac */ /* 0x000ea20008000a00 */
[----:B------:R-:W-:Y:S01]  /*14100*/  MOV R94, 0x14140 ;  /* 0x00014140005e7802 */ /* 0x000fe20000000f00 */
[----:B--2---:R-:W-:Y:S01]  /*14110*/  IMAD.U32 R96, RZ, RZ, UR4 ;  /* 0x00000004ff607e24 */ /* 0x004fe2000f8e00ff */
[----:B------:R-:W-:Y:S02]  /*14120*/  MOV R95, UR5 ;  /* 0x00000005005f7c02 */ /* 0x000fe40008000f00 */
[----:B-1---5:R-:W-:Y:S05]  /*14130*/  CALL.REL.NOINC `($__internal_1_$__cuda_sm20_rem_u64) ;  /* 0x0000005c00f47944 */ /* 0x022fea0003c00000 */
.L_x_260:
[----:B------:R-:W-:Y:S05]  /*14140*/  BSYNC.RECONVERGENT B0 ;  /* 0x0000000000007941 */ /* 0x000fea0003800200 */
.L_x_258:
[----:B------:R-:W1:Y:S01]  /*14150*/  LDCU UR6, c[0x0][0x380] ;  /* 0x00007000ff0677ac */ /* 0x000e620008000800 */
[--C-:B------:R-:W-:Y:S02]  /*14160*/  SHF.R.U64 R3, R98, 0x3, R99.reuse ;  /* 0x0000000362037819 */ /* 0x100fe40000001263 */
[----:B------:R-:W-:Y:S02]  /*14170*/  SHF.R.U32.HI R2, RZ, 0x3, R99 ;  /* 0x00000003ff027819 */ /* 0x000fe40000011663 */
[----:B------:R-:W-:Y:S02]  /*14180*/  ISETP.LE.U32.AND P1, PT, R12, R3, PT ;  /* 0x000000030c00720c */ /* 0x000fe40003f23070 */
[----:B-1----:R-:W-:-:S04]  /*14190*/  ISETP.LT.AND P0, PT, R8, UR6, !P0 ;  /* 0x0000000608007c0c */ /* 0x002fc8000c701270 */
[----:B------:R-:W-:-:S13]  /*141a0*/  ISETP.LE.U32.AND.EX P0, PT, R9, R2, P0, P1 ;  /* 0x000000020900720c */ /* 0x000fda0000703110 */
[----:B------:R1:W-:Y:S02]  /*141b0*/  @P0 STG.E.64 desc[UR14][R10.64+0x100], R4 ;  /* 0x000100040a000986 */ /* 0x0003e4000c101b0e */
.L_x_236:
[----:B------:R-:W-:Y:S05]  /*141c0*/  BSYNC.RECONVERGENT B1 ;  /* 0x0000000000017941 */ /* 0x000fea0003800200 */
.L_x_234:
[----:B------:R-:W-:Y:S01]  /*141d0*/  BAR.SYNC.DEFER_BLOCKING 0x0 ;  /* 0x0000000000007b1d */ /* 0x000fe20000010000 */
[----:B------:R-:W-:-:S05]  /*141e0*/  ISETP.LT.AND P0, PT, R75, UR9, PT ;  /* 0x000000094b007c0c */ /* 0x000fca000bf01270 */
[----:B------:R-:W2:Y:S01]  /*141f0*/  LDCU.64 UR4, c[0x0][0x440] ;  /* 0x00008800ff0477ac */ /* 0x000ea20008000a00 */
[----:B------:R-:W-:Y:S01]  /*14200*/  BSSY.RECONVERGENT B1, `(.L_x_261) ;  /* 0x00001dc000017945 */ /* 0x000fe20003800200 */
[----:B------:R-:W-:-:S04]  /*14210*/  DEPBAR.LE SB5, 0x8 ;  /* 0x0000d2000000791a */ /* 0x000fc80000000000 */
[----:B------:R-:W-:Y:S01]  /*14220*/  STS.128 [R103], R32 ;  /* 0x0000002067007388 */ /* 0x000fe20000000c00 */
[----:B--2---:R-:W-:-:S03]  /*14230*/  IADD3 R14, P1, PT, R78, UR4, RZ ;  /* 0x000000044e0e7c10 */ /* 0x004fc6000ff3e0ff */
[----:B------:R-:W-:Y:S01]  /*14240*/  STS.128 [R103+0x40], R28 ;  /* 0x0000401c67007388 */ /* 0x000fe20000000c00 */
[----:B------:R-:W-:-:S03]  /*14250*/  IADD3.X R15, PT, PT, R79, UR5, RZ, P1, !PT ;  /* 0x000000054f0f7c10 */ /* 0x000fc60008ffe4ff */
[----:B------:R-:W-:Y:S04]  /*14260*/  STS.128 [R103+0x80], R24 ;  /* 0x0000801867007388 */ /* 0x000fe80000000c00 */
[----:B------:R-:W-:Y:S01]  /*14270*/  STS.128 [R103+0xc0], R20 ;  /* 0x0000c01467007388 */ /* 0x000fe20000000c00 */
[----:B------:R-:W-:Y:S06]  /*14280*/  BAR.SYNC.DEFER_BLOCKING 0x0 ;  /* 0x0000000000007b1d */ /* 0x000fec0000010000 */
[----:B-1-3--:R-:W1:Y:S04]  /*14290*/  LDS.64 R4, [R74+UR8] ;  /* 0x000000084a047984 */ /* 0x00ae680008000a00 */
[----:B------:R-:W2:Y:S04]  /*142a0*/  LDS.64 R18, [R74+UR8+0x220] ;  /* 0x000220084a127984 */ /* 0x000ea80008000a00 */
[----:B------:R-:W3:Y:S04]  /*142b0*/  LDS.64 R16, [R74+UR8+0x320] ;  /* 0x000320084a107984 */ /* 0x000ee80008000a00 */
[----:B------:R-:W4:Y:S04]  /*142c0*/  LDS.64 R12, [R74+UR8+0x440] ;  /* 0x000440084a0c7984 */ /* 0x000f280008000a00 */
[----:B------:R-:W4:Y:S04]  /*142d0*/  LDS.64 R10, [R74+UR8+0x540] ;  /* 0x000540084a0a7984 */ /* 0x000f280008000a00 */
[----:B------:R-:W4:Y:S04]  /*142e0*/  LDS.64 R8, [R74+UR8+0x660] ;  /* 0x000660084a087984 */ /* 0x000f280008000a00 */
[----:B------:R-:W4:Y:S04]  /*142f0*/  LDS.64 R6, [R74+UR8+0x760] ;  /* 0x000760084a067984 */ /* 0x000f280008000a00 */
[----:B------:R-:W4:Y:S01]  /*14300*/  LDS.64 R2, [R74+UR8+0x100] ;  /* 0x000100084a027984 */ /* 0x000f220008000a00 */
[----:B-1----:R-:W-:-:S02]  /*14310*/  DMUL R24, R4, R110 ;  /* 0x0000006e04187228 */ /* 0x002fc40000000000 */
[-C--:B--2---:R-:W-:Y:S02]  /*14320*/  DMUL R18, R18, R110.reuse ;  /* 0x0000006e12127228 */ /* 0x084fe40000000000 */
[-C--:B---3--:R-:W-:Y:S02]  /*14330*/  DMUL R16, R16, R110.reuse ;  /* 0x0000006e10107228 */ /* 0x088fe40000000000 */
[-C--:B----4-:R-:W-:Y:S02]  /*14340*/  DMUL R12, R12, R110.reuse ;  /* 0x0000006e0c0c7228 */ /* 0x090fe40000000000 */
[-C--:B------:R-:W-:Y:S02]  /*14350*/  DMUL R10, R10, R110.reuse ;  /* 0x0000006e0a0a7228 */ /* 0x080fe40000000000 */
[-C--:B------:R-:W-:Y:S02]  /*14360*/  DMUL R8, R8, R110.reuse ;  /* 0x0000006e08087228 */ /* 0x080fe40000000000 */
[----:B------:R-:W-:-:S02]  /*14370*/  DMUL R6, R6, R110 ;  /* 0x0000006e06067228 */ /* 0x000fc40000000000 */
[----:B------:R-:W-:Y:S01]  /*14380*/  DMUL R20, R2, R110 ;  /* 0x0000006e02147228 */ /* 0x000fe20000000000 */
[----:B------:R-:W-:Y:S01]  /*14390*/  VIADD R2, R104, 0x8 ;  /* 0x0000000868027836 */ /* 0x000fe20000000000 */
[----:B------:R-:W-:Y:S09]  /*143a0*/  @!P0 BRA `(.L_x_262) ;  /* 0x0000001800908947 */ /* 0x000ff20003800000 */
        /* <DEDUP_REMOVED lines=32> */
.L_x_264:
        /* <DEDUP_REMOVED lines=18> */
.L_x_265:
[----:B------:R-:W-:Y:S05]  /*146d0*/  BSYNC.RECONVERGENT B0 ;  /* 0x0000000000007941 */ /* 0x000fea0003800200 */
.L_x_263:
        /* <DEDUP_REMOVED lines=35> */
.L_x_267:
[----:B------:R-:W2:Y:S01]  /*14910*/  LDCU.64 UR4, c[0x0][0x420] ;  /* 0x00008400ff0477ac */ /* 0x000ea20008000a00 */
[----:B------:R-:W-:Y:S01]  /*14920*/  IMAD.MOV.U32 R98, RZ, RZ, R4 ;  /* 0x000000ffff627224 */ /* 0x000fe200078e0004 */
[----:B------:R-:W-:Y:S02]  /*14930*/  MOV R97, R3 ;  /* 0x0000000300617202 */ /* 0x000fe40000000f00 */
[----:B------:R-:W-:Y:S01]  /*14940*/  MOV R94, 0x14980 ;  /* 0x00014980005e7802 */ /* 0x000fe20000000f00 */
[----:B--2---:R-:W-:Y:S01]  /*14950*/  IMAD.U32 R96, RZ, RZ, UR4 ;  /* 0x00000004ff607e24 */ /* 0x004fe2000f8e00ff */
[----:B------:R-:W-:Y:S02]  /*14960*/  MOV R95, UR5 ;  /* 0x00000005005f7c02 */ /* 0x000fe40008000f00 */
[----:B-1---5:R-:W-:Y:S05]  /*14970*/  CALL.REL.NOINC `($__internal_1_$__cuda_sm20_rem_u64) ;  /* 0x0000005400e47944 */ /* 0x022fea0003c00000 */
.L_x_268:
[----:B------:R-:W-:Y:S05]  /*14980*/  BSYNC.RECONVERGENT B0 ;  /* 0x0000000000007941 */ /* 0x000fea0003800200 */
.L_x_266:
        /* <DEDUP_REMOVED lines=43> */
.L_x_270:
        /* <DEDUP_REMOVED lines=17> */
.L_x_271:
[----:B------:R-:W-:Y:S05]  /*14d50*/  BSYNC.RECONVERGENT B0 ;  /* 0x0000000000007941 */ /* 0x000fea0003800200 */
.L_x_269:
        /* <DEDUP_REMOVED lines=36> */
.L_x_273:
[----:B------:R-:W2:Y:S01]  /*14fa0*/  LDCU.64 UR4, c[0x0][0x420] ;  /* 0x00008400ff0477ac */ /* 0x000ea20008000a00 */
[----:B------:R-:W-:Y:S01]  /*14fb0*/  IMAD.MOV.U32 R98, RZ, RZ, R4 ;  /* 0x000000ffff627224 */ /* 0x000fe200078e0004 */
[----:B------:R-:W-:Y:S02]  /*14fc0*/  MOV R97, R3 ;  /* 0x0000000300617202 */ /* 0x000fe40000000f00 */
[----:B------:R-:W-:Y:S01]  /*14fd0*/  MOV R94, 0x15010 ;  /* 0x00015010005e7802 */ /* 0x000fe20000000f00 */
[----:B--2---:R-:W-:Y:S01]  /*14fe0*/  IMAD.U32 R96, RZ, RZ, UR4 ;  /* 0x00000004ff607e24 */ /* 0x004fe2000f8e00ff */
[----:B------:R-:W-:Y:S02]  /*14ff0*/  MOV R95, UR5 ;  /* 0x00000005005f7c02 */ /* 0x000fe40008000f00 */
[----:B-1---5:R-:W-:Y:S05]  /*15000*/  CALL.REL.NOINC `($__internal_1_$__cuda_sm20_rem_u64) ;  /* 0x0000005000407944 */ /* 0x022fea0003c00000 */
.L_x_274:
[----:B------:R-:W-:Y:S05]  /*15010*/  BSYNC.RECONVERGENT B0 ;  /* 0x0000000000007941 */ /* 0x000fea0003800200 */
.L_x_272:
        /* <DEDUP_REMOVED lines=44> */
.L_x_276:
        /* <DEDUP_REMOVED lines=17> */
.L_x_277:
[----:B------:R-:W-:Y:S05]  /*153f0*/  BSYNC.RECONVERGENT B0 ;  /* 0x0000000000007941 */ /* 0x000fea0003800200 */
.L_x_275:
        /* <DEDUP_REMOVED lines=37> */
.L_x_279:
[----:B------:R-:W2:Y:S01]  /*15650*/  LDCU.64 UR4, c[0x0][0x420] ;  /* 0x00008400ff0477ac */ /* 0x000ea20008000a00 */
[----:B------:R-:W-:Y:S01]  /*15660*/  IMAD.MOV.U32 R98, RZ, RZ, R4 ;  /* 0x000000ffff627224 */ /* 0x000fe200078e0004 */
[----:B------:R-:W-:Y:S02]  /*15670*/  MOV R97, R3 ;  /* 0x0000000300617202 */ /* 0x000fe40000000f00 */
[----:B------:R-:W-:Y:S01]  /*15680*/  MOV R94, 0x156c0 ;  /* 0x000156c0005e7802 */ /* 0x000fe20000000f00 */
[----:B--2---:R-:W-:Y:S01]  /*15690*/  IMAD.U32 R96, RZ, RZ, UR4 ;  /* 0x00000004ff607e24 */ /* 0x004fe2000f8e00ff */
[----:B------:R-:W-:Y:S02]  /*156a0*/  MOV R95, UR5 ;  /* 0x00000005005f7c02 */ /* 0x000fe40008000f00 */
[----:B-1---5:R-:W-:Y:S05]  /*156b0*/  CALL.REL.NOINC `($__internal_1_$__cuda_sm20_rem_u64) ;  /* 0x0000004800947944 */ /* 0x022fea0003c00000 */
.L_x_280:
[----:B------:R-:W-:Y:S05]  /*156c0*/  BSYNC.RECONVERGENT B0 ;  /* 0x0000000000007941 */ /* 0x000fea0003800200 */
.L_x_278:
        /* <DEDUP_REMOVED lines=45> */
.L_x_282:
        /* <DEDUP_REMOVED lines=18> */
.L_x_283:
[----:B------:R-:W-:Y:S05]  /*15ac0*/  BSYNC.RECONVERGENT B0 ;  /* 0x0000000000007941 */ /* 0x000fea0003800200 */
.L_x_281:
        /* <DEDUP_REMOVED lines=35> */
.L_x_285:
[----:B------:R-:W2:Y:S01]  /*15d00*/  LDCU.64 UR4, c[0x0][0x420] ;  /* 0x00008400ff0477ac */ /* 0x000ea20008000a00 */
[----:B------:R-:W-:Y:S01]  /*15d10*/  MOV R94, 0x15d50 ;  /* 0x00015d50005e7802 */ /* 0x000fe20000000f00 */
[----:B--2---:R-:W-:Y:S01]  /*15d20*/  IMAD.U32 R96, RZ, RZ, UR4 ;  /* 0x00000004ff607e24 */ /* 0x004fe2000f8e00ff */
[----:B------:R-:W-:Y:S02]  /*15d30*/  MOV R95, UR5 ;  /* 0x00000005005f7c02 */ /* 0x000fe40008000f00 */
[----:B-1---5:R-:W-:Y:S05]  /*15d40*/  CALL.REL.NOINC `($__internal_1_$__cuda_sm20_rem_u64) ;  /* 0x0000004000f07944 */ /* 0x022fea0003c00000 */
.L_x_286:
[----:B------:R-:W-:Y:S05]  /*15d50*/  BSYNC.RECONVERGENT B0 ;  /* 0x0000000000007941 */ /* 0x000fea0003800200 */
.L_x_284:
        /* <DEDUP_REMOVED lines=9> */
.L_x_262:
[----:B------:R-:W1:Y:S01]  /*15df0*/  LDCU UR7, c[0x0][0x384] ;  /* 0x00007080ff0777ac */ /* 0x000e620008000800 */
[----:B------:R-:W-:Y:S01]  /*15e00*/  VIADD R3, R104, 0xb ;  /* 0x0000000b68037836 */ /* 0x000fe20000000000 */
[----:B------:R-:W2:Y:S01]  /*15e10*/  LDCU.64 UR4, c[0x0][0x428] ;  /* 0x00008500ff0477ac */ /* 0x000ea20008000a00 */
[----:B-1----:R-:W-:Y:S02]  /*15e20*/  ISETP.GE.AND P6, PT, R102, UR7, PT ;  /* 0x0000000766007c0c */ /* 0x002fe4000bfc6270 */
[----:B------:R-:W-:Y:S02]  /*15e30*/  ISETP.GE.AND P0, PT, R76, UR7, PT ;  /* 0x000000074c007c0c */ /* 0x000fe4000bf06270 */
[C---:B------:R-:W-:Y:S02]  /*15e40*/  ISETP.LT.AND P4, PT, R2.reuse, UR6, !P6 ;  /* 0x0000000602007c0c */ /* 0x040fe4000f781270 */
[----:B------:R-:W-:Y:S01]  /*15e50*/  ISETP.LT.AND P3, PT, R2, UR6, !P0 ;  /* 0x0000000602007c0c */ /* 0x000fe2000c761270 */
[----:B------:R-:W-:Y:S01]  /*15e60*/  VIADD R2, R104, 0x9 ;  /* 0x0000000968027836 */ /* 0x000fe20000000000 */
[----:B--2---:R-:W-:-:S04]  /*15e70*/  IADD3 R4, P2, PT, R14, UR4, RZ ;  /* 0x000000040e047c10 */ /* 0x004fc8000ff5e0ff */
[----:B------:R-:W-:Y:S02]  /*15e80*/  ISETP.LT.AND P1, PT, R2, UR6, !P6 ;  /* 0x0000000602007c0c */ /* 0x000fe4000f721270 */
[----:B------:R-:W-:-:S03]  /*15e90*/  IADD3.X R5, PT, PT, R15, UR5, RZ, P2, !PT ;  /* 0x000000050f057c10 */ /* 0x000fc600097fe4ff */
[----:B------:R-:W-:Y:S01]  /*15ea0*/  @P4 STG.E.64 desc[UR14][R14.64], R24 ;  /* 0x000000180e004986 */ /* 0x000fe2000c101b0e */
[----:B------:R-:W-:Y:S01]  /*15eb0*/  ISETP.LT.AND P4, PT, R2, UR6, !P0 ;  /* 0x0000000602007c0c */ /* 0x000fe2000c781270 */
[----:B------:R-:W-:Y:S02]  /*15ec0*/  VIADD R2, R104, 0xa ;  /* 0x0000000a68027836 */ /* 0x000fe40000000000 */
[----:B------:R1:W-:Y:S03]  /*15ed0*/  @P3 STG.E.64 desc[UR14][R14.64+0x100], R20 ;  /* 0x000100140e003986 */ /* 0x0003e6000c101b0e */
[C---:B------:R-:W-:Y:S01]  /*15ee0*/  ISETP.LT.AND P3, PT, R2.reuse, UR6, !P6 ;  /* 0x0000000602007c0c */ /* 0x040fe2000f761270 */
[----:B------:R2:W-:Y:S01]  /*15ef0*/  @P1 STG.E.64 desc[UR14][R4.64], R18 ;  /* 0x0000001204001986 */ /* 0x0005e2000c101b0e */
[----:B------:R-:W-:Y:S02]  /*15f00*/  ISETP.LT.AND P2, PT, R2, UR6, !P0 ;  /* 0x0000000602007c0c */ /* 0x000fe4000c741270 */
[----:B------:R-:W-:-:S02]  /*15f10*/  ISETP.LT.AND P1, PT, R3, UR6, !P6 ;  /* 0x0000000603007c0c */ /* 0x000fc4000f721270 */
[----:B------:R-:W-:Y:S01]  /*15f20*/  IADD3 R2, P6, PT, R4, UR4, RZ ;  /* 0x0000000404027c10 */ /* 0x000fe2000ffde0ff */
[----:B------:R2:W-:Y:S01]  /*15f30*/  @P4 STG.E.64 desc[UR14][R4.64+0x100], R16 ;  /* 0x0001001004004986 */ /* 0x0005e2000c101b0e */
[----:B------:R-:W-:Y:S02]  /*15f40*/  ISETP.LT.AND P0, PT, R3, UR6, !P0 ;  /* 0x0000000603007c0c */ /* 0x000fe4000c701270 */
[----:B------:R-:W-:-:S05]  /*15f50*/  IADD3.X R3, PT, PT, R5, UR5, RZ, P6, !PT ;  /* 0x0000000505037c10 */ /* 0x000fca000b7fe4ff */
[----:B------:R2:W-:Y:S04]  /*15f60*/  @P3 STG.E.64 desc[UR14][R2.64], R12 ;  /* 0x0000000c02003986 */ /* 0x0005e8000c101b0e */
[----:B------:R2:W-:Y:S01]  /*15f70*/  @P2 STG.E.64 desc[UR14][R2.64+0x100], R10 ;  /* 0x0001000a02002986 */ /* 0x0005e2000c101b0e */
[----:B-1----:R-:W-:-:S04]  /*15f80*/  IADD3 R20, P4, PT, R2, UR4, RZ ;  /* 0x0000000402147c10 */ /* 0x002fc8000ff9e0ff */
[----:B------:R-:W-:-:S05]  /*15f90*/  IADD3.X R21, PT, PT, R3, UR5, RZ, P4, !PT ;  /* 0x0000000503157c10 */ /* 0x000fca000a7fe4ff */
[----:B------:R2:W-:Y:S04]  /*15fa0*/  @P1 STG.E.64 desc[UR14][R20.64], R8 ;  /* 0x0000000814001986 */ /* 0x0005e8000c101b0e */
[----:B------:R2:W-:Y:S02]  /*15fb0*/  @P0 STG.E.64 desc[UR14][R20.64+0x100], R6 ;  /* 0x0001000614000986 */ /* 0x0005e4000c101b0e */
.L_x_287:
[----:B------:R-:W-:Y:S05]  /*15fc0*/  BSYNC.RECONVERGENT B1 ;  /* 0x0000000000017941 */ /* 0x000fea0003800200 */
.L_x_261:
[----:B------:R-:W-:Y:S01]  /*15fd0*/  BAR.SYNC.DEFER_BLOCKING 0x0 ;  /* 0x0000000000007b1d */ /* 0x000fe20000010000 */
[----:B------:R-:W-:Y:S01]  /*15fe0*/  ISETP.LT.AND P0, PT, R75, UR9, PT ;  /* 0x000000094b007c0c */ /* 0x000fe2000bf01270 */
[----:B--2---:R-:W-:-:S04]  /*15ff0*/  VIADD R2, R104, 0x10 ;  /* 0x0000001068027836 */ /* 0x004fc80000000000 */
[----:B------:R-:W1:Y:S01]  /*16000*/  LDCU.64 UR4, c[0x0][0x440] ;  /* 0x00008800ff0477ac */ /* 0x000e620008000a00 */
[----:B------:R-:W-:Y:S01]  /*16010*/  BSSY.RECONVERGENT B1, `(.L_x_288) ;  /* 0x00001dc000017945 */ /* 0x000fe20003800200 */
[----:B------:R-:W-:-:S04]  /*16020*/  DEPBAR.LE SB5, 0x6 ;  /* 0x0000d1800000791a */ /* 0x000fc80000000000 */
[----:B------:R-:W-:Y:S01]  /*16030*/  STS.128 [R103], R36 ;  /* 0x0000002467007388 */ /* 0x000fe20000000c00 */
[----:B-1----:R-:W-:-:S03]  /*16040*/  IADD3 R12, P1, PT, R14, UR4, RZ ;  /* 0x000000040e0c7c10 */ /* 0x002fc6000ff3e0ff */
[----:B------:R-:W-:Y:S01]  /*16050*/  STS.128 [R103+0x40], R40 ;  /* 0x0000402867007388 */ /* 0x000fe20000000c00 */
[----:B------:R-:W-:Y:S01]  /*16060*/  IADD3.X R13, PT, PT, R15, UR5, RZ, P1, !PT ;  /* 0x000000050f0d7c10 */ /* 0x000fe20008ffe4ff */
[----:B------:R-:W-:-:S04]  /*16070*/  DEPBAR.LE SB5, 0x4 ;  /* 0x0000d1000000791a */ /* 0x000fc80000000000 */
[----:B------:R-:W-:Y:S04]  /*16080*/  STS.128 [R103+0x80], R44 ;  /* 0x0000802c67007388 */ /* 0x000fe80000000c00 */
[----:B------:R-:W-:Y:S01]  /*16090*/  STS.128 [R103+0xc0], R48 ;  /* 0x0000c03067007388 */ /* 0x000fe20000000c00 */
[----:B------:R-:W-:Y:S06]  /*160a0*/  BAR.SYNC.DEFER_BLOCKING 0x0 ;  /* 0x0000000000007b1d */ /* 0x000fec0000010000 */
[----:B------:R-:W1:Y:S04]  /*160b0*/  LDS.64 R22, [R74+UR8] ;  /* 0x000000084a167984 */ /* 0x000e680008000a00 */
        /* <DEDUP_REMOVED lines=15> */
[----:B------:R-:W-:Y:S10]  /*161b0*/  @!P0 BRA `(.L_x_289) ;  /* 0x0000001800908947 */ /* 0x000ff40003800000 */
        /* <DEDUP_REMOVED lines=32> */
.L_x_291:
        /* <DEDUP_REMOVED lines=18> */
.L_x_292:
[----:B------:R-:W-:Y:S05]  /*164e0*/  BSYNC.RECONVERGENT B0 ;  /* 0x0000000000007941 */ /* 0x000fea0003800200 */
.L_x_290:
[----:B------:R-:W1:Y:S01]  /*164f0*/  LDCU.64 UR4, c[0x0][0x380] ;  /* 0x00007000ff0477ac */ /* 0x000e620008000a00 */
[--C-:B------:R-:W-:Y:S01]  /*16500*/  SHF.R.U64 R15, R26, 0x3, R3.reuse ;  /* 0x000000031a0f7819 */ /* 0x100fe20000001203 */
[----:B------:R-:W-:Y:S03]  /*16510*/  BSSY.RECONVERGENT B0, `(.L_x_293) ;  /* 0x0000028000007945 */ /* 0x000fe60003800200 */
[----:B------:R-:W-:Y:S02]  /*16520*/  ISETP.LE.U32.AND P2, PT, R14, R15, PT ;  /* 0x0000000f0e00720c */ /* 0x000fe40003f43070 */
[----:B------:R-:W-:Y:S02]  /*16530*/  SHF.R.S32.HI R15, RZ, 0x1f, R14 ;  /* 0x0000001fff0f7819 */ /* 0x000fe4000001140e */
[----:B-1----:R-:W-:Y:S02]  /*16540*/  ISETP.GE.AND P0, PT, R2, UR4, PT ;  /* 0x0000000402007c0c */ /* 0x002fe4000bf06270 */
[----:B------:R-:W-:-:S02]  /*16550*/  SHF.R.U32.HI R2, RZ, 0x3, R3 ;  /* 0x00000003ff027819 */ /* 0x000fc40000011603 */
        /* <DEDUP_REMOVED lines=28> */
.L_x_294:
[----:B------:R-:W2:Y:S01]  /*16720*/  LDCU.64 UR4, c[0x0][0x420] ;  /* 0x00008400ff0477ac */ /* 0x000ea20008000a00 */
[----:B------:R-:W-:Y:S01]  /*16730*/  IMAD.MOV.U32 R98, RZ, RZ, R3 ;  /* 0x000000ffff627224 */ /* 0x000fe200078e0003 */
[----:B------:R-:W-:Y:S02]  /*16740*/  MOV R97, R2 ;  /* 0x0000000200617202 */ /* 0x000fe40000000f00 */
[----:B------:R-:W-:Y:S01]  /*16750*/  MOV R94, 0x16790 ;  /* 0x00016790005e7802 */ /* 0x000fe20000000f00 */
[----:B--2---:R-:W-:Y:S01]  /*16760*/  IMAD.U32 R96, RZ, RZ, UR4 ;  /* 0x00000004ff607e24 */ /* 0x004fe2000f8e00ff */
[----:B------:R-:W-:Y:S02]  /*16770*/  MOV R95, UR5 ;  /* 0x00000005005f7c02 */ /* 0x000fe40008000f00 */
[----:B-1---5:R-:W-:Y:S05]  /*16780*/  CALL.REL.NOINC `($__internal_1_$__cuda_sm20_rem_u64) ;  /* 0x0000003800607944 */ /* 0x022fea0003c00000 */
.L_x_295:
[----:B------:R-:W-:Y:S05]  /*16790*/  BSYNC.RECONVERGENT B0 ;  /* 0x0000000000007941 */ /* 0x000fea0003800200 */
.L_x_293:
        /* <DEDUP_REMOVED lines=26> */
[----:B--2---:R-:W-:Y:S01]  /*16940*/  IMAD R21, R29, R25, RZ ;  /* 0x000000191d157224 */ /* 0x004fe200078e02ff */
        /* <DEDUP_REMOVED lines=15> */
.L_x_297:
        /* <DEDUP_REMOVED lines=17> */
.L_x_298:
[----:B------:R-:W-:Y:S05]  /*16b50*/  BSYNC.RECONVERGENT B0 ;  /* 0x0000000000007941 */ /* 0x000fea0003800200 */
.L_x_296:
        /* <DEDUP_REMOVED lines=37> */
.L_x_300:
[----:B------:R-:W2:Y:S01]  /*16db0*/  LDCU.64 UR4, c[0x0][0x420] ;  /* 0x00008400ff0477ac */ /* 0x000ea20008000a00 */
[----:B------:R-:W-:Y:S01]  /*16dc0*/  IMAD.MOV.U32 R98, RZ, RZ, R3 ;  /* 0x000000ffff627224 */ /* 0x000fe200078e0003 */
[----:B------:R-:W-:Y:S02]  /*16dd0*/  MOV R97, R2 ;  /* 0x0000000200617202 */ /* 0x000fe40000000f00 */
[----:B------:R-:W-:Y:S01]  /*16de0*/  MOV R94, 0x16e20 ;  /* 0x00016e20005e7802 */ /* 0x000fe20000000f00 */
[----:B--2---:R-:W-:Y:S01]  /*16df0*/  IMAD.U32 R96, RZ, RZ, UR4 ;  /* 0x00000004ff607e24 */ /* 0x004fe2000f8e00ff */
[----:B------:R-:W-:Y:S02]  /*16e00*/  MOV R95, UR5 ;  /* 0x00000005005f7c02 */ /* 0x000fe40008000f00 */
[----:B-1---5:R-:W-:Y:S05]  /*16e10*/  CALL.REL.NOINC `($__internal_1_$__cuda_sm20_rem_u64) ;  /* 0x0000003000bc7944 */ /* 0x022fea0003c00000 */
.L_x_301:
[----:B------:R-:W-:Y:S05]  /*16e20*/  BSYNC.RECONVERGENT B0 ;  /* 0x0000000000007941 */ /* 0x000fea0003800200 */
.L_x_299:
        /* <DEDUP_REMOVED lines=44> */
.L_x_303:
        /* <DEDUP_REMOVED lines=17> */
.L_x_304:
[----:B------:R-:W-:Y:S05]  /*17200*/  BSYNC.RECONVERGENT B0 ;  /* 0x0000000000007941 */ /* 0x000fea0003800200 */
.L_x_302:
        /* <DEDUP_REMOVED lines=37> */
.L_x_306:
[----:B------:R-:W2:Y:S01]  /*17460*/  LDCU.64 UR4, c[0x0][0x420] ;  /* 0x00008400ff0477ac */ /* 0x000ea20008000a00 */
[----:B------:R-:W-:Y:S01]  /*17470*/  IMAD.MOV.U32 R98, RZ, RZ, R3 ;  /* 0x000000ffff627224 */ /* 0x000fe200078e0003 */
[----:B------:R-:W-:Y:S02]  /*17480*/  MOV R97, R2 ;  /* 0x0000000200617202 */ /* 0x000fe40000000f00 */
[----:B------:R-:W-:Y:S01]  /*17490*/  MOV R94, 0x174d0 ;  /* 0x000174d0005e7802 */ /* 0x000fe20000000f00 */
[----:B--2---:R-:W-:Y:S01]  /*174a0*/  IMAD.U32 R96, RZ, RZ, UR4 ;  /* 0x00000004ff607e24 */ /* 0x004fe2000f8e00ff */
[----:B------:R-:W-:Y:S02]  /*174b0*/  MOV R95, UR5 ;  /* 0x00000005005f7c02 */ /* 0x000fe40008000f00 */
[----:B-1---5:R-:W-:Y:S05]  /*174c0*/  CALL.REL.NOINC `($__internal_1_$__cuda_sm20_rem_u64) ;  /* 0x0000002c00107944 */ /* 0x022fea0003c00000 */
.L_x_307:
[----:B------:R-:W-:Y:S05]  /*174d0*/  BSYNC.RECONVERGENT B0 ;  /* 0x0000000000007941 */ /* 0x000fea0003800200 */
.L_x_305:
        /* <DEDUP_REMOVED lines=44> */
.L_x_309:
        /* <DEDUP_REMOVED lines=17> */
.L_x_310:
[----:B------:R-:W-:Y:S05]  /*178b0*/  BSYNC.RECONVERGENT B0 ;  /* 0x0000000000007941 */ /* 0x000fea0003800200 */
.L_x_308:
        /* <DEDUP_REMOVED lines=37> */
.L_x_312:
[----:B------:R-:W2:Y:S01]  /*17b10*/  LDCU.64 UR4, c[0x0][0x420] ;  /* 0x00008400ff0477ac */ /* 0x000ea20008000a00 */
[----:B------:R-:W-:Y:S01]  /*17b20*/  MOV R94, 0x17b60 ;  /* 0x00017b60005e7802 */ /* 0x000fe20000000f00 */
[----:B--2---:R-:W-:Y:S01]  /*17b30*/  IMAD.U32 R96, RZ, RZ, UR4 ;  /* 0x00000004ff607e24 */ /* 0x004fe2000f8e00ff */
[----:B------:R-:W-:Y:S02]  /*17b40*/  MOV R95, UR5 ;  /* 0x00000005005f7c02 */ /* 0x000fe40008000f00 */
[----:B-1---5:R-:W-:Y:S05]  /*17b50*/  CALL.REL.NOINC `($__internal_1_$__cuda_sm20_rem_u64) ;  /* 0x00000024006c7944 */ /* 0x022fea0003c00000 */
.L_x_313:
[----:B------:R-:W-:Y:S05]  /*17b60*/  BSYNC.RECONVERGENT B0 ;  /* 0x0000000000007941 */ /* 0x000fea0003800200 */
.L_x_311:
        /* <DEDUP_REMOVED lines=9> */
.L_x_289:
        /* <DEDUP_REMOVED lines=18> */
[----:B------:R-:W-:-:S02]  /*17d20*/  IADD3 R2, P0, PT, R14, UR4, RZ ;  /* 0x000000040e027c10 */ /* 0x000fc4000ff1e0ff */
[C---:B------:R-:W-:Y:S01]  /*17d30*/  ISETP.LT.AND P3, PT, R3.reuse, UR6, !P3 ;  /* 0x0000000603007c0c */ /* 0x040fe2000df61270 */
        /* <DEDUP_REMOVED lines=9> */
.L_x_314:
[----:B------:R-:W-:Y:S05]  /*17dd0*/  BSYNC.RECONVERGENT B1 ;  /* 0x0000000000017941 */ /* 0x000fea0003800200 */
.L_x_288:
[----:B------:R-:W-:Y:S01]  /*17de0*/  BAR.SYNC.DEFER_BLOCKING 0x0 ;  /* 0x0000000000007b1d */ /* 0x000fe20000010000 */
[----:B------:R-:W-:-:S05]  /*17df0*/  ISETP.LT.AND P0, PT, R75, UR9, PT ;  /* 0x000000094b007c0c */ /* 0x000fca000bf01270 */
[----:B------:R-:W2:Y:S01]  /*17e00*/  LDCU.64 UR4, c[0x0][0x440] ;  /* 0x00008800ff0477ac */ /* 0x000ea20008000a00 */
[----:B-----5:R-:W-:Y:S01]  /*17e10*/  STS.128 [R103], R64 ;  /* 0x0000004067007388 */ /* 0x020fe20000000c00 */
[----:B--2---:R-:W-:-:S03]  /*17e20*/  IADD3 R18, P1, PT, R12, UR4, RZ ;  /* 0x000000040c127c10 */ /* 0x004fc6000ff3e0ff */
[----:B------:R-:W-:Y:S01]  /*17e30*/  STS.128 [R103+0x40], R60 ;  /* 0x0000403c67007388 */ /* 0x000fe20000000c00 */
[----:B------:R-:W-:-:S03]  /*17e40*/  IADD3.X R19, PT, PT, R13, UR5, RZ, P1, !PT ;  /* 0x000000050d137c10 */ /* 0x000fc60008ffe4ff */
[----:B------:R-:W-:Y:S04]  /*17e50*/  STS.128 [R103+0x80], R56 ;  /* 0x0000803867007388 */ /* 0x000fe80000000c00 */
[----:B------:R-:W-:Y:S01]  /*17e60*/  STS.128 [R103+0xc0], R52 ;  /* 0x0000c03467007388 */ /* 0x000fe20000000c00 */
[----:B------:R-:W-:Y:S06]  /*17e70*/  BAR.SYNC.DEFER_BLOCKING 0x0 ;  /* 0x0000000000007b1d */ /* 0x000fec0000010000 */
[----:B------:R-:W2:Y:S04]  /*17e80*/  LDS.64 R20, [R74+UR8] ;  /* 0x000000084a147984 */ /* 0x000ea80008000a00 */
[----:B------:R-:W3:Y:S04]  /*17e90*/  LDS.64 R16, [R74+UR8+0x100] ;  /* 0x000100084a107984 */ /* 0x000ee80008000a00 */
[----:B------:R-:W4:Y:S04]  /*17ea0*/  LDS.64 R14, [R74+UR8+0x220] ;  /* 0x000220084a0e7984 */ /* 0x000f280008000a00 */
[----:B-1----:R-:W1:Y:S04]  /*17eb0*/  LDS.64 R10, [R74+UR8+0x320] ;  /* 0x000320084a0a7984 */ /* 0x002e680008000a00 */
[----:B------:R-:W1:Y:S04]  /*17ec0*/  LDS.64 R8, [R74+UR8+0x440] ;  /* 0x000440084a087984 */ /* 0x000e680008000a00 */
[----:B------:R-:W1:Y:S04]  /*17ed0*/  LDS.64 R6, [R74+UR8+0x540] ;  /* 0x000540084a067984 */ /* 0x000e680008000a00 */
[----:B------:R-:W1:Y:S04]  /*17ee0*/  LDS.64 R4, [R74+UR8+0x660] ;  /* 0x000660084a047984 */ /* 0x000e680008000a00 */
[----:B------:R-:W1:Y:S01]  /*17ef0*/  LDS.64 R2, [R74+UR8+0x760] ;  /* 0x000760084a027984 */ /* 0x000e620008000a00 */
[----:B--2---:R-:W-:-:S02]  /*17f00*/  DMUL R20, R20, R110 ;  /* 0x0000006e14147228 */ /* 0x004fc40000000000 */
[-C--:B---3--:R-:W-:Y:S02]  /*17f10*/  DMUL R16, R16, R110.reuse ;  /* 0x0000006e10107228 */ /* 0x088fe40000000000 */
[-C--:B----4-:R-:W-:Y:S02]  /*17f20*/  DMUL R14, R14, R110.reuse ;  /* 0x0000006e0e0e7228 */ /* 0x090fe40000000000 */
[-C--:B-1----:R-:W-:Y:S02]  /*17f30*/  DMUL R10, R10, R110.reuse ;  /* 0x0000006e0a0a7228 */ /* 0x082fe40000000000 */
        /* <DEDUP_REMOVED lines=38> */
.L_x_317:
        /* <DEDUP_REMOVED lines=18> */
.L_x_318:
[----:B------:R-:W-:Y:S05]  /*182c0*/  BSYNC.RECONVERGENT B0 ;  /* 0x0000000000007941 */ /* 0x000fea0003800200 */
.L_x_316:
        /* <DEDUP_REMOVED lines=35> */
.L_x_320:
[----:B------:R-:W2:Y:S01]  /*18500*/  LDCU.64 UR4, c[0x0][0x420] ;  /* 0x00008400ff0477ac */ /* 0x000ea20008000a00 */
[----:B------:R-:W-:Y:S01]  /*18510*/  IMAD.MOV.U32 R98, RZ, RZ, R3 ;  /* 0x000000ffff627224 */ /* 0x000fe200078e0003 */
[----:B------:R-:W-:Y:S02]  /*18520*/  MOV R97, R2 ;  /* 0x0000000200617202 */ /* 0x000fe40000000f00 */
[----:B------:R-:W-:Y:S01]  /*18530*/  MOV R94, 0x18570 ;  /* 0x00018570005e7802 */ /* 0x000fe20000000f00 */
[----:B--2---:R-:W-:Y:S01]  /*18540*/  IMAD.U32 R96, RZ, RZ, UR4 ;  /* 0x00000004ff607e24 */ /* 0x004fe2000f8e00ff */
[----:B------:R-:W-:Y:S02]  /*18550*/  MOV R95, UR5 ;  /* 0x00000005005f7c02 */ /* 0x000fe40008000f00 */
[----:B-1----:R-:W-:Y:S05]  /*18560*/  CALL.REL.NOINC `($__internal_1_$__cuda_sm20_rem_u64) ;  /* 0x0000001800e87944 */ /* 0x002fea0003c00000 */
.L_x_321:
[----:B------:R-:W-:Y:S05]  /*18570*/  BSYNC.RECONVERGENT B0 ;  /* 0x0000000000007941 */ /* 0x000fea0003800200 */
.L_x_319:
        /* <DEDUP_REMOVED lines=44> */
.L_x_323:
        /* <DEDUP_REMOVED lines=17> */
.L_x_324:
[----:B------:R-:W-:Y:S05]  /*18950*/  BSYNC.RECONVERGENT B0 ;  /* 0x0000000000007941 */ /* 0x000fea0003800200 */
.L_x_322:
        /* <DEDUP_REMOVED lines=37> */
.L_x_326:
[----:B------:R-:W2:Y:S01]  /*18bb0*/  LDCU.64 UR4, c[0x0][0x420] ;  /* 0x00008400ff0477ac */ /* 0x000ea20008000a00 */
[----:B------:R-:W-:Y:S01]  /*18bc0*/  IMAD.MOV.U32 R98, RZ, RZ, R3 ;  /* 0x000000ffff627224 */ /* 0x000fe200078e0003 */
[----:B------:R-:W-:Y:S02]  /*18bd0*/  MOV R97, R2 ;  /* 0x0000000200617202 */ /* 0x000fe40000000f00 */
[----:B------:R-:W-:Y:S01]  /*18be0*/  MOV R94, 0x18c20 ;  /* 0x00018c20005e7802 */ /* 0x000fe20000000f00 */
[----:B--2---:R-:W-:Y:S01]  /*18bf0*/  IMAD.U32 R96, RZ, RZ, UR4 ;  /* 0x00000004ff607e24 */ /* 0x004fe2000f8e00ff */
[----:B------:R-:W-:Y:S02]  /*18c00*/  MOV R95, UR5 ;  /* 0x00000005005f7c02 */ /* 0x000fe40008000f00 */
[----:B-1----:R-:W-:Y:S05]  /*18c10*/  CALL.REL.NOINC `($__internal_1_$__cuda_sm20_rem_u64) ;  /* 0x00000014003c7944 */ /* 0x002fea0003c00000 */
.L_x_327:
[----:B------:R-:W-:Y:S05]  /*18c20*/  BSYNC.RECONVERGENT B0 ;  /* 0x0000000000007941 */ /* 0x000fea0003800200 */
.L_x_325:
        /* <DEDUP_REMOVED lines=44> */
.L_x_329:
        /* <DEDUP_REMOVED lines=17> */
.L_x_330:
[----:B------:R-:W-:Y:S05]  /*19000*/  BSYNC.RECONVERGENT B0 ;  /* 0x0000000000007941 */ /* 0x000fea0003800200 */
.L_x_328:
        /* <DEDUP_REMOVED lines=37> */
.L_x_332:
[----:B------:R-:W2:Y:S01]  /*19260*/  LDCU.64 UR4, c[0x0][0x420] ;  /* 0x00008400ff0477ac */ /* 0x000ea20008000a00 */
[----:B------:R-:W-:Y:S01]  /*19270*/  IMAD.MOV.U32 R98, RZ, RZ, R3 ;  /* 0x000000ffff627224 */ /* 0x000fe200078e0003 */
[----:B------:R-:W-:Y:S02]  /*19280*/  MOV R97, R2 ;  /* 0x0000000200617202 */ /* 0x000fe40000000f00 */
[----:B------:R-:W-:Y:S01]  /*19290*/  MOV R94, 0x192d0 ;  /* 0x000192d0005e7802 */ /* 0x000fe20000000f00 */
[----:B--2---:R-:W-:Y:S01]  /*192a0*/  IMAD.U32 R96, RZ, RZ, UR4 ;  /* 0x00000004ff607e24 */ /* 0x004fe2000f8e00ff */
[----:B------:R-:W-:Y:S02]  /*192b0*/  MOV R95, UR5 ;  /* 0x00000005005f7c02 */ /* 0x000fe40008000f00 */
[----:B-1----:R-:W-:Y:S05]  /*192c0*/  CALL.REL.NOINC `($__internal_1_$__cuda_sm20_rem_u64) ;  /* 0x0000000c00907944 */ /* 0x002fea0003c00000 */
.L_x_333:
[----:B------:R-:W-:Y:S05]  /*192d0*/  BSYNC.RECONVERGENT B0 ;  /* 0x0000000000007941 */ /* 0x000fea0003800200 */
.L_x_331:
        /* <DEDUP_REMOVED lines=21> */
[----:B--2---:R-:W1:Y:S01]  /*19430*/  I2F.U32.RP R14, R13 ;  /* 0x0000000d000e7306 */ /* 0x004e620000209000 */
        /* <DEDUP_REMOVED lines=20> */
.L_x_335:
        /* <DEDUP_REMOVED lines=17> */
.L_x_336:
[----:B------:R-:W-:Y:S05]  /*19690*/  BSYNC.RECONVERGENT B0 ;  /* 0x0000000000007941 */ /* 0x000fea0003800200 */
.L_x_334:
        /* <DEDUP_REMOVED lines=18> */
[----:B------:R-:W1:Y:S01]  /*197c0*/  I2F.U32.RP R3, R13 ;  /* 0x0000000d00037306 */ /* 0x000e620000209000 */
[----:B------:R-:W-:-:S07]  /*197d0*/  MOV R99, RZ ;  /* 0x000000ff00637202 */ /* 0x000fce0000000f00 */
[----:B-1----:R-:W1:Y:S02]  /*197e0*/  MUFU.RCP R4, R3 ;  /* 0x0000000300047308 */ /* 0x002e640000001000 */
[----:B-1----:R-:W-:-:S06]  /*197f0*/  VIADD R4, R4, 0xffffffe ;  /* 0x0ffffffe04047836 */ /* 0x002fcc0000000000 */
[----:B------:R-:W1:Y:S02]  /*19800*/  F2I.FTZ.U32.TRUNC.NTZ R5, R4 ;  /* 0x0000000400057305 */ /* 0x000e64000021f000 */
[----:B-1----:R-:W-:Y:S01]  /*19810*/  IMAD.MOV R2, RZ, RZ, -R5 ;  /* 0x000000ffff027224 */ /* 0x002fe200078e0a05 */
        /* <DEDUP_REMOVED lines=14> */
.L_x_338:
[----:B------:R-:W2:Y:S01]  /*19900*/  LDCU.64 UR4, c[0x0][0x420] ;  /* 0x00008400ff0477ac */ /* 0x000ea20008000a00 */
[----:B------:R-:W-:Y:S01]  /*19910*/  MOV R94, 0x19950 ;  /* 0x00019950005e7802 */ /* 0x000fe20000000f00 */
[----:B--2---:R-:W-:Y:S01]  /*19920*/  IMAD.U32 R96, RZ, RZ, UR4 ;  /* 0x00000004ff607e24 */ /* 0x004fe2000f8e00ff */
[----:B------:R-:W-:Y:S02]  /*19930*/  MOV R95, UR5 ;  /* 0x00000005005f7c02 */ /* 0x000fe40008000f00 */
[----:B-1----:R-:W-:Y:S05]  /*19940*/  CALL.REL.NOINC `($__internal_1_$__cuda_sm20_rem_u64) ;  /* 0x0000000400f07944 */ /* 0x002fea0003c00000 */
.L_x_339:
[----:B------:R-:W-:Y:S05]  /*19950*/  BSYNC.RECONVERGENT B0 ;  /* 0x0000000000007941 */ /* 0x000fea0003800200 */
.L_x_337:
[--C-:B------:R-:W-:Y:S02]  /*19960*/  SHF.R.U64 R3, R98, 0x3, R99.reuse ;  /* 0x0000000362037819 */ /* 0x100fe40000001263 */
[----:B------:R-:W-:Y:S02]  /*19970*/  SHF.R.U32.HI R2, RZ, 0x3, R99 ;  /* 0x00000003ff027819 */ /* 0x000fe40000011663 */
[----:B------:R-:W-:-:S04]  /*19980*/  ISETP.LE.U32.AND P1, PT, R6, R3, PT ;  /* 0x000000030600720c */ /* 0x000fc80003f23070 */
[----:B------:R-:W-:-:S13]  /*19990*/  ISETP.LE.U32.AND.EX P0, PT, R7, R2, P0, P1 ;  /* 0x000000020700720c */ /* 0x000fda0000703110 */
[----:B------:R-:W-:Y:S05]  /*199a0*/  @!P0 BRA `(.L_x_233) ;  /* 0x00000000007c8947 */ /* 0x000fea0003800000 */
[----:B------:R1:W-:Y:S01]  /*199b0*/  STG.E.64 desc[UR14][R8.64+0x100], R110 ;  /* 0x0001006e08007986 */ /* 0x0003e2000c101b0e */
[----:B------:R-:W-:Y:S05]  /*199c0*/  BRA `(.L_x_233) ;  /* 0x0000000000747947 */ /* 0x000fea0003800000 */
.L_x_315:
[----:B------:R-:W1:Y:S01]  /*199d0*/  LDCU UR6, c[0x0][0x380] ;  /* 0x00007000ff0677ac */ /* 0x000e620008000800 */
[----:B------:R-:W-:Y:S02]  /*199e0*/  ISETP.GE.AND P2, PT, R102, UR7, PT ;  /* 0x0000000766007c0c */ /* 0x000fe4000bf46270 */
[----:B------:R-:W-:Y:S01]  /*199f0*/  ISETP.GE.AND P3, PT, R76, UR7, PT ;  /* 0x000000074c007c0c */ /* 0x000fe2000bf66270 */
[----:B------:R-:W2:Y:S01]  /*19a00*/  LDCU.64 UR4, c[0x0][0x428] ;  /* 0x00008500ff0477ac */ /* 0x000ea20008000a00 */
[C---:B-1----:R-:W-:Y:S02]  /*19a10*/  ISETP.LT.AND P0, PT, R2.reuse, UR6, !P2 ;  /* 0x0000000602007c0c */ /* 0x042fe4000d701270 */
[----:B------:R-:W-:Y:S01]  /*19a20*/  ISETP.LT.AND P4, PT, R2, UR6, !P3 ;  /* 0x0000000602007c0c */ /* 0x000fe2000df81270 */
[----:B------:R-:W-:-:S05]  /*19a30*/  VIADD R2, R104, 0x19 ;  /* 0x0000001968027836 */ /* 0x000fca0000000000 */
[C---:B------:R-:W-:Y:S02]  /*19a40*/  ISETP.LT.AND P1, PT, R2.reuse, UR6, !P2 ;  /* 0x0000000602007c0c */ /* 0x040fe4000d721270 */
[----:B------:R-:W-:Y:S01]  /*19a50*/  ISETP.LT.AND P6, PT, R2, UR6, !P3 ;  /* 0x0000000602007c0c */ /* 0x000fe2000dfc1270 */
[----:B------:R-:W-:Y:S02]  /*19a60*/  VIADD R2, R104, 0x1a ;  /* 0x0000001a68027836 */ /* 0x000fe40000000000 */
[----:B------:R-:W-:Y:S01]  /*19a70*/  @P0 STG.E.64 desc[UR14][R18.64], R20 ;  /* 0x0000001412000986 */ /* 0x000fe2000c101b0e */
[----:B--2---:R-:W-:Y:S01]  /*19a80*/  IADD3 R12, P0, PT, R18, UR4, RZ ;  /* 0x00000004120c7c10 */ /* 0x004fe2000ff1e0ff */
[----:B------:R-:W-:Y:S02]  /*19a90*/  VIADD R104, R104, 0x1b ;  /* 0x0000001b68687836 */ /* 0x000fe40000000000 */
[----:B------:R1:W-:Y:S01]  /*19aa0*/  @P4 STG.E.64 desc[UR14][R18.64+0x100], R16 ;  /* 0x0001001012004986 */ /* 0x0003e2000c101b0e */
[----:B------:R-:W-:-:S02]  /*19ab0*/  IADD3.X R13, PT, PT, R19, UR5, RZ, P0, !PT ;  /* 0x00000005130d7c10 */ /* 0x000fc400087fe4ff */
[C---:B------:R-:W-:Y:S02]  /*19ac0*/  ISETP.LT.AND P0, PT, R2.reuse, UR6, !P2 ;  /* 0x0000000602007c0c */ /* 0x040fe4000d701270 */
[----:B------:R-:W-:Y:S01]  /*19ad0*/  ISETP.LT.AND P4, PT, R2, UR6, !P3 ;  /* 0x0000000602007c0c */ /* 0x000fe2000df81270 */
[----:B------:R2:W-:Y:S01]  /*19ae0*/  @P1 STG.E.64 desc[UR14][R12.64], R14 ;  /* 0x0000000e0c001986 */ /* 0x0005e2000c101b0e */
[----:B------:R-:W-:Y:S02]  /*19af0*/  IADD3 R2, P1, PT, R12, UR4, RZ ;  /* 0x000000040c027c10 */ /* 0x000fe4000ff3e0ff */
        /* <DEDUP_REMOVED lines=10> */
.L_x_233:
[----:B------:R-:W-:Y:S05]  /*19ba0*/  BSYNC.RECONVERGENT B2 ;  /* 0x0000000000027941 */ /* 0x000fea0003800200 */
.L_x_17:
[----:B------:R-:W-:Y:S05]  /*19bb0*/  @!P5 EXIT ;  /* 0x000000000000d94d */ /* 0x000fea0003800000 */
[----:B-12---:R-:W1:Y:S01]  /*19bc0*/  S2R R3, SR_TID.X ;  /* 0x0000000000037919 */ /* 0x006e620000002100 */
[----:B------:R-:W2:Y:S01]  /*19bd0*/  LDC R2, c[0x0][0x394] ;  /* 0x0000e500ff027b82 */ /* 0x000ea20000000800 */
[----:B---3--:R-:W-:-:S07]  /*19be0*/  VIADD R5, R0, 0x1 ;  /* 0x0000000100057836 */ /* 0x008fce0000000000 */
[----:B------:R-:W-:Y:S01]  /*19bf0*/  BAR.SYNC.DEFER_BLOCKING 0x0 ;  /* 0x0000000000007b1d */ /* 0x000fe20000010000 */
[----:B--2---:R-:W-:-:S04]  /*19c00*/  ISETP.NE.AND P1, PT, R5, R2, PT ;  /* 0x000000020500720c */ /* 0x004fc80003f25270 */
[----:B------:R-:W-:Y:S02]  /*19c10*/  SEL R5, R5, RZ, P1 ;  /* 0x000000ff05057207 */ /* 0x000fe40000800000 */
[----:B-1----:R-:W-:-:S13]  /*19c20*/  ISETP.NE.AND P0, PT, R3, RZ, PT ;  /* 0x000000ff0300720c */ /* 0x002fda0003f05270 */
[----:B------:R-:W-:Y:S05]  /*19c30*/  @P0 EXIT ;  /* 0x000000000000094d */ /* 0x000fea0003800000 */
[----:B------:R-:W-:Y:S01]  /*19c40*/  @!PT LDS RZ, [RZ] ;  /* 0x00000000fffff984 */ /* 0x000fe20000000800 */
[----:B------:R-:W-:Y:S01]  /*19c50*/  @!PT LDS RZ, [RZ] ;  /* 0x00000000fffff984 */ /* 0x000fe20000000800 */
[----:B------:R-:W-:Y:S01]  /*19c60*/  @!PT LDS RZ, [RZ] ;  /* 0x00000000fffff984 */ /* 0x000fe20000000800 */
[----:B------:R-:W-:Y:S01]  /*19c70*/  @!PT LDS RZ, [RZ] ;  /* 0x00000000fffff984 */ /* 0x000fe20000000800 */
[----:B------:R-:W-:Y:S06]  /*19c80*/  MEMBAR.ALL.GPU ;  /* 0x0000000000007992 */ /* 0x000fec000000a000 */
[----:B------:R-:W-:-:S00]  /*19c90*/  ERRBAR ;  /* 0x00000000000079ab */ /* 0x000fc00000000000 */
[----:B------:R-:W-:Y:S06]  /*19ca0*/  CGAERRBAR ;  /* 0x00000000000075ab */ /* 0x000fec0000000000 */
[----:B------:R-:W-:Y:S01]  /*19cb0*/  STG.E.STRONG.GPU desc[UR14][R106.64], R5 ;  /* 0x000000056a007986 */ /* 0x000fe2000c10f90e */
[----:B------:R-:W-:Y:S05]  /*19cc0*/  EXIT ;  /* 0x000000000000794d */ /* 0x000fea0003800000 */
        .weak           $__internal_0_$__cuda_sm20_div_u64
        .type           $__internal_0_$__cuda_sm20_div_u64,@function
        .size           $__internal_0_$__cuda_sm20_div_u64,($__internal_1_$__cuda_sm20_rem_u64 - $__internal_0_$__cuda_sm20_div_u64)
$__internal_0_$__cuda_sm20_div_u64:
[----:B------:R-:W-:-:S04]  /*19cd0*/  IMAD.MOV.U32 R101, RZ, RZ, R97 ;  /* 0x000000ffff657224 */ /* 0x000fc800078e0061 */
[----:B------:R-:W1:Y:S08]  /*19ce0*/  I2F.U64.RP R94, R100 ;  /* 0x00000064005e7312 */ /* 0x000e700000309000 */
[----:B-1----:R-:W1:Y:S02]  /*19cf0*/  MUFU.RCP R96, R94 ;  /* 0x0000005e00607308 */ /* 0x002e640000001000 */
[----:B-1----:R-:W-:-:S06]  /*19d00*/  IADD3 R96, PT, PT, R96, 0x1ffffffe, RZ ;  /* 0x1ffffffe60607810 */ /* 0x002fcc0007ffe0ff */
[----:B------:R-:W1:Y:S02]  /*19d10*/  F2I.U64.TRUNC R118, R96 ;  /* 0x0000006000767311 */ /* 0x000e64000020d800 */
[----:B-1----:R-:W-:-:S04]  /*19d20*/  IMAD.WIDE.U32 R116, R118, R100, RZ ;  /* 0x0000006476747225 */ /* 0x002fc800078e00ff */
[C---:B------:R-:W-:Y:S01]  /*19d30*/  IMAD R95, R118.reuse, R97, R117 ;  /* 0x00000061765f7224 */ /* 0x040fe200078e0275 */
[----:B------:R-:W-:Y:S02]  /*19d40*/  IADD3 R99, P2, PT, RZ, -R116, RZ ;  /* 0x80000074ff637210 */ /* 0x000fe40007f5e0ff */
[----:B------:R-:W-:Y:S01]  /*19d50*/  MOV R117, R118 ;  /* 0x0000007600757202 */ /* 0x000fe20000000f00 */
[----:B------:R-:W-:Y:S02]  /*19d60*/  IMAD R95, R119, R100, R95 ;  /* 0x00000064775f7224 */ /* 0x000fe400078e025f */
[----:B------:R-:W-:-:S04]  /*19d70*/  IMAD.HI.U32 R116, R118, R99, RZ ;  /* 0x0000006376747227 */ /* 0x000fc800078e00ff */
[----:B------:R-:W-:-:S04]  /*19d80*/  IMAD.X R95, RZ, RZ, ~R95, P2 ;  /* 0x000000ffff5f7224 */ /* 0x000fc800010e0e5f */
[----:B------:R-:W-:-:S04]  /*19d90*/  IMAD.WIDE.U32 R116, P4, R118, R95, R116 ;  /* 0x0000005f76747225 */ /* 0x000fc80007880074 */
[C---:B------:R-:W-:Y:S02]  /*19da0*/  IMAD R94, R119.reuse, R95, RZ ;  /* 0x0000005f775e7224 */ /* 0x040fe400078e02ff */
[----:B------:R-:W-:-:S04]  /*19db0*/  IMAD.HI.U32 R99, P3, R119, R99, R116 ;  /* 0x0000006377637227 */ /* 0x000fc80007860074 */
[----:B------:R-:W-:Y:S01]  /*19dc0*/  IMAD.HI.U32 R95, R119, R95, RZ ;  /* 0x0000005f775f7227 */ /* 0x000fe200078e00ff */
[----:B------:R-:W-:-:S03]  /*19dd0*/  IADD3 R117, P2, PT, R94, R99, RZ ;  /* 0x000000635e757210 */ /* 0x000fc60007f5e0ff */
[----:B------:R-:W-:Y:S02]  /*19de0*/  IMAD.X R95, R95, 0x1, R119, P4 ;  /* 0x000000015f5f7824 */ /* 0x000fe400020e0677 */
[----:B------:R-:W-:-:S03]  /*19df0*/  IMAD.WIDE.U32 R118, R117, R100, RZ ;  /* 0x0000006475767225 */ /* 0x000fc600078e00ff */
[----:B------:R-:W-:Y:S01]  /*19e00*/  IADD3.X R96, PT, PT, RZ, RZ, R95, P2, P3 ;  /* 0x000000ffff607210 */ /* 0x000fe200017e645f */
[----:B------:R-:W-:Y:S01]  /*19e10*/  IMAD R95, R117, R97, R119 ;  /* 0x00000061755f7224 */ /* 0x000fe200078e0277 */
[----:B------:R-:W-:-:S03]  /*19e20*/  IADD3 R99, P2, PT, RZ, -R118, RZ ;  /* 0x80000076ff637210 */ /* 0x000fc60007f5e0ff */
[----:B------:R-:W-:Y:S02]  /*19e30*/  IMAD R95, R96, R100, R95 ;  /* 0x00000064605f7224 */ /* 0x000fe400078e025f */
[----:B------:R-:W-:-:S03]  /*19e40*/  IMAD.HI.U32 R116, R117, R99, RZ ;  /* 0x0000006375747227 */ /* 0x000fc600078e00ff */
[----:B------:R-:W-:-:S05]  /*19e50*/  IADD3.X R95, PT, PT, RZ, ~R95, RZ, P2, !PT ;  /* 0x8000005fff5f7210 */ /* 0x000fca00017fe4ff */
[----:B------:R-:W-:-:S04]  /*19e60*/  IMAD.WIDE.U32 R116, P4, R117, R95, R116 ;  /* 0x0000005f75747225 */ /* 0x000fc80007880074 */
[C---:B------:R-:W-:Y:S02]  /*19e70*/  IMAD R94, R96.reuse, R95, RZ ;  /* 0x0000005f605e7224 */ /* 0x040fe400078e02ff */
[----:B------:R-:W-:Y:S01]  /*19e80*/  IMAD.HI.U32 R99, P3, R96, R99, R116 ;  /* 0x0000006360637227 */ /* 0x000fe20007860074 */
[----:B------:R-:W-:-:S03]  /*19e90*/  MOV R117, RZ ;  /* 0x000000ff00757202 */ /* 0x000fc60000000f00 */
[----:B------:R-:W-:Y:S01]  /*19ea0*/  IMAD.HI.U32 R95, R96, R95, RZ ;  /* 0x0000005f605f7227 */ /* 0x000fe200078e00ff */
[----:B------:R-:W-:-:S03]  /*19eb0*/  IADD3 R99, P2, PT, R94, R99, RZ ;  /* 0x000000635e637210 */ /* 0x000fc60007f5e0ff */
[----:B------:R-:W-:Y:S02]  /*19ec0*/  IMAD.X R94, R95, 0x1, R96, P4 ;  /* 0x000000015f5e7824 */ /* 0x000fe400020e0660 */
[----:B------:R-:W-:-:S03]  /*19ed0*/  IMAD.HI.U32 R116, R99, R92, RZ ;  /* 0x0000005c63747227 */ /* 0x000fc600078e00ff */
[----:B------:R-:W-:Y:S01]  /*19ee0*/  IADD3.X R94, PT, PT, RZ, RZ, R94, P2, P3 ;  /* 0x000000ffff5e7210 */ /* 0x000fe200017e645e */
[----:B------:R-:W-:-:S04]  /*19ef0*/  IMAD.WIDE.U32 R116, R99, R93, R116 ;  /* 0x0000005d63747225 */ /* 0x000fc800078e0074 */
[C---:B------:R-:W-:Y:S02]  /*19f00*/  IMAD R101, R94.reuse, R93, RZ ;  /* 0x0000005d5e657224 */ /* 0x040fe400078e02ff */
[----:B------:R-:W-:-:S04]  /*19f10*/  IMAD.HI.U32 R96, P3, R94, R92, R116 ;  /* 0x0000005c5e607227 */ /* 0x000fc80007860074 */
[----:B------:R-:W-:Y:S01]  /*19f20*/  IMAD.HI.U32 R94, R94, R93, RZ ;  /* 0x0000005d5e5e7227 */ /* 0x000fe200078e00ff */
[----:B------:R-:W-:-:S03]  /*19f30*/  IADD3 R101, P2, PT, R101, R96, RZ ;  /* 0x0000006065657210 */ /* 0x000fc60007f5e0ff */
[----:B------:R-:W-:Y:S02]  /*19f40*/  IMAD.X R94, RZ, RZ, R94, P3 ;  /* 0x000000ffff5e7224 */ /* 0x000fe400018e065e */
[----:B------:R-:W-:-:S03]  /*19f50*/  IMAD.WIDE.U32 R116, R101, R100, RZ ;  /* 0x0000006465747225 */ /* 0x000fc600078e00ff */
[----:B------:R-:W-:Y:S01]  /*19f60*/  IADD3.X R99, PT, PT, RZ, R94, RZ, P2, !PT ;  /* 0x0000005eff637210 */ /* 0x000fe200017fe4ff */
[----:B------:R-:W-:Y:S01]  /*19f70*/  IMAD R94, R101, R97, R117 ;  /* 0x00000061655e7224 */ /* 0x000fe200078e0275 */
[----:B------:R-:W-:-:S03]  /*19f80*/  IADD3 R95, P2, PT, -R116, R92, RZ ;  /* 0x0000005c745f7210 */ /* 0x000fc60007f5e1ff */
[-C--:B------:R-:W-:Y:S01]  /*19f90*/  IMAD R92, R99, R100.reuse, R94 ;  /* 0x00000064635c7224 */ /* 0x080fe200078e025e */
[----:B------:R-:W-:Y:S02]  /*19fa0*/  ISETP.GE.U32.AND P4, PT, R95, R100, PT ;  /* 0x000000645f00720c */ /* 0x000fe40003f86070 */
[----:B------:R-:W-:Y:S01]  /*19fb0*/  IADD3 R94, P3, PT, -R100, R95, RZ ;  /* 0x0000005f645e7210 */ /* 0x000fe20007f7e1ff */
[----:B------:R-:W-:Y:S01]  /*19fc0*/  IMAD.X R92, R93, 0x1, ~R92, P2 ;  /* 0x000000015d5c7824 */ /* 0x000fe200010e0e5c */
[----:B------:R-:W-:-:S04]  /*19fd0*/  IADD3 R96, P2, PT, R101, 0x1, RZ ;  /* 0x0000000165607810 */ /* 0x000fc80007f5e0ff */
[----:B------:R-:W-:Y:S02]  /*19fe0*/  ISETP.GE.U32.AND.EX P4, PT, R92, R97, PT, P4 ;  /* 0x000000615c00720c */ /* 0x000fe40003f86140 */
[-C--:B------:R-:W-:Y:S02]  /*19ff0*/  IADD3.X R93, PT, PT, ~R97, R92.reuse, RZ, P3, !PT ;  /* 0x0000005c615d7210 */ /* 0x080fe40001ffe5ff */
[----:B------:R-:W-:Y:S01]  /*1a000*/  SEL R94, R94, R95, P4 ;  /* 0x0000005f5e5e7207 */ /* 0x000fe20002000000 */
[----:B------:R-:W-:Y:S01]  /*1a010*/  IMAD.X R95, RZ, RZ, R99, P2 ;  /* 0x000000ffff5f7224 */ /* 0x000fe200010e0663 */
[----:B------:R-:W-:Y:S02]  /*1a020*/  SEL R96, R96, R101, P4 ;  /* 0x0000006560607207 */ /* 0x000fe40002000000 */
[----:B------:R-:W-:Y:S02]  /*1a030*/  SEL R92, R93, R92, P4 ;  /* 0x0000005c5d5c7207 */ /* 0x000fe40002000000 */
[----:B------:R-:W-:Y:S01]  /*1a040*/  SEL R95, R95, R99, P4 ;  /* 0x000000635f5f7207 */ /* 0x000fe20002000000 */
[----:B------:R-:W-:Y:S01]  /*1a050*/  IMAD.MOV.U32 R99, RZ, RZ, 0x0 ;  /* 0x00000000ff637424 */ /* 0x000fe200078e00ff */
[----:B------:R-:W-:-:S02]  /*1a060*/  ISETP.GE.U32.AND P4, PT, R94, R100, PT ;  /* 0x000000645e00720c */ /* 0x000fc40003f86070 */
[----:B------:R-:W-:Y:S02]  /*1a070*/  IADD3 R93, P3, PT, R96, 0x1, RZ ;  /* 0x00000001605d7810 */ /* 0x000fe40007f7e0ff */
[----:B------:R-:W-:Y:S02]  /*1a080*/  ISETP.GE.U32.AND.EX P4, PT, R92, R97, PT, P4 ;  /* 0x000000615c00720c */ /* 0x000fe40003f86140 */
[----:B------:R-:W-:Y:S02]  /*1a090*/  ISETP.NE.U32.AND P2, PT, R100, RZ, PT ;  /* 0x000000ff6400720c */ /* 0x000fe40003f45070 */
[----:B------:R-:W-:Y:S02]  /*1a0a0*/  IADD3.X R92, PT, PT, RZ, R95, RZ, P3, !PT ;  /* 0x0000005fff5c7210 */ /* 0x000fe40001ffe4ff */
[----:B------:R-:W-:Y:S02]  /*1a0b0*/  ISETP.NE.AND.EX P2, PT, R97, RZ, PT, P2 ;  /* 0x000000ff6100720c */ /* 0x000fe40003f45320 */
[----:B------:R-:W-:-:S02]  /*1a0c0*/  SEL R93, R93, R96, P4 ;  /* 0x000000605d5d7207 */ /* 0x000fc40002000000 */
[----:B------:R-:W-:Y:S02]  /*1a0d0*/  SEL R92, R92, R95, P4 ;  /* 0x0000005f5c5c7207 */ /* 0x000fe40002000000 */
[----:B------:R-:W-:Y:S02]  /*1a0e0*/  SEL R93, R93, 0xffffffff, P2 ;  /* 0xffffffff5d5d7807 */ /* 0x000fe40001000000 */
[----:B------:R-:W-:Y:S01]  /*1a0f0*/  SEL R92, R92, 0xffffffff, P2 ;  /* 0xffffffff5c5c7807 */ /* 0x000fe20001000000 */
[----:B------:R-:W-:Y:S06]  /*1a100*/  RET.REL.NODEC R98 `(_ZN7cutlass6KernelINS_4gemm6kernel14RankKUniversalINS1_11threadblock13MmaMultistageINS1_9GemmShapeILi64ELi64ELi16EEENS_9transform11threadblock28PredicatedTileAccessIteratorINS_11MatrixShapeILi64ELi16EEEdNS_6layout11ColumnMajorELi1ENS8_31PitchLinearWarpStripedThreadMapINS_16PitchLinearShapeILi64ELi16EEELi128ENSG_ILi16ELi2EEELi1EEENS_5ArrayIdLi1ELb1EEELb0ENSD_9NoPermuteEEENS9_25RegularTileAccessIteratorISC_dNSD_43ColumnMajorTensorOpMultiplicandCongruous64bELi1ESJ_Li8EEELNS_4arch14CacheOperation4KindE0ENSA_INSB_ILi16ELi64EEEdNSD_8RowMajorELi0ESJ_SL_Lb0ESM_EENSO_ISU_dNSD_40RowMajorTensorOpMultiplicandCongruous64bELi0ESJ_Li8EEELST_0EdSV_NS4_9MmaPolicyINS1_4warp11MmaTensorOpINS6_ILi32ELi32ELi16EEEdSP_dSX_dSV_NS10_17MmaTensorOpPolicyINSR_3MmaINS6_ILi8ELi8ELi4EEELi32EdSV_dSE_dSV_NSR_13OpMultiplyAddEEENSB_ILi1ELi1EEEEELi1ELb0EbEENSB_ILi0ELi0EEES1B_Li1EEELi3ELNS1_23SharedMemoryClearOptionE0EbEENS_8epilogue11threadblock8EpilogueIS7_S1A_Li1ENS1G_27PredicatedTileIteratorBlas3INS1G_26OutputTileOptimalThreadMapINS1G_15OutputTileShapeILi64ELi8ELi2ELi1ELi1EEENS1K_ILi1ELi4ELi1ELi1ELi4EEELi128ELi1ELi64EEEdLNS_8BlasModeE1EEENS1F_4warp24FragmentIteratorTensorOpIS12_S15_dNSK_IdLi2ELb1EEESV_EENS1Q_20TileIteratorTensorOpIS12_S15_dSV_EENS1G_18SharedLoadIteratorINS1N_18CompactedThreadMapEdLi8EEENS1F_6thread17LinearCombinationIdLi1EddLNS1Z_9ScaleType4KindE0ELNS_15FloatRoundStyleE2EdEENSB_ILi0ELi4EEELi1ELi1EEENS4_30GemmIdentityThreadblockSwizzleILi1EEELNS_8FillModeE2EEEEEvNT_6ParamsE) ;  /* 0xfffffe5c62bc7950 */ /* 0x000fec0003c3ffff */
        .weak           $__internal_1_$__cuda_sm20_rem_u64
        .type           $__internal_1_$__cuda_sm20_rem_u64,@function
        .size           $__internal_1_$__cuda_sm20_rem_u64,(.L_x_341 - $__internal_1_$__cuda_sm20_rem_u64)
$__internal_1_$__cuda_sm20_rem_u64:
[----:B------:R-:W-:Y:S01]  /*1a110*/  MOV R118, R96 ;  /* 0x0000006000767202 */ /* 0x000fe20000000f00 */
        /* <DEDUP_REMOVED lines=45> */
[----:B------:R-:W-:-:S04]  /*1a3f0*/  ISETP.GE.U32.AND P3, PT, R99, R96, PT ;  /* 0x000000606300720c */ /* 0x000fc80003f66070 */
[----:B------:R-:W-:Y:S02]  /*1a400*/  IADD3.X R92, PT, PT, ~R92, R97, RZ, P2, !PT ;  /* 0x000000615c5c7210 */ /* 0x000fe400017fe5ff */
[----:B------:R-:W-:Y:S02]  /*1a410*/  IADD3 R98, P2, PT, -R96, R99, RZ ;  /* 0x0000006360627210 */ /* 0x000fe40007f5e1ff */
[----:B------:R-:W-:-:S03]  /*1a420*/  ISETP.GE.U32.AND.EX P3, PT, R92, R95, PT, P3 ;  /* 0x0000005f5c00720c */ /* 0x000fc60003f66130 */
[----:B------:R-:W-:Y:S01]  /*1a430*/  IMAD.X R93, R92, 0x1, ~R95, P2 ;  /* 0x000000015c5d7824 */ /* 0x000fe200010e0e5f */
[----:B------:R-:W-:Y:S02]  /*1a440*/  SEL R99, R98, R99, P3 ;  /* 0x0000006362637207 */ /* 0x000fe40001800000 */
[C---:B------:R-:W-:Y:S02]  /*1a450*/  ISETP.NE.U32.AND P2, PT, R96.reuse, RZ, PT ;  /* 0x000000ff6000720c */ /* 0x040fe40003f45070 */
[----:B------:R-:W-:Y:S02]  /*1a460*/  SEL R92, R93, R92, P3 ;  /* 0x0000005c5d5c7207 */ /* 0x000fe40001800000 */
[----:B------:R-:W-:Y:S02]  /*1a470*/  ISETP.GE.U32.AND P4, PT, R99, R96, PT ;  /* 0x000000606300720c */ /* 0x000fe40003f86070 */
[----:B------:R-:W-:Y:S02]  /*1a480*/  IADD3 R98, P3, PT, -R96, R99, RZ ;  /* 0x0000006360627210 */ /* 0x000fe40007f7e1ff */
[----:B------:R-:W-:-:S02]  /*1a490*/  ISETP.GE.U32.AND.EX P4, PT, R92, R95, PT, P4 ;  /* 0x0000005f5c00720c */ /* 0x000fc40003f86140 */
[CC--:B------:R-:W-:Y:S02]  /*1a4a0*/  IADD3.X R93, PT, PT, ~R95.reuse, R92.reuse, RZ, P3, !PT ;  /* 0x0000005c5f5d7210 */ /* 0x0c0fe40001ffe5ff */
[----:B------:R-:W-:Y:S02]  /*1a4b0*/  ISETP.NE.AND.EX P2, PT, R95, RZ, PT, P2 ;  /* 0x000000ff5f00720c */ /* 0x000fe40003f45320 */
[----:B------:R-:W-:Y:S02]  /*1a4c0*/  MOV R95, 0x0 ;  /* 0x00000000005f7802 */ /* 0x000fe40000000f00 */
[----:B------:R-:W-:Y:S02]  /*1a4d0*/  SEL R98, R98, R99, P4 ;  /* 0x0000006362627207 */ /* 0x000fe40002000000 */
[----:B------:R-:W-:Y:S02]  /*1a4e0*/  SEL R93, R93, R92, P4 ;  /* 0x0000005c5d5d7207 */ /* 0x000fe40002000000 */
[----:B------:R-:W-:-:S02]  /*1a4f0*/  SEL R98, R98, 0xffffffff, P2 ;  /* 0xffffffff62627807 */ /* 0x000fc40001000000 */
[----:B------:R-:W-:Y:S01]  /*1a500*/  SEL R99, R93, 0xffffffff, P2 ;  /* 0xffffffff5d637807 */ /* 0x000fe20001000000 */
[----:B------:R-:W-:Y:S06]  /*1a510*/  RET.REL.NODEC R94 `(_ZN7cutlass6KernelINS_4gemm6kernel14RankKUniversalINS1_11threadblock13MmaMultistageINS1_9GemmShapeILi64ELi64ELi16EEENS_9transform11threadblock28PredicatedTileAccessIteratorINS_11MatrixShapeILi64ELi16EEEdNS_6layout11ColumnMajorELi1ENS8_31PitchLinearWarpStripedThreadMapINS_16PitchLinearShapeILi64ELi16EEELi128ENSG_ILi16ELi2EEELi1EEENS_5ArrayIdLi1ELb1EEELb0ENSD_9NoPermuteEEENS9_25RegularTileAccessIteratorISC_dNSD_43ColumnMajorTensorOpMultiplicandCongruous64bELi1ESJ_Li8EEELNS_4arch14CacheOperation4KindE0ENSA_INSB_ILi16ELi64EEEdNSD_8RowMajorELi0ESJ_SL_Lb0ESM_EENSO_ISU_dNSD_40RowMajorTensorOpMultiplicandCongruous64bELi0ESJ_Li8EEELST_0EdSV_NS4_9MmaPolicyINS1_4warp11MmaTensorOpINS6_ILi32ELi32ELi16EEEdSP_dSX_dSV_NS10_17MmaTensorOpPolicyINSR_3MmaINS6_ILi8ELi8ELi4EEELi32EdSV_dSE_dSV_NSR_13OpMultiplyAddEEENSB_ILi1ELi1EEEEELi1ELb0EbEENSB_ILi0ELi0EEES1B_Li1EEELi3ELNS1_23SharedMemoryClearOptionE0EbEENS_8epilogue11threadblock8EpilogueIS7_S1A_Li1ENS1G_27PredicatedTileIteratorBlas3INS1G_26OutputTileOptimalThreadMapINS1G_15OutputTileShapeILi64ELi8ELi2ELi1ELi1EEENS1K_ILi1ELi4ELi1ELi1ELi4EEELi128ELi1ELi64EEEdLNS_8BlasModeE1EEENS1F_4warp24FragmentIteratorTensorOpIS12_S15_dNSK_IdLi2ELb1EEESV_EENS1Q_20TileIteratorTensorOpIS12_S15_dSV_EENS1G_18SharedLoadIteratorINS1N_18CompactedThreadMapEdLi8EEENS1F_6thread17LinearCombinationIdLi1EddLNS1Z_9ScaleType4KindE0ELNS_15FloatRoundStyleE2EdEENSB_ILi0ELi4EEELi1ELi1EEENS4_30GemmIdentityThreadblockSwizzleILi1EEELNS_8FillModeE2EEEEEvNT_6ParamsE) ;  /* 0xfffffe585eb87950 */ /* 0x000fec0003c3ffff */
.L_x_340:
[----:B------:R-:W-:-:S00]  /*1a520*/  BRA `(.L_x_340) ;  /* 0xfffffffc00fc7947 */ /* 0x000fc0000383ffff */
[----:B------:R-:W-:-:S00]  /*1a530*/  NOP ;  /* 0x0000000000007918 */ /* 0x000fc00000000000 */
        /* <DEDUP_REMOVED lines=12> */
.L_x_341:


//--------------------- .nv.shared._ZN7cutlass6KernelINS_4gemm6kernel14RankKUniversalINS1_11threadblock13MmaMultistageINS1_9GemmShapeILi64ELi64ELi16EEENS_9transform11threadblock28PredicatedTileAccessIteratorINS_11MatrixShapeILi64ELi16EEEdNS_6layout11ColumnMajorELi1ENS8_31PitchLinearWarpStripedThreadMapINS_16PitchLinearShapeILi64ELi16EEELi128ENSG_ILi16ELi2EEELi1EEENS_5ArrayIdLi1ELb1EEELb0ENSD_9NoPermuteEEENS9_25RegularTileAccessIteratorISC_dNSD_43ColumnMajorTensorOpMultiplicandCongruous64bELi1ESJ_Li8EEELNS_4arch14CacheOperation4KindE0ENSA_INSB_ILi16ELi64EEEdNSD_8RowMajorELi0ESJ_SL_Lb0ESM_EENSO_ISU_dNSD_40RowMajorTensorOpMultiplicandCongruous64bELi0ESJ_Li8EEELST_0EdSV_NS4_9MmaPolicyINS1_4warp11MmaTensorOpINS6_ILi32ELi32ELi16EEEdSP_dSX_dSV_NS10_17MmaTensorOpPolicyINSR_3MmaINS6_ILi8ELi8ELi4EEELi32EdSV_dSE_dSV_NSR_13OpMultiplyAddEEENSB_ILi1ELi1EEEEELi1ELb0EbEENSB_ILi0ELi0EEES1B_Li1EEELi3ELNS1_23SharedMemoryClearOptionE0EbEENS_8epilogue11threadblock8EpilogueIS7_S1A_Li1ENS1G_27PredicatedTileIteratorBlas3INS1G_26OutputTileOptimalThreadMapINS1G_15OutputTileShapeILi64ELi8ELi2ELi1ELi1EEENS1K_ILi1ELi4ELi1ELi1ELi4EEELi128ELi1ELi64EEEdLNS_8BlasModeE1EEENS1F_4warp24FragmentIteratorTensorOpIS12_S15_dNSK_IdLi2ELb1EEESV_EENS1Q_20TileIteratorTensorOpIS12_S15_dSV_EENS1G_18SharedLoadIteratorINS1N_18CompactedThreadMapEdLi8EEENS1F_6thread17LinearCombinationIdLi1EddLNS1Z_9ScaleType4KindE0ELNS_15FloatRoundStyleE2EdEENSB_ILi0ELi4EEELi1ELi1EEENS4_30GemmIdentityThreadblockSwizzleILi1EEELNS_8FillModeE2EEEEEvNT_6ParamsE --------------------------
	.section	.nv.shared._ZN7cutlass6KernelINS_4gemm6kernel14RankKUniversalINS1_11threadblock13MmaMultistageINS1_9GemmShapeILi64ELi64ELi16EEENS_9transform11threadblock28PredicatedTileAccessIteratorINS_11MatrixShapeILi64ELi16EEEdNS_6layout11ColumnMajorELi1ENS8_31PitchLinearWarpStripedThreadMapINS_16PitchLinearShapeILi64ELi16EEELi128ENSG_ILi16ELi2EEELi1EEENS_5ArrayIdLi1ELb1EEELb0ENSD_9NoPermuteEEENS9_25RegularTileAccessIteratorISC_dNSD_43ColumnMajorTensorOpMultiplicandCongruous64bELi1ESJ_Li8EEELNS_4arch14CacheOperation4KindE0ENSA_INSB_ILi16ELi64EEEdNSD_8RowMajorELi0ESJ_SL_Lb0ESM_EENSO_ISU_dNSD_40RowMajorTensorOpMultiplicandCongruous64bELi0ESJ_Li8EEELST_0EdSV_NS4_9MmaPolicyINS1_4warp11MmaTensorOpINS6_ILi32ELi32ELi16EEEdSP_dSX_dSV_NS10_17MmaTensorOpPolicyINSR_3MmaINS6_ILi8ELi8ELi4EEELi32EdSV_dSE_dSV_NSR_13OpMultiplyAddEEENSB_ILi1ELi1EEEEELi1ELb0EbEENSB_ILi0ELi0EEES1B_Li1EEELi3ELNS1_23SharedMemoryClearOptionE0EbEENS_8epilogue11threadblock8EpilogueIS7_S1A_Li1ENS1G_27PredicatedTileIteratorBlas3INS1G_26OutputTileOptimalThreadMapINS1G_15OutputTileShapeILi64ELi8ELi2ELi1ELi1EEENS1K_ILi1ELi4ELi1ELi1ELi4EEELi128ELi1ELi64EEEdLNS_8BlasModeE1EEENS1F_4warp24FragmentIteratorTensorOpIS12_S15_dNSK_IdLi2ELb1EEESV_EENS1Q_20TileIteratorTensorOpIS12_S15_dSV_EENS1G_18SharedLoadIteratorINS1N_18CompactedThreadMapEdLi8EEENS1F_6thread17LinearCombinationIdLi1EddLNS1Z_9ScaleType4KindE0ELNS_15FloatRoundStyleE2EdEENSB_ILi0ELi4EEELi1ELi1EEENS4_30GemmIdentityThreadblockSwizzleILi1EEELNS_8FillModeE2EEEEEvNT_6ParamsE,"aw",@nobits
	.sectionflags	@""
	.align	16
	.zero		1024


//--------------------- .nv.shared.reserved.0     --------------------------
	.section	.nv.shared.reserved.0,"aw",@nobits
	.weak		__nv_reservedSMEM_offset_0_alias
	.size		__nv_reservedSMEM_offset_0_alias, 0, 64
	.other		__nv_reservedSMEM_offset_0_alias,@"STO_CUDA_RESERVED_SHARED STV_DEFAULT"
__nv_reservedSMEM_offset_0_alias:
	.zero		0
	.zero		64


//--------------------- .nv.global                --------------------------
	.section	.nv.global,"aw",@nobits
.nv.global:
	.type		_ZN39_INTERNAL_fae40b1a_4_k_cu_dc525575_28914cute1_E,@object
	.size		_ZN39_INTERNAL_fae40b1a_4_k_cu_dc525575_28914cute1_E,(_ZN39_INTERNAL_fae40b1a_4_k_cu_dc525575_28914cuda3std3__45__cpo6cbeginE - _ZN39_INTERNAL_fae40b1a_4_k_cu_dc525575_28914cute1_E)
_ZN39_INTERNAL_fae40b1a_4_k_cu_dc525575_28914cute1_E:
	.zero		1
	.type		_ZN39_INTERNAL_fae40b1a_4_k_cu_dc525575_28914cuda3std3__45__cpo6cbeginE,@object
	.size		_ZN39_INTERNAL_fae40b1a_4_k_cu_dc525575_28914cuda3std3__45__cpo6cbeginE,(_ZN39_INTERNAL_fae40b1a_4_k_cu_dc525575_28914cuda3std3__48in_placeE - _ZN39_INTERNAL_fae40b1a_4_k_cu_dc525575_28914cuda3std3__45__cpo6cbeginE)
_ZN39_INTERNAL_fae40b1a_4_k_cu_dc525575_28914cuda3std3__45__cpo6cbeginE:
	.zero		1
	.type		_ZN39_INTERNAL_fae40b1a_4_k_cu_dc525575_28914cuda3std3__48in_placeE,@object
	.size		_ZN39_INTERNAL_fae40b1a_4_k_cu_dc525575_28914cuda3std3__48in_placeE,(_ZN39_INTERNAL_fae40b1a_4_k_cu_dc525575_28914cuda3std6ranges3__45__cpo9iter_moveE - _ZN39_INTERNAL_fae40b1a_4_k_cu_dc525575_28914cuda3std3__48in_placeE)
_ZN39_INTERNAL_fae40b1a_4_k_cu_dc525575_28914cuda3std3__48in_placeE:
	.zero		1
	.type		_ZN39_INTERNAL_fae40b1a_4_k_cu_dc525575_28914cuda3std6ranges3__45__cpo9iter_moveE,@object
	.size		_ZN39_INTERNAL_fae40b1a_4_k_cu_dc525575_28914cuda3std6ranges3__45__cpo9iter_moveE,(_ZN39_INTERNAL_fae40b1a_4_k_cu_dc525575_28914cuda3std3__45__cpo5beginE - _ZN39_INTERNAL_fae40b1a_4_k_cu_dc525575_28914cuda3std6ranges3__45__cpo9iter_moveE)
_ZN39_INTERNAL_fae40b1a_4_k_cu_dc525575_28914cuda3std6ranges3__45__cpo9iter_moveE:
	.zero		1
	.type		_ZN39_INTERNAL_fae40b1a_4_k_cu_dc525575_28914cuda3std3__45__cpo5beginE,@object
	.size		_ZN39_INTERNAL_fae40b1a_4_k_cu_dc525575_28914cuda3std3__45__cpo5beginE,(_ZN39_INTERNAL_fae40b1a_4_k_cu_dc525575_28914cuda3std3__441_GLOBAL__N__fae40b1a_4_k_cu_dc525575_28916ignoreE - _ZN39_INTERNAL_fae40b1a_4_k_cu_dc525575_28914cuda3std3__45__cpo5beginE)
_ZN39_INTERNAL_fae40b1a_4_k_cu_dc525575_28914cuda3std3__45__cpo5beginE:
	.zero		1
	.type		_ZN39_INTERNAL_fae40b1a_4_k_cu_dc525575_28914cuda3std3__441_GLOBAL__N__fae40b1a_4_k_cu_dc525575_28916ignoreE,@object
	.size		_ZN39_INTERNAL_fae40b1a_4_k_cu_dc525575_28914cuda3std3__441_GLOBAL__N__fae40b1a_4_k_cu_dc525575_28916ignoreE,(_ZN39_INTERNAL_fae40b1a_4_k_cu_dc525575_28914cute7productE - _ZN39_INTERNAL_fae40b1a_4_k_cu_dc525575_28914cuda3std3__441_GLOBAL__N__fae40b1a_4_k_cu_dc525575_28916ignoreE)
_ZN39_INTERNAL_fae40b1a_4_k_cu_dc525575_28914cuda3std3__441_GLOBAL__N__fae40b1a_4_k_cu_dc525575_28916ignoreE:
	.zero		1
	.type		_ZN39_INTERNAL_fae40b1a_4_k_cu_dc525575_28914cute7productE,@object
	.size		_ZN39_INTERNAL_fae40b1a_4_k_cu_dc525575_28914cute7productE,(_ZN39_INTERNAL_fae40b1a_4_k_cu_dc525575_28914cuda3std3__45__cpo3endE - _ZN39_INTERNAL_fae40b1a_4_k_cu_dc525575_28914cute7productE)
_ZN39_INTERNAL_fae40b1a_4_k_cu_dc525575_28914cute7productE:
	.zero		1
	.type		_ZN39_INTERNAL_fae40b1a_4_k_cu_dc525575_28914cuda3std3__45__cpo3endE,@object
	.size		_ZN39_INTERNAL_fae40b1a_4_k_cu_dc525575_28914cuda3std3__45__cpo3endE,(_ZN39_INTERNAL_fae40b1a_4_k_cu_dc525575_28914cuda3std3__419piecewise_constructE - _ZN39_INTERNAL_fae40b1a_4_k_cu_dc525575_28914cuda3std3__45__cpo3endE)
_ZN39_INTERNAL_fae40b1a_4_k_cu_dc525575_28914cuda3std3__45__cpo3endE:
	.zero		1
	.type		_ZN39_INTERNAL_fae40b1a_4_k_cu_dc525575_28914cuda3std3__419piecewise_constructE,@object
	.size		_ZN39_INTERNAL_fae40b1a_4_k_cu_dc525575_28914cuda3std3__419piecewise_constructE,(_ZN39_INTERNAL_fae40b1a_4_k_cu_dc525575_28914cuda3std3__45__cpo4cendE - _ZN39_INTERNAL_fae40b1a_4_k_cu_dc525575_28914cuda3std3__419piecewise_constructE)
_ZN39_INTERNAL_fae40b1a_4_k_cu_dc525575_28914cuda3std3__419piecewise_constructE:
	.zero		1
	.type		_ZN39_INTERNAL_fae40b1a_4_k_cu_dc525575_28914cuda3std3__45__cpo4cendE,@object
	.size		_ZN39_INTERNAL_fae40b1a_4_k_cu_dc525575_28914cuda3std3__45__cpo4cendE,(_ZN39_INTERNAL_fae40b1a_4_k_cu_dc525575_28914cuda3std6ranges3__45__cpo4swapE - _ZN39_INTERNAL_fae40b1a_4_k_cu_dc525575_28914cuda3std3__45__cpo4cendE)
_ZN39_INTERNAL_fae40b1a_4_k_cu_dc525575_28914cuda3std3__45__cpo4cendE:
	.zero		1
	.type		_ZN39_INTERNAL_fae40b1a_4_k_cu_dc525575_28914cuda3std6ranges3__45__cpo4swapE,@object
	.size		_ZN39_INTERNAL_fae40b1a_4_k_cu_dc525575_28914cuda3std6ranges3__45__cpo4swapE,(.L_7 - _ZN39_INTERNAL_fae40b1a_4_k_cu_dc525575_28914cuda3std6ranges3__45__cpo4swapE)
_ZN39_INTERNAL_fae40b1a_4_k_cu_dc525575_28914cuda3std6ranges3__45__cpo4swapE:
	.zero		1
.L_7:


//--------------------- .nv.constant0._ZN7cutlass6KernelINS_4gemm6kernel14RankKUniversalINS1_11threadblock13MmaMultistageINS1_9GemmShapeILi64ELi64ELi16EEENS_9transform11threadblock28PredicatedTileAccessIteratorINS_11MatrixShapeILi64ELi16EEEdNS_6layout11ColumnMajorELi1ENS8_31PitchLinearWarpStripedThreadMapINS_16PitchLinearShapeILi64ELi16EEELi128ENSG_ILi16ELi2EEELi1EEENS_5ArrayIdLi1ELb1EEELb0ENSD_9NoPermuteEEENS9_25RegularTileAccessIteratorISC_dNSD_43ColumnMajorTensorOpMultiplicandCongruous64bELi1ESJ_Li8EEELNS_4arch14CacheOperation4KindE0ENSA_INSB_ILi16ELi64EEEdNSD_8RowMajorELi0ESJ_SL_Lb0ESM_EENSO_ISU_dNSD_40RowMajorTensorOpMultiplicandCongruous64bELi0ESJ_Li8EEELST_0EdSV_NS4_9MmaPolicyINS1_4warp11MmaTensorOpINS6_ILi32ELi32ELi16EEEdSP_dSX_dSV_NS10_17MmaTensorOpPolicyINSR_3MmaINS6_ILi8ELi8ELi4EEELi32EdSV_dSE_dSV_NSR_13OpMultiplyAddEEENSB_ILi1ELi1EEEEELi1ELb0EbEENSB_ILi0ELi0EEES1B_Li1EEELi3ELNS1_23SharedMemoryClearOptionE0EbEENS_8epilogue11threadblock8EpilogueIS7_S1A_Li1ENS1G_27PredicatedTileIteratorBlas3INS1G_26OutputTileOptimalThreadMapINS1G_15OutputTileShapeILi64ELi8ELi2ELi1ELi1EEENS1K_ILi1ELi4ELi1ELi1ELi4EEELi128ELi1ELi64EEEdLNS_8BlasModeE1EEENS1F_4warp24FragmentIteratorTensorOpIS12_S15_dNSK_IdLi2ELb1EEESV_EENS1Q_20TileIteratorTensorOpIS12_S15_dSV_EENS1G_18SharedLoadIteratorINS1N_18CompactedThreadMapEdLi8EEENS1F_6thread17LinearCombinationIdLi1EddLNS1Z_9ScaleType4KindE0ELNS_15FloatRoundStyleE2EdEENSB_ILi0ELi4EEELi1ELi1EEENS4_30GemmIdentityThreadblockSwizzleILi1EEELNS_8FillModeE2EEEEEvNT_6ParamsE --------------------------
	.section	.nv.constant0._ZN7cutlass6KernelINS_4gemm6kernel14RankKUniversalINS1_11threadblock13MmaMultistageINS1_9GemmShapeILi64ELi64ELi16EEENS_9transform11threadblock28PredicatedTileAccessIteratorINS_11MatrixShapeILi64ELi16EEEdNS_6layout11ColumnMajorELi1ENS8_31PitchLinearWarpStripedThreadMapINS_16PitchLinearShapeILi64ELi16EEELi128ENSG_ILi16ELi2EEELi1EEENS_5ArrayIdLi1ELb1EEELb0ENSD_9NoPermuteEEENS9_25RegularTileAccessIteratorISC_dNSD_43ColumnMajorTensorOpMultiplicandCongruous64bELi1ESJ_Li8EEELNS_4arch14CacheOperation4KindE0ENSA_INSB_ILi16ELi64EEEdNSD_8RowMajorELi0ESJ_SL_Lb0ESM_EENSO_ISU_dNSD_40RowMajorTensorOpMultiplicandCongruous64bELi0ESJ_Li8EEELST_0EdSV_NS4_9MmaPolicyINS1_4warp11MmaTensorOpINS6_ILi32ELi32ELi16EEEdSP_dSX_dSV_NS10_17MmaTensorOpPolicyINSR_3MmaINS6_ILi8ELi8ELi4EEELi32EdSV_dSE_dSV_NSR_13OpMultiplyAddEEENSB_ILi1ELi1EEEEELi1ELb0EbEENSB_ILi0ELi0EEES1B_Li1EEELi3ELNS1_23SharedMemoryClearOptionE0EbEENS_8epilogue11threadblock8EpilogueIS7_S1A_Li1ENS1G_27PredicatedTileIteratorBlas3INS1G_26OutputTileOptimalThreadMapINS1G_15OutputTileShapeILi64ELi8ELi2ELi1ELi1EEENS1K_ILi1ELi4ELi1ELi1ELi4EEELi128ELi1ELi64EEEdLNS_8BlasModeE1EEENS1F_4warp24FragmentIteratorTensorOpIS12_S15_dNSK_IdLi2ELb1EEESV_EENS1Q_20TileIteratorTensorOpIS12_S15_dSV_EENS1G_18SharedLoadIteratorINS1N_18CompactedThreadMapEdLi8EEENS1F_6thread17LinearCombinationIdLi1EddLNS1Z_9ScaleType4KindE0ELNS_15FloatRoundStyleE2EdEENSB_ILi0ELi4EEELi1ELi1EEENS4_30GemmIdentityThreadblockSwizzleILi1EEELNS_8FillModeE2EEEEEvNT_6ParamsE,"a",@progbits
	.sectionflags	@""
	.align	4
.nv.constant0._ZN7cutlass6KernelINS_4gemm6kernel14RankKUniversalINS1_11threadblock13MmaMultistageINS1_9GemmShapeILi64ELi64ELi16EEENS_9transform11threadblock28PredicatedTileAccessIteratorINS_11MatrixShapeILi64ELi16EEEdNS_6layout11ColumnMajorELi1ENS8_31PitchLinearWarpStripedThreadMapINS_16PitchLinearShapeILi64ELi16EEELi128ENSG_ILi16ELi2EEELi1EEENS_5ArrayIdLi1ELb1EEELb0ENSD_9NoPermuteEEENS9_25RegularTileAccessIteratorISC_dNSD_43ColumnMajorTensorOpMultiplicandCongruous64bELi1ESJ_Li8EEELNS_4arch14CacheOperation4KindE0ENSA_INSB_ILi16ELi64EEEdNSD_8RowMajorELi0ESJ_SL_Lb0ESM_EENSO_ISU_dNSD_40RowMajorTensorOpMultiplicandCongruous64bELi0ESJ_Li8EEELST_0EdSV_NS4_9MmaPolicyINS1_4warp11MmaTensorOpINS6_ILi32ELi32ELi16EEEdSP_dSX_dSV_NS10_17MmaTensorOpPolicyINSR_3MmaINS6_ILi8ELi8ELi4EEELi32EdSV_dSE_dSV_NSR_13OpMultiplyAddEEENSB_ILi1ELi1EEEEELi1ELb0EbEENSB_ILi0ELi0EEES1B_Li1EEELi3ELNS1_23SharedMemoryClearOptionE0EbEENS_8epilogue11threadblock8EpilogueIS7_S1A_Li1ENS1G_27PredicatedTileIteratorBlas3INS1G_26OutputTileOptimalThreadMapINS1G_15OutputTileShapeILi64ELi8ELi2ELi1ELi1EEENS1K_ILi1ELi4ELi1ELi1ELi4EEELi128ELi1ELi64EEEdLNS_8BlasModeE1EEENS1F_4warp24FragmentIteratorTensorOpIS12_S15_dNSK_IdLi2ELb1EEESV_EENS1Q_20TileIteratorTensorOpIS12_S15_dSV_EENS1G_18SharedLoadIteratorINS1N_18CompactedThreadMapEdLi8EEENS1F_6thread17LinearCombinationIdLi1EddLNS1Z_9ScaleType4KindE0ELNS_15FloatRoundStyleE2EdEENSB_ILi0ELi4EEELi1ELi1EEENS4_30GemmIdentityThreadblockSwizzleILi1EEELNS_8FillModeE2EEEEEvNT_6ParamsE:
	.zero		1264


//--------------------- SYMBOLS --------------------------

	.type		.nv.reservedSmem.offset0,@object
	.size		.nv.reservedSmem.offset0,0x4
	.type		.nv.reservedSmem.cap,@object
	.size		.nv.reservedSmem.cap,0x4
